def matmul_kernel(
    a_ptr,
    b_ptr,
    c_ptr,
    M,
    N,
    K,
    stride_am,
    stride_ak,
    stride_bk,
    stride_bn,
    stride_cm,
    stride_cn,
    BLOCK_M: tl.constexpr,
    BLOCK_N: tl.constexpr,
    BLOCK_K: tl.constexpr,
    GROUP_M: tl.constexpr,
):
    pid = tl.program_id(axis=0)
    num_pid_m = tl.cdiv(M, BLOCK_M)
    num_pid_n = tl.cdiv(N, BLOCK_N)
    num_pid_in_group = GROUP_M * num_pid_n
    group_id = pid // num_pid_in_group
    first_pid_m = group_id * GROUP_M
    group_size_m = min(num_pid_m - first_pid_m, GROUP_M)
    pid_m = first_pid_m + ((pid % num_pid_in_group) % group_size_m)
    pid_n = (pid % num_pid_in_group) // group_size_m

    offs_am = (pid_m * BLOCK_M + tl.arange(0, BLOCK_M)) % M
    offs_bn = (pid_n * BLOCK_N + tl.arange(0, BLOCK_N)) % N
    offs_k = tl.arange(0, BLOCK_K)
    a_ptrs = a_ptr + offs_am[:, None] * stride_am + offs_k[None, :] * stride_ak
    b_ptrs = b_ptr + offs_k[:, None] * stride_bk + offs_bn[None, :] * stride_bn

    acc = tl.zeros((BLOCK_M, BLOCK_N), dtype=tl.float32)
    for kk in range(0, tl.cdiv(K, BLOCK_K)):
        a = tl.load(a_ptrs, mask=offs_k[None, :] < K - kk * BLOCK_K, other=0.0)
        b = tl.load(b_ptrs, mask=offs_k[:, None] < K - kk * BLOCK_K, other=0.0)
        acc = tl.dot(a, b, acc)
        a_ptrs += BLOCK_K * stride_ak
        b_ptrs += BLOCK_K * stride_bk

    c = acc.to(c_ptr.dtype.element_ty)
    offs_cm = pid_m * BLOCK_M + tl.arange(0, BLOCK_M)
    offs_cn = pid_n * BLOCK_N + tl.arange(0, BLOCK_N)
    c_ptrs = c_ptr + offs_cm[:, None] * stride_cm + offs_cn[None, :] * stride_cn
    mask = (offs_cm[:, None] < M) & (offs_cn[None, :] < N)
    tl.store(c_ptrs, c, mask=mask)

# config = {"BLOCK_K": 128, "BLOCK_M": 512, "BLOCK_N": 64, "GROUP_M": 4, "arch": "sm_100", "dtype": "fp16", "num_ctas": 1, "num_stages": 3, "num_warps": 4}
# arch = sm_100


// ===== COMPILED SASS (sm_100a) =====

	.target	sm_100a

	.elftype	@"ET_EXEC"


//--------------------- .note.nv.tkinfo           --------------------------
	.section	.note.nv.tkinfo,"",@"SHT_NOTE"
	.sectionflags	@"SHF_NOTE_NV_TKINFO"
	.tkinfo
        /*0018*/ 	.word	0x00000081
        /*0030*/ 	.string	""
        /*0030*/ 	.string	"ptxas-blackwell"
        /*0030*/ 	.string	"Cuda compilation tools, release 12.9, V12.9.86"
        /*0030*/ 	.string	"Build cuda_12.9.r12.9/compiler.36037853_0"
        /*0030*/ 	.string	"-v  -suppress-debug-info  -lineinfo  -arch sm_100a "



//--------------------- .note.nv.cuver            --------------------------
	.section	.note.nv.cuver,"",@"SHT_NOTE"
	.sectionflags	@"SHF_NOTE_NV_CUVER"
        /*0018*/ 	.short	0x0001
        /*001a*/ 	.short	0x0064
        /*001c*/ 	.short	0x0001
        /*001e*/ 	.short	0x0000
        /*0020*/ 	.short	0x0001
        /*0022*/ 	.short	0x0000


//--------------------- .nv.info                  --------------------------
	.section	.nv.info,"",@"SHT_CUDA_INFO"
	.align	4


	//----- nvinfo : EIATTR_REGCOUNT
	.align		4
        /*0000*/ 	.byte	0x04, 0x2f
        /*0002*/ 	.short	(.L_4 - .L_3)
	.align		4
.L_3:
        /*0004*/ 	.word	index@(matmul_kernel)
        /*0008*/ 	.word	0x00000060


	//----- nvinfo : EIATTR_FRAME_SIZE
	.align		4
.L_4:
        /*000c*/ 	.byte	0x04, 0x11
        /*000e*/ 	.short	(.L_6 - .L_5)
	.align		4
.L_5:
        /*0010*/ 	.word	index@($__internal_2_$__cuda_sm10x_tcgen05_guardrail_trap_unallocated_columns_being_dealloced)
        /*0014*/ 	.word	0x00003948


	//----- nvinfo : EIATTR_FRAME_SIZE
	.align		4
.L_6:
        /*0018*/ 	.byte	0x04, 0x11
        /*001a*/ 	.short	(.L_8 - .L_7)
	.align		4
.L_7:
        /*001c*/ 	.word	index@($__internal_1_$__cuda_sm10x_tcgen05_guardrail_trap_phase_invalid_during_alloc)
        /*0020*/ 	.word	0x00003948


	//----- nvinfo : EIATTR_FRAME_SIZE
	.align		4
.L_8:
        /*0024*/ 	.byte	0x04, 0x11
        /*0026*/ 	.short	(.L_10 - .L_9)
	.align		4
.L_9:
        /*0028*/ 	.word	index@($__internal_0_$__cuda_sm10x_tcgen05_guardrail_trap_col_being_dealloced_not_returned_by_alloc)
        /*002c*/ 	.word	0x00003948


	//----- nvinfo : EIATTR_FRAME_SIZE
	.align		4
.L_10:
        /*0030*/ 	.byte	0x04, 0x11
        /*0032*/ 	.short	(.L_12 - .L_11)
	.align		4
.L_11:
        /*0034*/ 	.word	index@(matmul_kernel)
        /*0038*/ 	.word	0x00003948


	//----- nvinfo : EIATTR_MIN_STACK_SIZE
	.align		4
.L_12:
        /*003c*/ 	.byte	0x04, 0x12
        /*003e*/ 	.short	(.L_14 - .L_13)
	.align		4
.L_13:
        /*0040*/ 	.word	index@(matmul_kernel)
        /*0044*/ 	.word	0x00003948
.L_14:


//--------------------- .nv.info.matmul_kernel    --------------------------
	.section	.nv.info.matmul_kernel,"",@"SHT_CUDA_INFO"
	.sectionflags	@""
	.align	4


	//----- nvinfo : EIATTR_CUDA_API_VERSION
	.align		4
        /*0000*/ 	.byte	0x04, 0x37
        /*0002*/ 	.short	(.L_16 - .L_15)
.L_15:
        /*0004*/ 	.word	0x00000081


	//----- nvinfo : EIATTR_KPARAM_INFO
	.align		4
.L_16:
        /*0008*/ 	.byte	0x04, 0x17
        /*000a*/ 	.short	(.L_18 - .L_17)
.L_17:
        /*000c*/ 	.word	0x00000000
        /*0010*/ 	.short	0x000d
        /*0012*/ 	.short	0x0048
        /*0014*/ 	.byte	0x00, 0xf4, 0x21, 0x00


	//----- nvinfo : EIATTR_KPARAM_INFO
	.align		4
.L_18:
        /*0018*/ 	.byte	0x04, 0x17
        /*001a*/ 	.short	(.L_20 - .L_19)
.L_19:
        /*001c*/ 	.word	0x00000000
        /*0020*/ 	.short	0x000c
        /*0022*/ 	.short	0x0040
        /*0024*/ 	.byte	0x00, 0xf4, 0x21, 0x00


	//----- nvinfo : EIATTR_KPARAM_INFO
	.align		4
.L_20:
        /*0028*/ 	.byte	0x04, 0x17
        /*002a*/ 	.short	(.L_22 - .L_21)
.L_21:
        /*002c*/ 	.word	0x00000000
        /*0030*/ 	.short	0x000b
        /*0032*/ 	.short	0x0038
        /*0034*/ 	.byte	0x00, 0xf0, 0x11, 0x00


	//----- nvinfo : EIATTR_KPARAM_INFO
	.align		4
.L_22:
        /*0038*/ 	.byte	0x04, 0x17
        /*003a*/ 	.short	(.L_24 - .L_23)
.L_23:
        /*003c*/ 	.word	0x00000000
        /*0040*/ 	.short	0x000a
        /*0042*/ 	.short	0x0034
        /*0044*/ 	.byte	0x00, 0xf0, 0x11, 0x00


	//----- nvinfo : EIATTR_KPARAM_INFO
	.align		4
.L_24:
        /*0048*/ 	.byte	0x04, 0x17
        /*004a*/ 	.short	(.L_26 - .L_25)
.L_25:
        /*004c*/ 	.word	0x00000000
        /*0050*/ 	.short	0x0009
        /*0052*/ 	.short	0x0030
        /*0054*/ 	.byte	0x00, 0xf0, 0x11, 0x00


	//----- nvinfo : EIATTR_KPARAM_INFO
	.align		4
.L_26:
        /*0058*/ 	.byte	0x04, 0x17
        /*005a*/ 	.short	(.L_28 - .L_27)
.L_27:
        /*005c*/ 	.word	0x00000000
        /*0060*/ 	.short	0x0008
        /*0062*/ 	.short	0x002c
        /*0064*/ 	.byte	0x00, 0xf0, 0x11, 0x00


	//----- nvinfo : EIATTR_KPARAM_INFO
	.align		4
.L_28:
        /*0068*/ 	.byte	0x04, 0x17
        /*006a*/ 	.short	(.L_30 - .L_29)
.L_29:
        /*006c*/ 	.word	0x00000000
        /*0070*/ 	.short	0x0007
        /*0072*/ 	.short	0x0028
        /*0074*/ 	.byte	0x00, 0xf0, 0x11, 0x00


	//----- nvinfo : EIATTR_KPARAM_INFO
	.align		4
.L_30:
        /*0078*/ 	.byte	0x04, 0x17
        /*007a*/ 	.short	(.L_32 - .L_31)
.L_31:
        /*007c*/ 	.word	0x00000000
        /*0080*/ 	.short	0x0006
        /*0082*/ 	.short	0x0024
        /*0084*/ 	.byte	0x00, 0xf0, 0x11, 0x00


	//----- nvinfo : EIATTR_KPARAM_INFO
	.align		4
.L_32:
        /*0088*/ 	.byte	0x04, 0x17
        /*008a*/ 	.short	(.L_34 - .L_33)
.L_33:
        /*008c*/ 	.word	0x00000000
        /*0090*/ 	.short	0x0005
        /*0092*/ 	.short	0x0020
        /*0094*/ 	.byte	0x00, 0xf0, 0x11, 0x00


	//----- nvinfo : EIATTR_KPARAM_INFO
	.align		4
.L_34:
        /*0098*/ 	.byte	0x04, 0x17
        /*009a*/ 	.short	(.L_36 - .L_35)
.L_35:
        /*009c*/ 	.word	0x00000000
        /*00a0*/ 	.short	0x0004
        /*00a2*/ 	.short	0x001c
        /*00a4*/ 	.byte	0x00, 0xf0, 0x11, 0x00


	//----- nvinfo : EIATTR_KPARAM_INFO
	.align		4
.L_36:
        /*00a8*/ 	.byte	0x04, 0x17
        /*00aa*/ 	.short	(.L_38 - .L_37)
.L_37:
        /*00ac*/ 	.word	0x00000000
        /*00b0*/ 	.short	0x0003
        /*00b2*/ 	.short	0x0018
        /*00b4*/ 	.byte	0x00, 0xf0, 0x11, 0x00


	//----- nvinfo : EIATTR_KPARAM_INFO
	.align		4
.L_38:
        /*00b8*/ 	.byte	0x04, 0x17
        /*00ba*/ 	.short	(.L_40 - .L_39)
.L_39:
        /*00bc*/ 	.word	0x00000000
        /*00c0*/ 	.short	0x0002
        /*00c2*/ 	.short	0x0010
        /*00c4*/ 	.byte	0x00, 0xf4, 0x21, 0x00


	//----- nvinfo : EIATTR_KPARAM_INFO
	.align		4
.L_40:
        /*00c8*/ 	.byte	0x04, 0x17
        /*00ca*/ 	.short	(.L_42 - .L_41)
.L_41:
        /*00cc*/ 	.word	0x00000000
        /*00d0*/ 	.short	0x0001
        /*00d2*/ 	.short	0x0008
        /*00d4*/ 	.byte	0x00, 0xf4, 0x21, 0x00


	//----- nvinfo : EIATTR_KPARAM_INFO
	.align		4
.L_42:
        /*00d8*/ 	.byte	0x04, 0x17
        /*00da*/ 	.short	(.L_44 - .L_43)
.L_43:
        /*00dc*/ 	.word	0x00000000
        /*00e0*/ 	.short	0x0000
        /*00e2*/ 	.short	0x0000
        /*00e4*/ 	.byte	0x00, 0xf4, 0x21, 0x00


	//----- nvinfo : EIATTR_AT_ENTRY_FRAGMENTS
	.align		4
.L_44:
        /*00e8*/ 	.byte	0x04, 0x4f
        /*00ea*/ 	.short	(.L_46 - .L_45)


	//   ....[0]....
.L_45:
        /*00ec*/ 	.word	0x00000004


	//----- nvinfo : EIATTR_RESERVED_SMEM_USED
	.align		4
.L_46:
        /*00f0*/ 	.byte	0x01, 0x41
	.zero		2


	//----- nvinfo : EIATTR_SPARSE_MMA_MASK
	.align		4
        /*00f4*/ 	.byte	0x03, 0x50
        /*00f6*/ 	.short	0x0000


	//----- nvinfo : EIATTR_TCGEN05_1CTA_USED
	.align		4
        /*00f8*/ 	.byte	0x01, 0x51
	.zero		2


	//----- nvinfo : EIATTR_MAXREG_COUNT
	.align		4
        /*00fc*/ 	.byte	0x03, 0x1b
        /*00fe*/ 	.short	0x00ff


	//----- nvinfo : EIATTR_NUM_BARRIERS
	.align		4
        /*0100*/ 	.byte	0x02, 0x4c
        /*0102*/ 	.byte	0x01
	.zero		1


	//----- nvinfo : EIATTR_ANNOTATIONS
	.align		4
        /*0104*/ 	.byte	0x04, 0x55
        /*0106*/ 	.short	(.L_48 - .L_47)


	//   ....[0]....
.L_47:
        /*0108*/ 	.word	0x00000001
        /*010c*/ 	.byte	0x90, 0x03, 0x00, 0x00, 0x01, 0x00, 0x00, 0x00, 0x20, 0x0e, 0x00, 0x00, 0x01, 0x00, 0x00, 0x00
        /* <DEDUP_REMOVED lines=1062> */
        /*437c*/ 	.byte	0x00, 0x80, 0x01, 0x00


	//----- nvinfo : EIATTR_INT_WARP_WIDE_INSTR_OFFSETS
	.align		4
.L_48:
        /*4380*/ 	.byte	0x04, 0x31
        /*4382*/ 	.short	(.L_50 - .L_49)


	//   ....[0]....
.L_49:
        /*4384*/ 	.word	0x00003d10


	//   ....[1]....
        /*4388*/ 	.word	0x00003d30


	//   ....[2]....
        /*438c*/ 	.word	0x000099a0


	//   ....[3]....
        /*4390*/ 	.word	0x00050be0


	//   ....[4]....
        /*4394*/ 	.word	0x00050c20


	//----- nvinfo : EIATTR_COOP_GROUP_MASK_REGIDS
	.align		4
.L_50:
        /*4398*/ 	.byte	0x04, 0x29
        /*439a*/ 	.short	(.L_52 - .L_51)


	//   ....[0]....
.L_51:
        /*439c*/ 	.word	0xffffffff


	//   ....[1]....
        /*43a0*/ 	.word	0xffffffff


	//   ....[2]....
        /*43a4*/ 	.word	0xffffffff


	//   ....[3]....
        /*43a8*/ 	.word	0xffffffff


	//----- nvinfo : EIATTR_COOP_GROUP_INSTR_OFFSETS
	.align		4
.L_52:
        /*43ac*/ 	.byte	0x04, 0x28
        /*43ae*/ 	.short	(.L_54 - .L_53)


	//   ....[0]....
.L_53:
        /*43b0*/ 	.word	0x00000060


	//   ....[1]....
        /*43b4*/ 	.word	0x00000320


	//   ....[2]....
        /*43b8*/ 	.word	0x00050a60


	//   ....[3]....
        /*43bc*/ 	.word	0x00050cd0


	//----- nvinfo : EIATTR_VRC_CTA_INIT_COUNT
	.align		4
.L_54:
        /*43c0*/ 	.byte	0x02, 0x4a
        /*43c2*/ 	.byte	0x80
	.zero		1


	//----- nvinfo : EIATTR_MBARRIER_INSTR_OFFSETS
	.align		4
        /*43c4*/ 	.byte	0x04, 0x39
        /*43c6*/ 	.short	(.L_56 - .L_55)


	//   ....[0]....
.L_55:
        /*43c8*/ 	.word	0x00003f10
        /*43cc*/ 	.word	0x000000ff
        /*43d0*/ 	.word	0x00000000
        /*43d4*/ 	.short	0x0100
        /*43d6*/ 	.byte	0x04
	.zero		1


	//   ....[1]....
        /*43d8*/ 	.word	0x000099b0
        /*43dc*/ 	.word	0x000000ff
        /*43e0*/ 	.word	0x00048008
        /*43e4*/ 	.short	0x0100
        /*43e6*/ 	.byte	0x4c
	.zero		1


	//   ....[2]....
        /*43e8*/ 	.word	0x0001b3c0
        /*43ec*/ 	.word	0x000000ff
        /*43f0*/ 	.word	0x00000000
        /*43f4*/ 	.short	0x010a
        /*43f6*/ 	.byte	0x04
	.zero		1


	//   ....[3]....
        /*43f8*/ 	.word	0x000472c0
        /*43fc*/ 	.word	0x000000ff
        /*4400*/ 	.word	0x00000000
        /*4404*/ 	.short	0x010a
        /*4406*/ 	.byte	0x04
	.zero		1


	//   ....[4]....
        /*4408*/ 	.word	0x000473a0
        /*440c*/ 	.word	0x000000ff
        /*4410*/ 	.word	0x00048000
        /*4414*/ 	.short	0x0108
        /*4416*/ 	.byte	0x4c
	.zero		1


	//   ....[5]....
        /*4418*/ 	.word	0x00047550
        /*441c*/ 	.word	0x000000ff
        /*4420*/ 	.word	0x00048008
        /*4424*/ 	.short	0x0108
        /*4426*/ 	.byte	0x4c
	.zero		1


	//   ....[6]....
        /*4428*/ 	.word	0x00050d10
        /*442c*/ 	.word	0x000000ff
        /*4430*/ 	.word	0x00000000
        /*4434*/ 	.short	0x010a
        /*4436*/ 	.byte	0x04
	.zero		1


	//   ....[7]....
        /*4438*/ 	.word	0x00050d50
        /*443c*/ 	.word	0x000000ff
        /*4440*/ 	.word	0x00000000
        /*4444*/ 	.short	0x010a
        /*4446*/ 	.byte	0x04
	.zero		1


	//----- nvinfo : EIATTR_NUM_MBARRIERS
	.align		4
.L_56:
        /*4448*/ 	.byte	0x03, 0x38
        /*444a*/ 	.short	0x0002


	//----- nvinfo : EIATTR_EXIT_INSTR_OFFSETS
	.align		4
        /*444c*/ 	.byte	0x04, 0x1c
        /*444e*/ 	.short	(.L_58 - .L_57)


	//   ....[0]....
.L_57:
        /*4450*/ 	.word	0x00050ce0


	//----- nvinfo : EIATTR_REQNTID
	.align		4
.L_58:
        /*4454*/ 	.byte	0x04, 0x10
        /*4456*/ 	.short	(.L_60 - .L_59)
.L_59:
        /*4458*/ 	.word	0x00000080
        /*445c*/ 	.word	0x00000001
        /*4460*/ 	.word	0x00000001


	//----- nvinfo : EIATTR_CRS_STACK_SIZE
	.align		4
.L_60:
        /*4464*/ 	.byte	0x04, 0x1e
        /*4466*/ 	.short	(.L_62 - .L_61)
.L_61:
        /*4468*/ 	.word	0x00000000


	//----- nvinfo : EIATTR_CBANK_PARAM_SIZE
	.align		4
.L_62:
        /*446c*/ 	.byte	0x03, 0x19
        /*446e*/ 	.short	0x0050


	//----- nvinfo : EIATTR_PARAM_CBANK
	.align		4
        /*4470*/ 	.byte	0x04, 0x0a
        /*4472*/ 	.short	(.L_64 - .L_63)
	.align		4
.L_63:
        /*4474*/ 	.word	index@(.nv.constant0.matmul_kernel)
        /*4478*/ 	.short	0x0380
        /*447a*/ 	.short	0x0050


	//----- nvinfo : EIATTR_SW_WAR
	.align		4
.L_64:
        /*447c*/ 	.byte	0x04, 0x36
        /*447e*/ 	.short	(.L_66 - .L_65)
.L_65:
        /*4480*/ 	.word	0x00000008
.L_66:


//--------------------- .nv.compat                --------------------------
	.section	.nv.compat,"",@"SHT_CUDA_COMPAT_INFO"
	.align	4
        /*0000*/ 	.byte	0x02, 0x02, 0x02, 0x00, 0x02, 0x05, 0x05, 0x00, 0x02, 0x03, 0x00, 0x00, 0x02, 0x06, 0x01, 0x00


//--------------------- .nv.callgraph             --------------------------
	.section	.nv.callgraph,"",@"SHT_CUDA_CALLGRAPH"
	.align	4
	.sectionentsize	8
	.align		4
        /*0000*/ 	.word	0x00000000
	.align		4
        /*0004*/ 	.word	0xffffffff
	.align		4
        /*0008*/ 	.word	0x00000000
	.align		4
        /*000c*/ 	.word	0xfffffffe
	.align		4
        /*0010*/ 	.word	0x00000000
	.align		4
        /*0014*/ 	.word	0xfffffffd
	.align		4
        /*0018*/ 	.word	0x00000000
	.align		4
        /*001c*/ 	.word	0xfffffffc


//--------------------- .text.matmul_kernel       --------------------------
	.section	.text.matmul_kernel,"ax",@progbits
	.align	128
        .global         matmul_kernel
        .type           matmul_kernel,@function
        .size           matmul_kernel,(.L_x_20 - matmul_kernel)
        .other          matmul_kernel,@"STO_CUDA_ENTRY STV_DEFAULT"
matmul_kernel:
.text.matmul_kernel:
[----:B------:R-:W0:Y:S01]  /*0000*/  LDC R1, c[0x0][0x37c] ;  /* 0x0000df00ff017b82 */ /* 0x000e220000000800 */
[----:B------:R-:W1:Y:S01]  /*0010*/  S2R R0, SR_TID.X ;  /* 0x0000000000007919 */ /* 0x000e620000002100 */
[----:B0-----:R-:W-:Y:S01]  /*0020*/  VIADD R1, R1, 0xffffc6b8 ;  /* 0xffffc6b801017836 */ /* 0x001fe20000000000 */
[----:B-1----:R-:W-:-:S13]  /*0030*/  ISETP.GE.U32.AND P3, PT, R0, 0x20, PT ;  /* 0x000000200000780c */ /* 0x002fda0003f66070 */
[----:B------:R-:W-:Y:S05]  /*0040*/  @P3 BRA `(.L_x_0) ;  /* 0x0000000000b83947 */ /* 0x000fea0003800000 */
[----:B------:R-:W0:Y:S01]  /*0050*/  S2R R7, SR_CgaCtaId ;  /* 0x0000000000077919 */ /* 0x000e220000008800 */
[----:B------:R-:W-:Y:S01]  /*0060*/  NOP ;  /* 0x0000000000007918 */ /* 0x000fe20000000000 */
[----:B------:R-:W-:-:S04]  /*0070*/  MOV R0, 0x40 ;  /* 0x0000004000007802 */ /* 0x000fc80000000f00 */
[----:B0-----:R-:W-:Y:S02]  /*0080*/  LEA R2, R7, R0, 0x18 ;  /* 0x0000000007027211 */ /* 0x001fe400078ec0ff */
[----:B------:R-:W-:-:S04]  /*0090*/  MOV R0, 0x400 ;  /* 0x0000040000007802 */ /* 0x000fc80000000f00 */
[----:B------:R-:W0:Y:S01]  /*00a0*/  LDS.U8 R2, [R2] ;  /* 0x0000000002027984 */ /* 0x000e220000000000 */
[----:B------:R-:W-:Y:S02]  /*00b0*/  LEA R0, R7, R0, 0x18 ;  /* 0x0000000007007211 */ /* 0x000fe400078ec0ff */
[----:B0-----:R-:W-:-:S13]  /*00c0*/  ISETP.NE.AND P0, PT, R2, RZ, PT ;  /* 0x000000ff0200720c */ /* 0x001fda0003f05270 */
[----:B------:R-:W-:Y:S05]  /*00d0*/  @P0 BRA `(.L_x_1) ;  /* 0x00000000007c0947 */ /* 0x000fea0003800000 */
[----:B------:R-:W-:-:S13]  /*00e0*/  ELECT P0, URZ, PT ;  /* 0x0000000000ff782f */ /* 0x000fda0003800000 */
[----:B------:R-:W-:Y:S05]  /*00f0*/  @!P0 BRA `(.L_x_2) ;  /* 0x0000000000848947 */ /* 0x000fea0003800000 */
[----:B------:R-:W-:Y:S01]  /*0100*/  UMOV UR4, 0x8 ;  /* 0x0000000800047882 */ /* 0x000fe20000000000 */
[----:B------:R-:W-:Y:S02]  /*0110*/  IMAD.MOV.U32 R9, RZ, RZ, 0x1 ;  /* 0x00000001ff097424 */ /* 0x000fe400078e00ff */
[----:B------:R-:W-:Y:S02]  /*0120*/  IMAD.MOV.U32 R3, RZ, RZ, 0xff ;  /* 0x000000ffff037424 */ /* 0x000fe400078e00ff */
[----:B------:R-:W-:Y:S04]  /*0130*/  DEPBAR.LE SB0, 0x36 ;  /* 0x00008d800000791a */ /* 0x000fe80000000000 */
[----:B------:R-:W0:Y:S02]  /*0140*/  UTCATOMSWS.FIND_AND_SET.ALIGN UP0, UR4, UR4 ;  /* 0x00000004000475e3 */ /* 0x000e240008000800 */
[----:B0-----:R-:W-:-:S04]  /*0150*/  PLOP3.LUT P0, PT, PT, PT, UP0, 0x80, 0x8 ;  /* 0x000000000008781c */ /* 0x001fc80003f0f008 */
[----:B------:R-:W-:-:S04]  /*0160*/  SEL R2, RZ, 0xffffffff, !P0 ;  /* 0xffffffffff027807 */ /* 0x000fc80004000000 */
[----:B------:R-:W-:Y:S01]  /*0170*/  ISETP.NE.AND P0, PT, R2, RZ, PT ;  /* 0x000000ff0200720c */ /* 0x000fe20003f05270 */
[----:B------:R-:W-:-:S12]  /*0180*/  IMAD.U32 R2, RZ, RZ, UR4 ;  /* 0x00000004ff027e24 */ /* 0x000fd8000f8e00ff */
[----:B------:R-:W-:Y:S05]  /*0190*/  @P0 BRA `(.L_x_3) ;  /* 0x0000000000240947 */ /* 0x000fea0003800000 */
.L_x_4:
[----:B------:R-:W-:Y:S05]  /*01a0*/  NANOSLEEP 0x64 ;  /* 0x000000640000795d */ /* 0x000fea0003800000 */
[----:B------:R-:W-:-:S05]  /*01b0*/  UMOV UR4, 0x8 ;  /* 0x0000000800047882 */ /* 0x000fca0000000000 */
[----:B------:R-:W-:Y:S04]  /*01c0*/  DEPBAR.LE SB0, 0x36 ;  /* 0x00008d800000791a */ /* 0x000fe80000000000 */
[----:B------:R-:W0:Y:S02]  /*01d0*/  UTCATOMSWS.FIND_AND_SET.ALIGN UP0, UR4, UR4 ;  /* 0x00000004000475e3 */ /* 0x000e240008000800 */
[----:B0-----:R-:W-:-:S04]  /*01e0*/  PLOP3.LUT P0, PT, PT, PT, UP0, 0x80, 0x8 ;  /* 0x000000000008781c */ /* 0x001fc80003f0f008 */
[----:B------:R-:W-:-:S04]  /*01f0*/  SEL R2, RZ, 0xffffffff, !P0 ;  /* 0xffffffffff027807 */ /* 0x000fc80004000000 */
[----:B------:R-:W-:Y:S01]  /*0200*/  ISETP.NE.AND P0, PT, R2, RZ, PT ;  /* 0x000000ff0200720c */ /* 0x000fe20003f05270 */
[----:B------:R-:W-:-:S12]  /*0210*/  IMAD.U32 R2, RZ, RZ, UR4 ;  /* 0x00000004ff027e24 */ /* 0x000fd8000f8e00ff */
[----:B------:R-:W-:Y:S05]  /*0220*/  @!P0 BRA `(.L_x_4) ;  /* 0xfffffffc00dc8947 */ /* 0x000fea000383ffff */
.L_x_3:
[C---:B------:R-:W-:Y:S01]  /*0230*/  VIADD R4, R2.reuse, 0x10 ;  /* 0x0000001002047836 */ /* 0x040fe20000000000 */
[----:B------:R-:W-:Y:S02]  /*0240*/  SHF.L.U32 R3, R3, R2, RZ ;  /* 0x0000000203037219 */ /* 0x000fe400000006ff */
[----:B------:R-:W-:Y:S02]  /*0250*/  MOV R5, 0x50 ;  /* 0x0000005000057802 */ /* 0x000fe40000000f00 */
[----:B------:R-:W-:Y:S02]  /*0260*/  SHF.L.U32 R4, R9, R4, RZ ;  /* 0x0000000409047219 */ /* 0x000fe400000006ff */
[----:B------:R-:W-:Y:S01]  /*0270*/  LEA R6, R7, R5, 0x18 ;  /* 0x0000000507067211 */ /* 0x000fe200078ec0ff */
[----:B------:R-:W-:Y:S01]  /*0280*/  IMAD.SHL.U32 R5, R2, 0x20, RZ ;  /* 0x0000002002057824 */ /* 0x000fe200078e00ff */
[----:B------:R-:W-:-:S05]  /*0290*/  LOP3.LUT R3, R4, R3, RZ, 0xfc, !PT ;  /* 0x0000000304037212 */ /* 0x000fca00078efcff */
[----:B------:R0:W-:Y:S04]  /*02a0*/  ATOMS.OR RZ, [R6], R3 ;  /* 0x0000000306ff738c */ /* 0x0001e80003000000 */
[----:B------:R0:W-:Y:S01]  /*02b0*/  STS [R0], R5 ;  /* 0x0000000500007388 */ /* 0x0001e20000000800 */
[----:B------:R-:W-:Y:S05]  /*02c0*/  BRA `(.L_x_2) ;  /* 0x0000000000107947 */ /* 0x000fea0003800000 */
.L_x_1:
[----:B------:R-:W-:Y:S01]  /*02d0*/  IMAD.MOV.U32 R3, RZ, RZ, -0x1 ;  /* 0xffffffffff037424 */ /* 0x000fe200078e00ff */
[----:B------:R-:W-:-:S04]  /*02e0*/  MOV R2, 0x310 ;  /* 0x0000031000027802 */ /* 0x000fc80000000f00 */
[----:B------:R0:W-:Y:S03]  /*02f0*/  STS [R0], R3 ;  /* 0x0000000300007388 */ /* 0x0001e60000000800 */
[----:B0-----:R-:W-:Y:S05]  /*0300*/  CALL.REL.NOINC `($__internal_1_$__cuda_sm10x_tcgen05_guardrail_trap_phase_invalid_during_alloc) ;  /* 0x0000050800a87944 */ /* 0x001fea0003c00000 */
.L_x_2:
[----:B------:R-:W-:Y:S05]  /*0310*/  WARPSYNC.ALL ;  /* 0x0000000000007948 */ /* 0x000fea0003800000 */
[----:B------:R-:W-:Y:S01]  /*0320*/  NOP ;  /* 0x0000000000007918 */ /* 0x000fe20000000000 */
.L_x_0:
[----:B0-----:R-:W0:Y:S01]  /*0330*/  LDC.64 R2, c[0x0][0x398] ;  /* 0x0000e600ff027b82 */ /* 0x001e220000000a00 */
[----:B------:R-:W1:Y:S01]  /*0340*/  S2R R5, SR_CTAID.X ;  /* 0x0000000000057919 */ /* 0x000e620000002500 */
[----:B------:R-:W-:Y:S01]  /*0350*/  IMAD.MOV.U32 R14, RZ, RZ, RZ ;  /* 0x000000ffff0e7224 */ /* 0x000fe200078e00ff */
[----:B------:R-:W2:Y:S05]  /*0360*/  S2R R30, SR_TID.X ;  /* 0x00000000001e7919 */ /* 0x000eaa0000002100 */
[----:B------:R-:W3:Y:S01]  /*0370*/  S2UR UR4, SR_CgaCtaId ;  /* 0x00000000000479c3 */ /* 0x000ee20000008800 */
[----:B0-----:R-:W-:Y:S01]  /*0380*/  IMAD.MOV.U32 R13, RZ, RZ, R3 ;  /* 0x000000ffff0d7224 */ /* 0x001fe200078e0003 */
[----:B------:R0:W-:Y:S01]  /*0390*/  STL.64 [R1+0xea8], R2 ;  /* 0x000ea80201007387 */ /* 0x0001e20000100a00 */
[----:B------:R-:W-:-:S02]  /*03a0*/  IMAD.MOV.U32 R85, RZ, RZ, R2 ;  /* 0x000000ffff557224 */ /* 0x000fc400078e0002 */
[----:B------:R-:W-:Y:S01]  /*03b0*/  VIADD R0, R13, 0x3f ;  /* 0x0000003f0d007836 */ /* 0x000fe20000000000 */
[----:B-1----:R-:W-:-:S04]  /*03c0*/  IABS R8, R5 ;  /* 0x0000000500087213 */ /* 0x002fc80000000000 */
[----:B0-----:R-:W-:Y:S02]  /*03d0*/  SHF.R.S32.HI R3, RZ, 0x1f, R0 ;  /* 0x0000001fff037819 */ /* 0x001fe40000011400 */
[----:B--2---:R-:W-:Y:S02]  /*03e0*/  LOP3.LUT R90, R30, 0x7f, RZ, 0xc0, !PT ;  /* 0x0000007f1e5a7812 */ /* 0x004fe400078ec0ff */
[----:B------:R-:W-:-:S04]  /*03f0*/  LEA.HI R3, R3, R0, RZ, 0x6 ;  /* 0x0000000003037211 */ /* 0x000fc800078f30ff */
[----:B------:R-:W-:-:S05]  /*0400*/  SHF.R.S32.HI R3, RZ, 0x6, R3 ;  /* 0x00000006ff037819 */ /* 0x000fca0000011403 */
[----:B------:R-:W-:-:S05]  /*0410*/  IMAD.SHL.U32 R4, R3, 0x4, RZ ;  /* 0x0000000403047824 */ /* 0x000fca00078e00ff */
[-C--:B------:R-:W-:Y:S02]  /*0420*/  IABS R7, R4.reuse ;  /* 0x0000000400077213 */ /* 0x080fe40000000000 */
[----:B------:R-:W-:Y:S02]  /*0430*/  IABS R10, R4 ;  /* 0x00000004000a7213 */ /* 0x000fe40000000000 */
[----:B------:R-:W0:Y:S08]  /*0440*/  I2F.RP R0, R7 ;  /* 0x0000000700007306 */ /* 0x000e300000209400 */
[----:B0-----:R-:W0:Y:S02]  /*0450*/  MUFU.RCP R0, R0 ;  /* 0x0000000000007308 */ /* 0x001e240000001000 */
[----:B0-----:R-:W-:-:S02]  /*0460*/  VIADD R2, R0, 0xffffffe ;  /* 0x0ffffffe00027836 */ /* 0x001fc40000000000 */
[----:B------:R-:W-:-:S04]  /*0470*/  IMAD.MOV R0, RZ, RZ, -R10 ;  /* 0x000000ffff007224 */ /* 0x000fc800078e0a0a */
[----:B------:R0:W1:Y:S02]  /*0480*/  F2I.FTZ.U32.TRUNC.NTZ R3, R2 ;  /* 0x0000000200037305 */ /* 0x000064000021f000 */
[----:B0-----:R-:W-:Y:S02]  /*0490*/  IMAD.MOV.U32 R2, RZ, RZ, RZ ;  /* 0x000000ffff027224 */ /* 0x001fe400078e00ff */
[----:B-1----:R-:W-:-:S04]  /*04a0*/  IMAD.MOV R6, RZ, RZ, -R3 ;  /* 0x000000ffff067224 */ /* 0x002fc800078e0a03 */
[----:B------:R-:W-:Y:S02]  /*04b0*/  IMAD R9, R6, R7, RZ ;  /* 0x0000000706097224 */ /* 0x000fe400078e02ff */
[----:B------:R-:W-:Y:S01]  /*04c0*/  IMAD.MOV.U32 R6, RZ, RZ, R8 ;  /* 0x000000ffff067224 */ /* 0x000fe200078e0008 */
[----:B------:R-:W-:Y:S01]  /*04d0*/  IABS R8, R85 ;  /* 0x0000005500087213 */ /* 0x000fe20000000000 */
[----:B------:R-:W-:-:S06]  /*04e0*/  IMAD.HI.U32 R3, R3, R9, R2 ;  /* 0x0000000903037227 */ /* 0x000fcc00078e0002 */
[----:B------:R-:W-:-:S04]  /*04f0*/  IMAD.HI.U32 R3, R3, R6, RZ ;  /* 0x0000000603037227 */ /* 0x000fc800078e00ff */
[----:B------:R-:W-:Y:S01]  /*0500*/  IMAD R0, R3, R0, R6 ;  /* 0x0000000003007224 */ /* 0x000fe200078e0206 */
[----:B------:R-:W-:Y:S04]  /*0510*/  BAR.SYNC.DEFER_BLOCKING 0x0 ;  /* 0x0000000000007b1d */ /* 0x000fe80000010000 */
[----:B------:R-:W-:-:S13]  /*0520*/  ISETP.GT.U32.AND P1, PT, R7, R0, PT ;  /* 0x000000000700720c */ /* 0x000fda0003f24070 */
[----:B------:R-:W-:Y:S02]  /*0530*/  @!P1 IMAD.IADD R0, R0, 0x1, -R7 ;  /* 0x0000000100009824 */ /* 0x000fe400078e0a07 */
[----:B------:R-:W-:Y:S01]  /*0540*/  @!P1 VIADD R3, R3, 0x1 ;  /* 0x0000000103039836 */ /* 0x000fe20000000000 */
[----:B------:R-:W-:Y:S02]  /*0550*/  ISETP.NE.AND P1, PT, R4, RZ, PT ;  /* 0x000000ff0400720c */ /* 0x000fe40003f25270 */
[----:B------:R-:W-:Y:S02]  /*0560*/  ISETP.GE.U32.AND P0, PT, R0, R7, PT ;  /* 0x000000070000720c */ /* 0x000fe40003f06070 */
[----:B------:R-:W-:-:S04]  /*0570*/  LOP3.LUT R0, R5, R4, RZ, 0x3c, !PT ;  /* 0x0000000405007212 */ /* 0x000fc800078e3cff */
[----:B------:R-:W-:Y:S01]  /*0580*/  ISETP.GE.AND P2, PT, R0, RZ, PT ;  /* 0x000000ff0000720c */ /* 0x000fe20003f46270 */
[----:B------:R-:W-:-:S06]  /*0590*/  VIADD R0, R85, 0x1ff ;  /* 0x000001ff55007836 */ /* 0x000fcc0000000000 */
[----:B------:R-:W-:-:S04]  /*05a0*/  @P0 VIADD R3, R3, 0x1 ;  /* 0x0000000103030836 */ /* 0x000fc80000000000 */
[----:B------:R-:W-:Y:S01]  /*05b0*/  IMAD.MOV.U32 R2, RZ, RZ, R3 ;  /* 0x000000ffff027224 */ /* 0x000fe200078e0003 */
[----:B------:R-:W-:-:S03]  /*05c0*/  SHF.R.S32.HI R3, RZ, 0x1f, R0 ;  /* 0x0000001fff037819 */ /* 0x000fc60000011400 */
[----:B------:R-:W-:Y:S01]  /*05d0*/  @!P2 IMAD.MOV R2, RZ, RZ, -R2 ;  /* 0x000000ffff02a224 */ /* 0x000fe200078e0a02 */
[----:B------:R-:W-:Y:S02]  /*05e0*/  @!P1 LOP3.LUT R2, RZ, R4, RZ, 0x33, !PT ;  /* 0x00000004ff029212 */ /* 0x000fe400078e33ff */
[----:B------:R-:W-:-:S03]  /*05f0*/  LEA.HI R3, R3, R0, RZ, 0x9 ;  /* 0x0000000003037211 */ /* 0x000fc600078f48ff */
[----:B------:R-:W-:Y:S02]  /*0600*/  IMAD.SHL.U32 R9, R2, 0x4, RZ ;  /* 0x0000000402097824 */ /* 0x000fe400078e00ff */
[----:B------:R-:W-:-:S03]  /*0610*/  IMAD.MOV R2, RZ, RZ, -R2 ;  /* 0x000000ffff027224 */ /* 0x000fc600078e0a02 */
[----:B------:R-:W-:Y:S01]  /*0620*/  LEA.HI.SX32 R3, R3, -R9, 0x17 ;  /* 0x8000000903037211 */ /* 0x000fe200078fbaff */
[----:B------:R-:W-:Y:S02]  /*0630*/  IMAD R12, R4, R2, R5 ;  /* 0x00000002040c7224 */ /* 0x000fe400078e0205 */
[----:B------:R-:W-:Y:S01]  /*0640*/  IMAD.MOV.U32 R2, RZ, RZ, RZ ;  /* 0x000000ffff027224 */ /* 0x000fe200078e00ff */
[----:B------:R-:W-:Y:S02]  /*0650*/  VIMNMX R7, PT, PT, R3, 0x4, PT ;  /* 0x0000000403077848 */ /* 0x000fe40003fe0100 */
[----:B------:R-:W-:Y:S02]  /*0660*/  IABS R4, R12 ;  /* 0x0000000c00047213 */ /* 0x000fe40000000000 */
[-C--:B------:R-:W-:Y:S02]  /*0670*/  IABS R10, R7.reuse ;  /* 0x00000007000a7213 */ /* 0x080fe40000000000 */
[----:B------:R-:W-:-:S02]  /*0680*/  IABS R6, R7 ;  /* 0x0000000700067213 */ /* 0x000fc40000000000 */
[----:B------:R-:W0:Y:S08]  /*0690*/  I2F.RP R0, R10 ;  /* 0x0000000a00007306 */ /* 0x000e300000209400 */
[----:B0-----:R-:W0:Y:S02]  /*06a0*/  MUFU.RCP R0, R0 ;  /* 0x0000000000007308 */ /* 0x001e240000001000 */
[----:B0-----:R-:W-:-:S06]  /*06b0*/  VIADD R3, R0, 0xffffffe ;  /* 0x0ffffffe00037836 */ /* 0x001fcc0000000000 */
[----:B------:R-:W0:Y:S02]  /*06c0*/  F2I.FTZ.U32.TRUNC.NTZ R3, R3 ;  /* 0x0000000300037305 */ /* 0x000e24000021f000 */
[----:B0-----:R-:W-:-:S04]  /*06d0*/  IMAD.MOV R11, RZ, RZ, -R3 ;  /* 0x000000ffff0b7224 */ /* 0x001fc800078e0a03 */
[----:B------:R-:W-:Y:S01]  /*06e0*/  IMAD R5, R11, R10, RZ ;  /* 0x0000000a0b057224 */ /* 0x000fe200078e02ff */
[----:B------:R-:W-:-:S03]  /*06f0*/  SHF.R.U32.HI R11, RZ, 0x5, R30 ;  /* 0x00000005ff0b7819 */ /* 0x000fc6000001161e */
[----:B------:R-:W-:Y:S01]  /*0700*/  IMAD.HI.U32 R0, R3, R5, R2 ;  /* 0x0000000503007227 */ /* 0x000fe200078e0002 */
[----:B------:R-:W-:-:S03]  /*0710*/  IABS R2, R13 ;  /* 0x0000000d00027213 */ /* 0x000fc60000000000 */
[----:B------:R-:W-:Y:S02]  /*0720*/  IMAD.MOV.U32 R3, RZ, RZ, R4 ;  /* 0x000000ffff037224 */ /* 0x000fe400078e0004 */
[----:B------:R-:W-:Y:S01]  /*0730*/  IMAD.MOV R5, RZ, RZ, -R6 ;  /* 0x000000ffff057224 */ /* 0x000fe200078e0a06 */
[----:B------:R-:W0:Y:S01]  /*0740*/  I2F.RP R4, R2 ;  /* 0x0000000200047306 */ /* 0x000e220000209400 */
[----:B------:R-:W-:-:S04]  /*0750*/  IMAD.HI.U32 R0, R0, R3, RZ ;  /* 0x0000000300007227 */ /* 0x000fc800078e00ff */
[----:B------:R-:W-:Y:S01]  /*0760*/  IMAD R3, R0, R5, R3 ;  /* 0x0000000500037224 */ /* 0x000fe200078e0203 */
[----:B------:R-:W-:Y:S02]  /*0770*/  MOV R5, 0x400 ;  /* 0x0000040000057802 */ /* 0x000fe40000000f00 */
[----:B------:R-:W1:Y:S02]  /*0780*/  I2F.RP R6, R8 ;  /* 0x0000000800067306 */ /* 0x000e640000209400 */
[----:B------:R-:W-:Y:S02]  /*0790*/  R2UR UR76, R5 ;  /* 0x00000000054c72ca */ /* 0x000fe400000e0000 */
[----:B------:R-:W-:-:S04]  /*07a0*/  ISETP.GT.U32.AND P1, PT, R10, R3, PT ;  /* 0x000000030a00720c */ /* 0x000fc80003f24070 */
[----:B0-----:R-:W0:Y:S07]  /*07b0*/  MUFU.RCP R4, R4 ;  /* 0x0000000400047308 */ /* 0x001e2e0000001000 */
[----:B---3--:R-:W-:Y:S01]  /*07c0*/  ULEA UR76, UR4, UR76, 0x18 ;  /* 0x0000004c044c7291 */ /* 0x008fe2000f8ec0ff */
[----:B-1----:R-:W1:Y:S01]  /*07d0*/  MUFU.RCP R6, R6 ;  /* 0x0000000600067308 */ /* 0x002e620000001000 */
[----:B------:R-:W-:Y:S02]  /*07e0*/  @!P1 IMAD.IADD R3, R3, 0x1, -R10 ;  /* 0x0000000103039824 */ /* 0x000fe400078e0a0a */
[----:B------:R-:W-:Y:S01]  /*07f0*/  @!P1 VIADD R0, R0, 0x1 ;  /* 0x0000000100009836 */ /* 0x000fe20000000000 */
[----:B------:R-:W-:-:S02]  /*0800*/  ISETP.NE.AND P1, PT, R7, RZ, PT ;  /* 0x000000ff0700720c */ /* 0x000fc40003f25270 */
[----:B------:R-:W-:Y:S02]  /*0810*/  ISETP.GE.U32.AND P0, PT, R3, R10, PT ;  /* 0x0000000a0300720c */ /* 0x000fe40003f06070 */
[----:B------:R-:W2:Y:S01]  /*0820*/  LDS R13, [UR76] ;  /* 0x0000004cff0d7984 */ /* 0x000ea20008000800 */
[----:B------:R-:W-:Y:S02]  /*0830*/  LOP3.LUT R3, R12, R7, RZ, 0x3c, !PT ;  /* 0x000000070c037212 */ /* 0x000fe400078e3cff */
[----:B0-----:R-:W-:Y:S01]  /*0840*/  IADD3 R5, PT, PT, R4, 0xffffffe, RZ ;  /* 0x0ffffffe04057810 */ /* 0x001fe20007ffe0ff */
[----:B------:R-:W-:Y:S01]  /*0850*/  IMAD.MOV.U32 R4, RZ, RZ, RZ ;  /* 0x000000ffff047224 */ /* 0x000fe200078e00ff */
[----:B------:R-:W-:Y:S01]  /*0860*/  BAR.SYNC.DEFER_BLOCKING 0x0 ;  /* 0x0000000000007b1d */ /* 0x000fe20000010000 */
[----:B------:R-:W-:Y:S01]  /*0870*/  ISETP.GE.AND P2, PT, R3, RZ, PT ;  /* 0x000000ff0300720c */ /* 0x000fe20003f46270 */
[----:B-1----:R-:W-:-:S04]  /*0880*/  VIADD R6, R6, 0xffffffe ;  /* 0x0ffffffe06067836 */ /* 0x002fc80000000000 */
[----:B------:R-:W0:Y:S01]  /*0890*/  F2I.FTZ.U32.TRUNC.NTZ R5, R5 ;  /* 0x0000000500057305 */ /* 0x000e22000021f000 */
[----:B------:R-:W-:-:S04]  /*08a0*/  @P0 VIADD R0, R0, 0x1 ;  /* 0x0000000100000836 */ /* 0x000fc80000000000 */
[----:B------:R-:W-:Y:S02]  /*08b0*/  IMAD.MOV.U32 R10, RZ, RZ, R0 ;  /* 0x000000ffff0a7224 */ /* 0x000fe400078e0000 */
[----:B------:R-:W-:Y:S01]  /*08c0*/  IMAD.SHL.U32 R0, R11, 0x200000, RZ ;  /* 0x002000000b007824 */ /* 0x000fe200078e00ff */
[----:B------:R1:W3:Y:S01]  /*08d0*/  F2I.FTZ.U32.TRUNC.NTZ R15, R6 ;  /* 0x00000006000f7305 */ /* 0x0002e2000021f000 */
[----:B------:R-:W-:Y:S01]  /*08e0*/  @!P2 IMAD.MOV R10, RZ, RZ, -R10 ;  /* 0x000000ffff0aa224 */ /* 0x000fe200078e0a0a */
[----:B------:R-:W-:Y:S02]  /*08f0*/  @!P1 LOP3.LUT R10, RZ, R7, RZ, 0x33, !PT ;  /* 0x00000007ff0a9212 */ /* 0x000fe400078e33ff */
[----:B------:R-:W-:Y:S01]  /*0900*/  LOP3.LUT R0, R0, 0x600000, RZ, 0xc0, !PT ;  /* 0x0060000000007812 */ /* 0x000fe200078ec0ff */
[----:B0-----:R-:W-:-:S03]  /*0910*/  IMAD.MOV R3, RZ, RZ, -R5 ;  /* 0x000000ffff037224 */ /* 0x001fc600078e0a05 */
[----:B------:R-:W-:Y:S01]  /*0920*/  R2UR UR4, R0 ;  /* 0x00000000000472ca */ /* 0x000fe200000e0000 */
[----:B------:R-:W-:Y:S02]  /*0930*/  IMAD.SHL.U32 R93, R10, 0x40, RZ ;  /* 0x000000400a5d7824 */ /* 0x000fe400078e00ff */
[----:B------:R-:W-:Y:S02]  /*0940*/  IMAD R3, R3, R2, RZ ;  /* 0x0000000203037224 */ /* 0x000fe400078e02ff */
[----:B------:R-:W-:Y:S02]  /*0950*/  VIADD R11, R93, 0x1 ;  /* 0x000000015d0b7836 */ /* 0x000fe40000000000 */
[----:B------:R-:W-:-:S03]  /*0960*/  IMAD.HI.U32 R3, R5, R3, R4 ;  /* 0x0000000305037227 */ /* 0x000fc600078e0004 */
[----:B-1----:R-:W-:Y:S01]  /*0970*/  IABS R6, R11 ;  /* 0x0000000b00067213 */ /* 0x002fe20000000000 */
[----:B---3--:R-:W-:Y:S01]  /*0980*/  IMAD.MOV R17, RZ, RZ, -R15 ;  /* 0x000000ffff117224 */ /* 0x008fe200078e0a0f */
[----:B------:R-:W-:Y:S01]  /*0990*/  ISETP.GE.AND P1, PT, R11, RZ, PT ;  /* 0x000000ff0b00720c */ /* 0x000fe20003f26270 */
[----:B------:R-:W-:Y:S01]  /*09a0*/  IMAD.MOV R4, RZ, RZ, -R10 ;  /* 0x000000ffff047224 */ /* 0x000fe200078e0a0a */
[----:B--2---:R-:W-:Y:S01]  /*09b0*/  R2UR UR5, R13 ;  /* 0x000000000d0572ca */ /* 0x004fe200000e0000 */
[----:B------:R-:W-:Y:S02]  /*09c0*/  IMAD R5, R17, R8, RZ ;  /* 0x0000000811057224 */ /* 0x000fe400078e02ff */
[----:B------:R-:W-:Y:S02]  /*09d0*/  VIADD R13, R93, 0x2 ;  /* 0x000000025d0d7836 */ /* 0x000fe40000000000 */
[----:B------:R-:W-:-:S03]  /*09e0*/  IMAD.HI.U32 R0, R3, R6, RZ ;  /* 0x0000000603007227 */ /* 0x000fc600078e00ff */
[----:B------:R-:W-:Y:S01]  /*09f0*/  IABS R10, R13 ;  /* 0x0000000d000a7213 */ /* 0x000fe20000000000 */
[----:B------:R-:W-:Y:S01]  /*0a00*/  IMAD.HI.U32 R14, R15, R5, R14 ;  /* 0x000000050f0e7227 */ /* 0x000fe200078e000e */
[----:B------:R-:W-:-:S03]  /*0a10*/  ISETP.GE.AND P6, PT, R13, RZ, PT ;  /* 0x000000ff0d00720c */ /* 0x000fc60003fc6270 */
[----:B------:R-:W-:Y:S02]  /*0a20*/  IMAD.MOV R5, RZ, RZ, -R0 ;  /* 0x000000ffff057224 */ /* 0x000fe400078e0a00 */
[----:B------:R-:W-:Y:S02]  /*0a30*/  IMAD R0, R7, R4, R12 ;  /* 0x0000000407007224 */ /* 0x000fe400078e020c */
[C---:B------:R-:W-:Y:S02]  /*0a40*/  IMAD R5, R2.reuse, R5, R6 ;  /* 0x0000000502057224 */ /* 0x040fe400078e0206 */
[----:B------:R-:W-:Y:S02]  /*0a50*/  IMAD.MOV.U32 R7, RZ, RZ, R10 ;  /* 0x000000ffff077224 */ /* 0x000fe400078e000a */
[----:B------:R-:W-:Y:S01]  /*0a60*/  VIADD R12, R93, 0x3 ;  /* 0x000000035d0c7836 */ /* 0x000fe20000000000 */
[----:B------:R-:W-:Y:S01]  /*0a70*/  ISETP.GT.U32.AND P0, PT, R2, R5, PT ;  /* 0x000000050200720c */ /* 0x000fe20003f04070 */
[----:B------:R-:W-:-:S03]  /*0a80*/  IMAD.HI.U32 R4, R3, R7, RZ ;  /* 0x0000000703047227 */ /* 0x000fc600078e00ff */
[----:B------:R-:W-:Y:S01]  /*0a90*/  IABS R10, R12 ;  /* 0x0000000c000a7213 */ /* 0x000fe20000000000 */
[----:B------:R-:W-:Y:S01]  /*0aa0*/  IMAD.IADD R0, R9, 0x1, R0 ;  /* 0x0000000109007824 */ /* 0x000fe200078e0200 */
[----:B------:R-:W-:Y:S01]  /*0ab0*/  ISETP.GE.AND P2, PT, R12, RZ, PT ;  /* 0x000000ff0c00720c */ /* 0x000fe20003f46270 */
[----:B------:R-:W-:Y:S02]  /*0ac0*/  VIADD R16, R93, 0x4 ;  /* 0x000000045d107836 */ /* 0x000fe40000000000 */
[----:B------:R-:W-:Y:S02]  /*0ad0*/  IMAD.MOV R9, RZ, RZ, -R4 ;  /* 0x000000ffff097224 */ /* 0x000fe400078e0a04 */
[----:B------:R-:W-:Y:S01]  /*0ae0*/  IMAD.HI.U32 R4, R3, R10, RZ ;  /* 0x0000000a03047227 */ /* 0x000fe200078e00ff */
[----:B------:R-:W-:-:S03]  /*0af0*/  IABS R6, R16 ;  /* 0x0000001000067213 */ /* 0x000fc60000000000 */
[C---:B------:R-:W-:Y:S02]  /*0b00*/  IMAD R7, R2.reuse, R9, R7 ;  /* 0x0000000902077224 */ /* 0x040fe400078e0207 */
[----:B------:R-:W-:Y:S02]  /*0b10*/  VIADD R18, R93, 0x5 ;  /* 0x000000055d127836 */ /* 0x000fe40000000000 */
[----:B------:R-:W-:Y:S01]  /*0b20*/  IMAD.MOV R9, RZ, RZ, -R4 ;  /* 0x000000ffff097224 */ /* 0x000fe200078e0a04 */
[C---:B------:R-:W-:Y:S01]  /*0b30*/  ISETP.GT.U32.AND P5, PT, R2.reuse, R7, PT ;  /* 0x000000070200720c */ /* 0x040fe20003fa4070 */
[----:B------:R-:W-:Y:S01]  /*0b40*/  @!P0 IMAD.IADD R5, R5, 0x1, -R2 ;  /* 0x0000000105058824 */ /* 0x000fe200078e0a02 */
[----:B------:R-:W-:Y:S01]  /*0b50*/  IABS R13, R18 ;  /* 0x00000012000d7213 */ /* 0x000fe20000000000 */
[----:B------:R-:W-:Y:S02]  /*0b60*/  IMAD.MOV.U32 R11, RZ, RZ, R6 ;  /* 0x000000ffff0b7224 */ /* 0x000fe400078e0006 */
[C---:B------:R-:W-:Y:S01]  /*0b70*/  IMAD R9, R2.reuse, R9, R10 ;  /* 0x0000000902097224 */ /* 0x040fe200078e020a */
[----:B------:R-:W-:Y:S01]  /*0b80*/  ISETP.GT.U32.AND P0, PT, R2, R5, PT ;  /* 0x000000050200720c */ /* 0x000fe20003f04070 */
[----:B------:R-:W-:-:S03]  /*0b90*/  IMAD.HI.U32 R6, R3, R11, RZ ;  /* 0x0000000b03067227 */ /* 0x000fc600078e00ff */
[----:B------:R-:W-:Y:S01]  /*0ba0*/  ISETP.GT.U32.AND P4, PT, R2, R9, PT ;  /* 0x000000090200720c */ /* 0x000fe20003f84070 */
[----:B------:R-:W-:Y:S02]  /*0bb0*/  IMAD.MOV R6, RZ, RZ, -R6 ;  /* 0x000000ffff067224 */ /* 0x000fe400078e0a06 */
[----:B------:R-:W-:-:S04]  /*0bc0*/  IMAD.HI.U32 R4, R3, R13, RZ ;  /* 0x0000000d03047227 */ /* 0x000fc800078e00ff */
[C---:B------:R-:W-:Y:S02]  /*0bd0*/  IMAD R11, R2.reuse, R6, R11 ;  /* 0x00000006020b7224 */ /* 0x040fe400078e020b */
[----:B------:R-:W-:Y:S01]  /*0be0*/  @!P5 IMAD.IADD R7, R7, 0x1, -R2 ;  /* 0x000000010707d824 */ /* 0x000fe200078e0a02 */
[----:B------:R-:W-:Y:S01]  /*0bf0*/  @!P0 IADD3 R5, PT, PT, R5, -R2, RZ ;  /* 0x8000000205058210 */ /* 0x000fe20007ffe0ff */
[----:B------:R-:W-:Y:S01]  /*0c00*/  IMAD.MOV R4, RZ, RZ, -R4 ;  /* 0x000000ffff047224 */ /* 0x000fe200078e0a04 */
[C---:B------:R-:W-:Y:S01]  /*0c10*/  ISETP.GT.U32.AND P0, PT, R2.reuse, R11, PT ;  /* 0x0000000b0200720c */ /* 0x040fe20003f04070 */
[----:B------:R-:W-:Y:S01]  /*0c20*/  VIADD R19, R93, 0x6 ;  /* 0x000000065d137836 */ /* 0x000fe20000000000 */
[C---:B------:R-:W-:Y:S01]  /*0c30*/  ISETP.GT.U32.AND P5, PT, R2.reuse, R7, PT ;  /* 0x000000070200720c */ /* 0x040fe20003fa4070 */
[C---:B------:R-:W-:Y:S02]  /*0c40*/  IMAD R13, R2.reuse, R4, R13 ;  /* 0x00000004020d7224 */ /* 0x040fe400078e020d */
[----:B------:R-:W-:Y:S01]  /*0c50*/  @!P4 IMAD.IADD R9, R9, 0x1, -R2 ;  /* 0x000000010909c824 */ /* 0x000fe200078e0a02 */
[----:B------:R-:W-:Y:S01]  /*0c60*/  IABS R15, R19 ;  /* 0x00000013000f7213 */ /* 0x000fe20000000000 */
[C---:B------:R-:W-:Y:S01]  /*0c70*/  VIADD R20, R93.reuse, 0x7 ;  /* 0x000000075d147836 */ /* 0x040fe20000000000 */
[----:B------:R-:W-:Y:S01]  /*0c80*/  ISETP.GT.U32.AND P4, PT, R2, R13, PT ;  /* 0x0000000d0200720c */ /* 0x000fe20003f84070 */
[----:B------:R-:W-:-:S02]  /*0c90*/  VIADD R21, R93, 0x8 ;  /* 0x000000085d157836 */ /* 0x000fc40000000000 */
[----:B------:R-:W-:Y:S01]  /*0ca0*/  IMAD.HI.U32 R4, R3, R15, RZ ;  /* 0x0000000f03047227 */ /* 0x000fe200078e00ff */
[----:B------:R-:W-:Y:S02]  /*0cb0*/  IABS R17, R20 ;  /* 0x0000001400117213 */ /* 0x000fe40000000000 */
[----:B------:R-:W-:Y:S01]  /*0cc0*/  IABS R10, R21 ;  /* 0x00000015000a7213 */ /* 0x000fe20000000000 */
[--C-:B------:R-:W-:Y:S01]  /*0cd0*/  @!P0 IMAD.IADD R11, R11, 0x1, -R2.reuse ;  /* 0x000000010b0b8824 */ /* 0x100fe200078e0a02 */
[----:B------:R-:W-:Y:S01]  /*0ce0*/  ISETP.GE.AND P0, PT, R16, RZ, PT ;  /* 0x000000ff1000720c */ /* 0x000fe20003f06270 */
[----:B------:R-:W-:Y:S01]  /*0cf0*/  @!P5 IMAD.IADD R7, R7, 0x1, -R2 ;  /* 0x000000010707d824 */ /* 0x000fe200078e0a02 */
[----:B------:R-:W-:Y:S01]  /*0d00*/  ISETP.GT.U32.AND P5, PT, R2, R9, PT ;  /* 0x000000090200720c */ /* 0x000fe20003fa4070 */
[----:B------:R-:W-:Y:S02]  /*0d10*/  IMAD.MOV R4, RZ, RZ, -R4 ;  /* 0x000000ffff047224 */ /* 0x000fe400078e0a04 */
[----:B------:R-:W-:-:S04]  /*0d20*/  IMAD.HI.U32 R6, R3, R17, RZ ;  /* 0x0000001103067227 */ /* 0x000fc800078e00ff */
[----:B------:R-:W-:Y:S01]  /*0d30*/  @!P4 IMAD.IADD R13, R13, 0x1, -R2 ;  /* 0x000000010d0dc824 */ /* 0x000fe200078e0a02 */
[C---:B------:R-:W-:Y:S01]  /*0d40*/  ISETP.GT.U32.AND P4, PT, R2.reuse, R11, PT ;  /* 0x0000000b0200720c */ /* 0x040fe20003f84070 */
[----:B------:R-:W-:Y:S02]  /*0d50*/  IMAD R15, R2, R4, R15 ;  /* 0x00000004020f7224 */ /* 0x000fe400078e020f */
[----:B------:R-:W-:Y:S02]  /*0d60*/  IMAD.MOV R6, RZ, RZ, -R6 ;  /* 0x000000ffff067224 */ /* 0x000fe400078e0a06 */
[----:B------:R-:W-:-:S04]  /*0d70*/  IMAD.HI.U32 R4, R3, R10, RZ ;  /* 0x0000000a03047227 */ /* 0x000fc800078e00ff */
[----:B------:R-:W-:Y:S02]  /*0d80*/  VIADD R22, R93, 0x9 ;  /* 0x000000095d167836 */ /* 0x000fe40000000000 */
[----:B------:R-:W-:Y:S02]  /*0d90*/  IMAD.MOV.U32 R23, RZ, RZ, R5 ;  /* 0x000000ffff177224 */ /* 0x000fe400078e0005 */
[C---:B------:R-:W-:Y:S01]  /*0da0*/  IMAD R17, R2.reuse, R6, R17 ;  /* 0x0000000602117224 */ /* 0x040fe200078e0211 */
[----:B------:R-:W-:Y:S01]  /*0db0*/  IABS R12, R22 ;  /* 0x00000016000c7213 */ /* 0x000fe20000000000 */
[----:B------:R-:W-:Y:S02]  /*0dc0*/  IMAD.MOV R5, RZ, RZ, -R4 ;  /* 0x000000ffff057224 */ /* 0x000fe400078e0a04 */
[----:B------:R-:W-:Y:S01]  /*0dd0*/  @!P1 IMAD.MOV R23, RZ, RZ, -R23 ;  /* 0x000000ffff179224 */ /* 0x000fe200078e0a17 */
[C---:B------:R-:W-:Y:S01]  /*0de0*/  ISETP.GT.U32.AND P1, PT, R2.reuse, R13, PT ;  /* 0x0000000d0200720c */ /* 0x040fe20003f24070 */
[----:B------:R-:W-:Y:S01]  /*0df0*/  @!P5 IMAD.IADD R9, R9, 0x1, -R2 ;  /* 0x000000010909d824 */ /* 0x000fe200078e0a02 */
[C---:B------:R-:W-:Y:S01]  /*0e00*/  ISETP.GT.U32.AND P5, PT, R2.reuse, R15, PT ;  /* 0x0000000f0200720c */ /* 0x040fe20003fa4070 */
[C---:B------:R-:W-:Y:S01]  /*0e10*/  IMAD R5, R2.reuse, R5, R10 ;  /* 0x0000000502057224 */ /* 0x040fe200078e020a */
[----:B------:R-:W-:Y:S01]  /*0e20*/  STL [R1+0xf30], R23 ;  /* 0x000f301701007387 */ /* 0x000fe20000100800 */
[----:B------:R-:W-:Y:S01]  /*0e30*/  @!P6 IMAD.MOV R7, RZ, RZ, -R7 ;  /* 0x000000ffff07e224 */ /* 0x000fe200078e0a07 */
[----:B------:R-:W-:Y:S01]  /*0e40*/  ISETP.GT.U32.AND P6, PT, R2, R17, PT ;  /* 0x000000110200720c */ /* 0x000fe20003fc4070 */
[----:B------:R-:W-:-:S02]  /*0e50*/  IMAD.MOV.U32 R6, RZ, RZ, R12 ;  /* 0x000000ffff067224 */ /* 0x000fc400078e000c */
[----:B------:R-:W-:Y:S01]  /*0e60*/  IMAD.MOV.U32 R12, RZ, RZ, R9 ;  /* 0x000000ffff0c7224 */ /* 0x000fe200078e0009 */
[----:B------:R0:W-:Y:S01]  /*0e70*/  STL [R1+0xf2c], R7 ;  /* 0x000f2c0701007387 */ /* 0x0001e20000100800 */
[----:B------:R-:W-:Y:S01]  /*0e80*/  @!P4 IMAD.IADD R11, R11, 0x1, -R2 ;  /* 0x000000010b0bc824 */ /* 0x000fe200078e0a02 */
[----:B------:R-:W-:Y:S01]  /*0e90*/  ISETP.GT.U32.AND P4, PT, R2, R5, PT ;  /* 0x000000050200720c */ /* 0x000fe20003f84070 */
[----:B------:R-:W-:Y:S01]  /*0ea0*/  @!P2 IMAD.MOV R12, RZ, RZ, -R12 ;  /* 0x000000ffff0ca224 */ /* 0x000fe200078e0a0c */
[----:B------:R-:W-:Y:S01]  /*0eb0*/  ISETP.GE.AND P2, PT, R18, RZ, PT ;  /* 0x000000ff1200720c */ /* 0x000fe20003f46270 */
[----:B------:R-:W-:-:S03]  /*0ec0*/  IMAD.HI.U32 R4, R3, R6, RZ ;  /* 0x0000000603047227 */ /* 0x000fc600078e00ff */
[----:B------:R1:W-:Y:S01]  /*0ed0*/  STL [R1+0xf28], R12 ;  /* 0x000f280c01007387 */ /* 0x0003e20000100800 */
[----:B------:R-:W-:Y:S01]  /*0ee0*/  @!P1 IMAD.IADD R13, R13, 0x1, -R2 ;  /* 0x000000010d0d9824 */ /* 0x000fe200078e0a02 */
[----:B------:R-:W-:Y:S01]  /*0ef0*/  ISETP.GE.AND P1, PT, R19, RZ, PT ;  /* 0x000000ff1300720c */ /* 0x000fe20003f26270 */
[----:B0-----:R-:W-:Y:S02]  /*0f00*/  IMAD.MOV R7, RZ, RZ, -R4 ;  /* 0x000000ffff077224 */ /* 0x001fe400078e0a04 */
[----:B------:R-:W-:Y:S02]  /*0f10*/  VIADD R10, R93, 0xa ;  /* 0x0000000a5d0a7836 */ /* 0x000fe40000000000 */
[----:B------:R-:W-:Y:S02]  /*0f20*/  @!P6 IMAD.IADD R17, R17, 0x1, -R2 ;  /* 0x000000011111e824 */ /* 0x000fe400078e0a02 */
[----:B------:R-:W-:Y:S01]  /*0f30*/  IMAD R7, R2, R7, R6 ;  /* 0x0000000702077224 */ /* 0x000fe200078e0206 */
[----:B------:R-:W-:Y:S01]  /*0f40*/  IABS R9, R10 ;  /* 0x0000000a00097213 */ /* 0x000fe20000000000 */
[----:B-1----:R-:W-:-:S02]  /*0f50*/  IMAD.MOV.U32 R12, RZ, RZ, R11 ;  /* 0x000000ffff0c7224 */ /* 0x002fc400078e000b */
[----:B------:R-:W-:Y:S02]  /*0f60*/  @!P4 IMAD.IADD R5, R5, 0x1, -R2 ;  /* 0x000000010505c824 */ /* 0x000fe400078e0a02 */
[----:B------:R-:W-:Y:S01]  /*0f70*/  @!P0 IMAD.MOV R12, RZ, RZ, -R12 ;  /* 0x000000ffff0c8224 */ /* 0x000fe200078e0a0c */
[C---:B------:R-:W-:Y:S01]  /*0f80*/  ISETP.GT.U32.AND P0, PT, R2.reuse, R17, PT ;  /* 0x000000110200720c */ /* 0x040fe20003f04070 */
[----:B------:R-:W-:Y:S01]  /*0f90*/  IMAD.MOV.U32 R6, RZ, RZ, R13 ;  /* 0x000000ffff067224 */ /* 0x000fe200078e000d */
[C---:B------:R-:W-:Y:S01]  /*0fa0*/  ISETP.GT.U32.AND P4, PT, R2.reuse, R5, PT ;  /* 0x000000050200720c */ /* 0x040fe20003f84070 */
[----:B------:R-:W-:Y:S01]  /*0fb0*/  VIADD R18, R93, 0xb ;  /* 0x0000000b5d127836 */ /* 0x000fe20000000000 */
[----:B------:R-:W-:Y:S01]  /*0fc0*/  STL [R1+0xf24], R12 ;  /* 0x000f240c01007387 */ /* 0x000fe20000100800 */
[----:B------:R-:W-:Y:S01]  /*0fd0*/  @!P2 IMAD.MOV R6, RZ, RZ, -R6 ;  /* 0x000000ffff06a224 */ /* 0x000fe200078e0a06 */
[----:B------:R-:W-:Y:S01]  /*0fe0*/  ISETP.GT.U32.AND P2, PT, R2, R7, PT ;  /* 0x000000070200720c */ /* 0x000fe20003f44070 */
[----:B------:R-:W-:Y:S01]  /*0ff0*/  IMAD.HI.U32 R4, R3, R9, RZ ;  /* 0x0000000903047227 */ /* 0x000fe200078e00ff */
[----:B------:R-:W-:-:S02]  /*1000*/  IABS R11, R18 ;  /* 0x00000012000b7213 */ /* 0x000fc40000000000 */
[----:B------:R0:W-:Y:S01]  /*1010*/  STL [R1+0xf20], R6 ;  /* 0x000f200601007387 */ /* 0x0001e20000100800 */
[--C-:B------:R-:W-:Y:S01]  /*1020*/  @!P5 IMAD.IADD R15, R15, 0x1, -R2.reuse ;  /* 0x000000010f0fd824 */ /* 0x100fe200078e0a02 */
[----:B------:R-:W-:Y:S01]  /*1030*/  ISETP.GE.AND P5, PT, R20, RZ, PT ;  /* 0x000000ff1400720c */ /* 0x000fe20003fa6270 */
[----:B------:R-:W-:Y:S01]  /*1040*/  VIADD R19, R93, 0xc ;  /* 0x0000000c5d137836 */ /* 0x000fe20000000000 */
[----:B------:R-:W-:Y:S01]  /*1050*/  @!P0 IADD3 R17, PT, PT, R17, -R2, RZ ;  /* 0x8000000211118210 */ /* 0x000fe20007ffe0ff */
[----:B------:R-:W-:Y:S01]  /*1060*/  @!P4 IMAD.IADD R5, R5, 0x1, -R2 ;  /* 0x000000010505c824 */ /* 0x000fe200078e0a02 */
[----:B------:R-:W-:Y:S01]  /*1070*/  ISETP.GT.U32.AND P6, PT, R2, R15, PT ;  /* 0x0000000f0200720c */ /* 0x000fe20003fc4070 */
[----:B------:R-:W-:Y:S01]  /*1080*/  VIADD R20, R93, 0xd ;  /* 0x0000000d5d147836 */ /* 0x000fe20000000000 */
[----:B------:R-:W-:Y:S01]  /*1090*/  ISETP.GE.AND P0, PT, R22, RZ, PT ;  /* 0x000000ff1600720c */ /* 0x000fe20003f06270 */
[----:B------:R-:W-:Y:S02]  /*10a0*/  IMAD.MOV.U32 R66, RZ, RZ, R17 ;  /* 0x000000ffff427224 */ /* 0x000fe400078e0011 */
[----:B0-----:R-:W-:-:S02]  /*10b0*/  IMAD.MOV R6, RZ, RZ, -R4 ;  /* 0x000000ffff067224 */ /* 0x001fc400078e0a04 */
[----:B------:R-:W-:-:S04]  /*10c0*/  IMAD.HI.U32 R4, R3, R11, RZ ;  /* 0x0000000b03047227 */ /* 0x000fc800078e00ff */
[C---:B------:R-:W-:Y:S01]  /*10d0*/  IMAD R9, R2.reuse, R6, R9 ;  /* 0x0000000602097224 */ /* 0x040fe200078e0209 */
[----:B------:R-:W-:Y:S01]  /*10e0*/  IABS R6, R19 ;  /* 0x0000001300067213 */ /* 0x000fe20000000000 */
[----:B------:R-:W-:Y:S02]  /*10f0*/  IMAD.MOV R4, RZ, RZ, -R4 ;  /* 0x000000ffff047224 */ /* 0x000fe400078e0a04 */
[----:B------:R-:W-:Y:S01]  /*1100*/  @!P5 IMAD.MOV R66, RZ, RZ, -R66 ;  /* 0x000000ffff42d224 */ /* 0x000fe200078e0a42 */
[C---:B------:R-:W-:Y:S01]  /*1110*/  ISETP.GT.U32.AND P4, PT, R2.reuse, R9, PT ;  /* 0x000000090200720c */ /* 0x040fe20003f84070 */
[----:B------:R-:W-:Y:S02]  /*1120*/  IMAD R11, R2, R4, R11 ;  /* 0x00000004020b7224 */ /* 0x000fe400078e020b */
[--C-:B------:R-:W-:Y:S01]  /*1130*/  @!P2 IMAD.IADD R7, R7, 0x1, -R2.reuse ;  /* 0x000000010707a824 */ /* 0x100fe200078e0a02 */
[----:B------:R-:W-:Y:S01]  /*1140*/  ISETP.GE.AND P2, PT, R10, RZ, PT ;  /* 0x000000ff0a00720c */ /* 0x000fe20003f46270 */
[----:B------:R-:W-:Y:S01]  /*1150*/  @!P6 IMAD.IADD R15, R15, 0x1, -R2 ;  /* 0x000000010f0fe824 */ /* 0x000fe200078e0a02 */
[----:B------:R-:W-:Y:S01]  /*1160*/  ISETP.GT.U32.AND P5, PT, R2, R11, PT ;  /* 0x0000000b0200720c */ /* 0x000fe20003fa4070 */
[----:B------:R-:W-:Y:S01]  /*1170*/  IMAD.HI.U32 R4, R3, R6, RZ ;  /* 0x0000000603047227 */ /* 0x000fe200078e00ff */
[----:B------:R-:W-:-:S02]  /*1180*/  ISETP.GE.AND P6, PT, R21, RZ, PT ;  /* 0x000000ff1500720c */ /* 0x000fc40003fc6270 */
[----:B------:R-:W-:Y:S01]  /*1190*/  IABS R10, R20 ;  /* 0x00000014000a7213 */ /* 0x000fe20000000000 */
[----:B------:R-:W-:Y:S02]  /*11a0*/  VIADD R21, R93, 0xe ;  /* 0x0000000e5d157836 */ /* 0x000fe40000000000 */
[----:B------:R-:W-:Y:S01]  /*11b0*/  @!P4 IMAD.IADD R9, R9, 0x1, -R2 ;  /* 0x000000010909c824 */ /* 0x000fe200078e0a02 */
[----:B------:R-:W-:Y:S01]  /*11c0*/  ISETP.GT.U32.AND P4, PT, R2, R7, PT ;  /* 0x000000070200720c */ /* 0x000fe20003f84070 */
[----:B------:R-:W-:Y:S01]  /*11d0*/  VIADD R22, R93, 0xf ;  /* 0x0000000f5d167836 */ /* 0x000fe20000000000 */
[----:B------:R-:W-:Y:S01]  /*11e0*/  IABS R12, R21 ;  /* 0x00000015000c7213 */ /* 0x000fe20000000000 */
[----:B------:R-:W-:Y:S02]  /*11f0*/  IMAD.MOV R13, RZ, RZ, -R4 ;  /* 0x000000ffff0d7224 */ /* 0x000fe400078e0a04 */
[----:B------:R-:W-:Y:S01]  /*1200*/  @!P5 IMAD.IADD R11, R11, 0x1, -R2 ;  /* 0x000000010b0bd824 */ /* 0x000fe200078e0a02 */
[----:B------:R-:W-:Y:S01]  /*1210*/  IABS R16, R22 ;  /* 0x0000001600107213 */ /* 0x000fe20000000000 */
[----:B------:R-:W-:-:S02]  /*1220*/  IMAD.MOV.U32 R58, RZ, RZ, R5 ;  /* 0x000000ffff3a7224 */ /* 0x000fc400078e0005 */
[----:B------:R-:W-:Y:S01]  /*1230*/  IMAD.MOV.U32 R23, RZ, RZ, R15 ;  /* 0x000000ffff177224 */ /* 0x000fe200078e000f */
[C---:B------:R-:W-:Y:S01]  /*1240*/  ISETP.GT.U32.AND P5, PT, R2.reuse, R11, PT ;  /* 0x0000000b0200720c */ /* 0x040fe20003fa4070 */
[----:B------:R-:W-:Y:S02]  /*1250*/  IMAD R5, R2, R13, R6 ;  /* 0x0000000d02057224 */ /* 0x000fe400078e0206 */
[----:B------:R-:W-:Y:S02]  /*1260*/  IMAD.MOV.U32 R15, RZ, RZ, R12 ;  /* 0x000000ffff0f7224 */ /* 0x000fe400078e000c */
[----:B------:R-:W-:-:S04]  /*1270*/  IMAD.HI.U32 R4, R3, R10, RZ ;  /* 0x0000000a03047227 */ /* 0x000fc800078e00ff */
[----:B------:R-:W-:Y:S01]  /*1280*/  @!P4 IMAD.IADD R7, R7, 0x1, -R2 ;  /* 0x000000010707c824 */ /* 0x000fe200078e0a02 */
[----:B------:R-:W-:Y:S01]  /*1290*/  ISETP.GT.U32.AND P4, PT, R2, R5, PT ;  /* 0x000000050200720c */ /* 0x000fe20003f84070 */
[----:B------:R-:W-:Y:S02]  /*12a0*/  IMAD.MOV.U32 R12, RZ, RZ, R16 ;  /* 0x000000ffff0c7224 */ /* 0x000fe400078e0010 */
[----:B------:R-:W-:-:S04]  /*12b0*/  IMAD.HI.U32 R6, R3, R15, RZ ;  /* 0x0000000f03067227 */ /* 0x000fc800078e00ff */
[----:B------:R-:W-:Y:S01]  /*12c0*/  @!P6 IMAD.MOV R58, RZ, RZ, -R58 ;  /* 0x000000ffff3ae224 */ /* 0x000fe200078e0a3a */
[----:B------:R-:W-:Y:S01]  /*12d0*/  ISETP.GE.AND P6, PT, R18, RZ, PT ;  /* 0x000000ff1200720c */ /* 0x000fe20003fc6270 */
[----:B------:R-:W-:Y:S01]  /*12e0*/  @!P1 IMAD.MOV R23, RZ, RZ, -R23 ;  /* 0x000000ffff179224 */ /* 0x000fe200078e0a17 */
[----:B------:R-:W-:Y:S01]  /*12f0*/  ISETP.GT.U32.AND P1, PT, R2, R9, PT ;  /* 0x000000090200720c */ /* 0x000fe20003f24070 */
[----:B------:R-:W-:Y:S02]  /*1300*/  IMAD.MOV R13, RZ, RZ, -R4 ;  /* 0x000000ffff0d7224 */ /* 0x000fe400078e0a04 */
[----:B------:R-:W-:Y:S01]  /*1310*/  IMAD.HI.U32 R4, R3, R12, RZ ;  /* 0x0000000c03047227 */ /* 0x000fe200078e00ff */
[----:B------:R0:W-:Y:S03]  /*1320*/  STL [R1+0xf1c], R23 ;  /* 0x000f1c1701007387 */ /* 0x0001e60000100800 */
[----:B------:R-:W-:-:S02]  /*1330*/  IMAD.MOV R6, RZ, RZ, -R6 ;  /* 0x000000ffff067224 */ /* 0x000fc400078e0a06 */
[----:B------:R-:W-:Y:S02]  /*1340*/  VIADD R16, R93, 0x10 ;  /* 0x000000105d107836 */ /* 0x000fe40000000000 */
[----:B------:R-:W-:Y:S02]  /*1350*/  IMAD.MOV R17, RZ, RZ, -R4 ;  /* 0x000000ffff117224 */ /* 0x000fe400078e0a04 */
[C---:B------:R-:W-:Y:S01]  /*1360*/  IMAD R15, R2.reuse, R6, R15 ;  /* 0x00000006020f7224 */ /* 0x040fe200078e020f */
[----:B------:R-:W-:Y:S01]  /*1370*/  IABS R6, R16 ;  /* 0x0000001000067213 */ /* 0x000fe20000000000 */
[----:B------:R-:W-:Y:S02]  /*1380*/  @!P5 IMAD.IADD R11, R11, 0x1, -R2 ;  /* 0x000000010b0bd824 */ /* 0x000fe400078e0a02 */
[----:B------:R-:W-:Y:S01]  /*1390*/  IMAD.MOV.U32 R68, RZ, RZ, R7 ;  /* 0x000000ffff447224 */ /* 0x000fe200078e0007 */
[C---:B------:R-:W-:Y:S01]  /*13a0*/  ISETP.GT.U32.AND P5, PT, R2.reuse, R15, PT ;  /* 0x0000000f0200720c */ /* 0x040fe20003fa4070 */
[----:B------:R-:W-:Y:S01]  /*13b0*/  IMAD R7, R2, R17, R12 ;  /* 0x0000001102077224 */ /* 0x000fe200078e020c */
[----:B------:R-:W-:Y:S01]  /*13c0*/  IADD3 R17, PT, PT, R93, 0x11, RZ ;  /* 0x000000115d117810 */ /* 0x000fe20007ffe0ff */
[----:B------:R-:W-:-:S02]  /*13d0*/  IMAD.MOV.U32 R63, RZ, RZ, R11 ;  /* 0x000000ffff3f7224 */ /* 0x000fc400078e000b */
[----:B------:R-:W-:Y:S02]  /*13e0*/  @!P4 IMAD.IADD R5, R5, 0x1, -R2 ;  /* 0x000000010505c824 */ /* 0x000fe400078e0a02 */
[C---:B------:R-:W-:Y:S02]  /*13f0*/  IMAD R13, R2.reuse, R13, R10 ;  /* 0x0000000d020d7224 */ /* 0x040fe400078e020a */
[----:B------:R-:W-:Y:S01]  /*1400*/  @!P6 IMAD.MOV R63, RZ, RZ, -R63 ;  /* 0x000000ffff3fe224 */ /* 0x000fe200078e0a3f */
[C---:B------:R-:W-:Y:S01]  /*1410*/  ISETP.GT.U32.AND P6, PT, R2.reuse, R7, PT ;  /* 0x000000070200720c */ /* 0x040fe20003fc4070 */
[----:B------:R-:W-:Y:S01]  /*1420*/  @!P1 IMAD.IADD R9, R9, 0x1, -R2 ;  /* 0x0000000109099824 */ /* 0x000fe200078e0a02 */
[C---:B------:R-:W-:Y:S01]  /*1430*/  ISETP.GT.U32.AND P4, PT, R2.reuse, R13, PT ;  /* 0x0000000d0200720c */ /* 0x040fe20003f84070 */
[----:B------:R-:W-:Y:S01]  /*1440*/  @!P0 IMAD.MOV R68, RZ, RZ, -R68 ;  /* 0x000000ffff448224 */ /* 0x000fe200078e0a44 */
[----:B------:R-:W-:Y:S01]  /*1450*/  ISETP.GT.U32.AND P0, PT, R2, R5, PT ;  /* 0x000000050200720c */ /* 0x000fe20003f04070 */
[----:B------:R-:W-:Y:S01]  /*1460*/  IMAD.HI.U32 R4, R3, R6, RZ ;  /* 0x0000000603047227 */ /* 0x000fe200078e00ff */
[----:B------:R-:W-:-:S03]  /*1470*/  ISETP.GE.AND P1, PT, R19, RZ, PT ;  /* 0x000000ff1300720c */ /* 0x000fc60003f26270 */
[----:B------:R-:W-:Y:S02]  /*1480*/  IMAD.MOV.U32 R62, RZ, RZ, R9 ;  /* 0x000000ffff3e7224 */ /* 0x000fe400078e0009 */
[----:B------:R-:W-:Y:S01]  /*1490*/  IMAD.MOV R9, RZ, RZ, -R4 ;  /* 0x000000ffff097224 */ /* 0x000fe200078e0a04 */
[----:B------:R-:W-:Y:S01]  /*14a0*/  IABS R4, R17 ;  /* 0x0000001100047213 */ /* 0x000fe20000000000 */
[----:B------:R-:W-:Y:S02]  /*14b0*/  @!P5 IMAD.IADD R15, R15, 0x1, -R2 ;  /* 0x000000010f0fd824 */ /* 0x000fe400078e0a02 */
[C---:B------:R-:W-:Y:S02]  /*14c0*/  IMAD R9, R2.reuse, R9, R6 ;  /* 0x0000000902097224 */ /* 0x040fe400078e0206 */
[----:B------:R-:W-:Y:S02]  /*14d0*/  IMAD.MOV.U32 R6, RZ, RZ, R4 ;  /* 0x000000ffff067224 */ /* 0x000fe400078e0004 */
[--C-:B------:R-:W-:Y:S01]  /*14e0*/  @!P6 IMAD.IADD R7, R7, 0x1, -R2.reuse ;  /* 0x000000010707e824 */ /* 0x100fe200078e0a02 */
[----:B------:R-:W-:Y:S01]  /*14f0*/  ISETP.GT.U32.AND P6, PT, R2, R15, PT ;  /* 0x0000000f0200720c */ /* 0x000fe20003fc4070 */
[--C-:B------:R-:W-:Y:S01]  /*1500*/  @!P0 IMAD.IADD R5, R5, 0x1, -R2.reuse ;  /* 0x0000000105058824 */ /* 0x100fe200078e0a02 */
[----:B------:R-:W-:Y:S01]  /*1510*/  ISETP.GE.AND P0, PT, R21, RZ, PT ;  /* 0x000000ff1500720c */ /* 0x000fe20003f06270 */
[----:B------:R-:W-:Y:S01]  /*1520*/  @!P4 IMAD.IADD R13, R13, 0x1, -R2 ;  /* 0x000000010d0dc824 */ /* 0x000fe200078e0a02 */
[----:B------:R-:W-:Y:S01]  /*1530*/  ISETP.GE.AND P4, PT, R22, RZ, PT ;  /* 0x000000ff1600720c */ /* 0x000fe20003f86270 */
[----:B------:R-:W-:-:S03]  /*1540*/  IMAD.HI.U32 R4, R3, R6, RZ ;  /* 0x0000000603047227 */ /* 0x000fc600078e00ff */
[C---:B------:R-:W-:Y:S01]  /*1550*/  ISETP.GT.U32.AND P5, PT, R2.reuse, R13, PT ;  /* 0x0000000d0200720c */ /* 0x040fe20003fa4070 */
[----:B------:R-:W-:Y:S02]  /*1560*/  IMAD.MOV.U32 R67, RZ, RZ, R5 ;  /* 0x000000ffff437224 */ /* 0x000fe400078e0005 */
[----:B------:R-:W-:Y:S02]  /*1570*/  IMAD.MOV R5, RZ, RZ, -R4 ;  /* 0x000000ffff057224 */ /* 0x000fe400078e0a04 */
[----:B------:R-:W-:Y:S02]  /*1580*/  @!P6 IMAD.IADD R15, R15, 0x1, -R2 ;  /* 0x000000010f0fe824 */ /* 0x000fe400078e0a02 */
[C---:B------:R-:W-:Y:S02]  /*1590*/  IMAD R5, R2.reuse, R5, R6 ;  /* 0x0000000502057224 */ /* 0x040fe400078e0206 */
[----:B------:R-:W-:Y:S02]  /*15a0*/  VIADD R18, R93, 0x12 ;  /* 0x000000125d127836 */ /* 0x000fe40000000000 */
[----:B------:R-:W-:Y:S01]  /*15b0*/  @!P2 IMAD.MOV R62, RZ, RZ, -R62 ;  /* 0x000000ffff3ea224 */ /* 0x000fe200078e0a3e */
[C---:B------:R-:W-:Y:S01]  /*15c0*/  ISETP.GT.U32.AND P6, PT, R2.reuse, R5, PT ;  /* 0x000000050200720c */ /* 0x040fe20003fc4070 */
[----:B------:R-:W-:Y:S01]  /*15d0*/  @!P5 IMAD.IADD R13, R13, 0x1, -R2 ;  /* 0x000000010d0dd824 */ /* 0x000fe200078e0a02 */
[----:B------:R-:W-:Y:S01]  /*15e0*/  IABS R11, R18 ;  /* 0x00000012000b7213 */ /* 0x000fe20000000000 */
[----:B------:R-:W-:Y:S01]  /*15f0*/  @!P1 IMAD.MOV R67, RZ, RZ, -R67 ;  /* 0x000000ffff439224 */ /* 0x000fe200078e0a43 */
[----:B------:R-:W-:Y:S01]  /*1600*/  ISETP.GT.U32.AND P5, PT, R2, R9, PT ;  /* 0x000000090200720c */ /* 0x000fe20003fa4070 */
[C---:B------:R-:W-:Y:S01]  /*1610*/  VIADD R19, R93.reuse, 0x13 ;  /* 0x000000135d137836 */ /* 0x040fe20000000000 */
[----:B------:R-:W-:Y:S01]  /*1620*/  ISETP.GE.AND P2, PT, R20, RZ, PT ;  /* 0x000000ff1400720c */ /* 0x000fe20003f46270 */
[----:B------:R-:W-:Y:S01]  /*1630*/  VIADD R20, R93, 0x14 ;  /* 0x000000145d147836 */ /* 0x000fe20000000000 */
[----:B------:R-:W-:Y:S01]  /*1640*/  ISETP.GT.U32.AND P1, PT, R2, R7, PT ;  /* 0x000000070200720c */ /* 0x000fe20003f24070 */
[----:B------:R-:W-:Y:S01]  /*1650*/  IMAD.HI.U32 R4, R3, R11, RZ ;  /* 0x0000000b03047227 */ /* 0x000fe200078e00ff */
[----:B------:R-:W-:-:S02]  /*1660*/  IABS R10, R19 ;  /* 0x00000013000a7213 */ /* 0x000fc40000000000 */
[----:B------:R-:W-:Y:S01]  /*1670*/  IABS R12, R20 ;  /* 0x00000014000c7213 */ /* 0x000fe20000000000 */
[----:B------:R-:W-:Y:S02]  /*1680*/  @!P6 IMAD.IADD R5, R5, 0x1, -R2 ;  /* 0x000000010505e824 */ /* 0x000fe400078e0a02 */
[----:B------:R-:W-:Y:S02]  /*1690*/  IMAD.MOV R6, RZ, RZ, -R4 ;  /* 0x000000ffff067224 */ /* 0x000fe400078e0a04 */
[----:B------:R-:W-:Y:S01]  /*16a0*/  @!P5 IMAD.IADD R9, R9, 0x1, -R2 ;  /* 0x000000010909d824 */ /* 0x000fe200078e0a02 */
[C---:B------:R-:W-:Y:S01]  /*16b0*/  ISETP.GT.U32.AND P6, PT, R2.reuse, R5, PT ;  /* 0x000000050200720c */ /* 0x040fe20003fc4070 */
[----:B------:R-:W-:Y:S01]  /*16c0*/  IMAD R11, R2, R6, R11 ;  /* 0x00000006020b7224 */ /* 0x000fe200078e020b */
[----:B------:R-:W-:Y:S01]  /*16d0*/  ISETP.GE.AND P5, PT, R17, RZ, PT ;  /* 0x000000ff1100720c */ /* 0x000fe20003fa6270 */
[----:B------:R-:W-:-:S04]  /*16e0*/  IMAD.HI.U32 R6, R3, R12, RZ ;  /* 0x0000000c03067227 */ /* 0x000fc800078e00ff */
[----:B------:R-:W-:Y:S02]  /*16f0*/  IMAD.MOV.U32 R61, RZ, RZ, R13 ;  /* 0x000000ffff3d7224 */ /* 0x000fe400078e000d */
[----:B------:R-:W-:Y:S01]  /*1700*/  @!P1 IMAD.IADD R7, R7, 0x1, -R2 ;  /* 0x0000000107079824 */ /* 0x000fe200078e0a02 */
[----:B------:R-:W-:Y:S01]  /*1710*/  ISETP.GE.AND P1, PT, R16, RZ, PT ;  /* 0x000000ff1000720c */ /* 0x000fe20003f26270 */
[----:B------:R-:W-:Y:S02]  /*1720*/  IMAD.MOV.U32 R60, RZ, RZ, R15 ;  /* 0x000000ffff3c7224 */ /* 0x000fe400078e000f */
[----:B------:R-:W-:Y:S01]  /*1730*/  @!P2 IMAD.MOV R61, RZ, RZ, -R61 ;  /* 0x000000ffff3da224 */ /* 0x000fe200078e0a3d */
[----:B------:R-:W-:Y:S01]  /*1740*/  ISETP.GT.U32.AND P2, PT, R2, R9, PT ;  /* 0x000000090200720c */ /* 0x000fe20003f44070 */
[----:B------:R-:W-:Y:S01]  /*1750*/  IMAD.MOV R15, RZ, RZ, -R6 ;  /* 0x000000ffff0f7224 */ /* 0x000fe200078e0a06 */
[----:B------:R-:W-:Y:S01]  /*1760*/  @!P6 IADD3 R5, PT, PT, R5, -R2, RZ ;  /* 0x800000020505e210 */ /* 0x000fe20007ffe0ff */
[----:B------:R-:W-:-:S02]  /*1770*/  IMAD.MOV.U32 R59, RZ, RZ, R7 ;  /* 0x000000ffff3b7224 */ /* 0x000fc400078e0007 */
[----:B------:R-:W-:-:S04]  /*1780*/  IMAD.HI.U32 R4, R3, R10, RZ ;  /* 0x0000000a03047227 */ /* 0x000fc800078e00ff */
[----:B------:R-:W-:Y:S01]  /*1790*/  @!P0 IMAD.MOV R60, RZ, RZ, -R60 ;  /* 0x000000ffff3c8224 */ /* 0x000fe200078e0a3c */
[C---:B------:R-:W-:Y:S01]  /*17a0*/  ISETP.GT.U32.AND P0, PT, R2.reuse, R11, PT ;  /* 0x0000000b0200720c */ /* 0x040fe20003f04070 */
[C---:B------:R-:W-:Y:S02]  /*17b0*/  IMAD R7, R2.reuse, R15, R12 ;  /* 0x0000000f02077224 */ /* 0x040fe400078e020c */
[----:B------:R-:W-:Y:S02]  /*17c0*/  IMAD.MOV R13, RZ, RZ, -R4 ;  /* 0x000000ffff0d7224 */ /* 0x000fe400078e0a04 */
[C---:B------:R-:W-:Y:S01]  /*17d0*/  VIADD R12, R93.reuse, 0x16 ;  /* 0x000000165d0c7836 */ /* 0x040fe20000000000 */
[C---:B------:R-:W-:Y:S01]  /*17e0*/  ISETP.GT.U32.AND P6, PT, R2.reuse, R7, PT ;  /* 0x000000070200720c */ /* 0x040fe20003fc4070 */
[----:B------:R-:W-:Y:S02]  /*17f0*/  IMAD R13, R2, R13, R10 ;  /* 0x0000000d020d7224 */ /* 0x000fe400078e020a */
[----:B------:R-:W-:Y:S01]  /*1800*/  VIADD R10, R93, 0x15 ;  /* 0x000000155d0a7836 */ /* 0x000fe20000000000 */
[----:B------:R-:W-:Y:S01]  /*1810*/  IABS R4, R12 ;  /* 0x0000000c00047213 */ /* 0x000fe20000000000 */
[--C-:B------:R-:W-:Y:S01]  /*1820*/  @!P2 IMAD.IADD R9, R9, 0x1, -R2.reuse ;  /* 0x000000010909a824 */ /* 0x100fe200078e0a02 */
[----:B------:R-:W-:Y:S01]  /*1830*/  ISETP.GE.AND P2, PT, R18, RZ, PT ;  /* 0x000000ff1200720c */ /* 0x000fe20003f46270 */
[----:B------:R-:W-:Y:S01]  /*1840*/  @!P0 IMAD.IADD R11, R11, 0x1, -R2 ;  /* 0x000000010b0b8824 */ /* 0x000fe200078e0a02 */
[----:B------:R-:W-:Y:S01]  /*1850*/  IABS R6, R10 ;  /* 0x0000000a00067213 */ /* 0x000fe20000000000 */
[----:B------:R-:W-:Y:S01]  /*1860*/  IMAD.MOV.U32 R64, RZ, RZ, R9 ;  /* 0x000000ffff407224 */ /* 0x000fe200078e0009 */
[----:B------:R-:W-:Y:S01]  /*1870*/  ISETP.GE.AND P0, PT, R19, RZ, PT ;  /* 0x000000ff1300720c */ /* 0x000fe20003f06270 */
[----:B------:R-:W-:-:S02]  /*1880*/  IMAD.MOV.U32 R9, RZ, RZ, R4 ;  /* 0x000000ffff097224 */ /* 0x000fc400078e0004 */
[----:B------:R-:W-:Y:S01]  /*1890*/  @!P1 IMAD.MOV R64, RZ, RZ, -R64 ;  /* 0x000000ffff409224 */ /* 0x000fe200078e0a40 */
[----:B------:R-:W-:Y:S01]  /*18a0*/  ISETP.GT.U32.AND P1, PT, R2, R11, PT ;  /* 0x0000000b0200720c */ /* 0x000fe20003f24070 */
[----:B------:R-:W-:Y:S02]  /*18b0*/  @!P6 IMAD.IADD R7, R7, 0x1, -R2 ;  /* 0x000000010707e824 */ /* 0x000fe400078e0a02 */
[----:B------:R-:W-:-:S03]  /*18c0*/  IMAD.HI.U32 R4, R3, R6, RZ ;  /* 0x0000000603047227 */ /* 0x000fc600078e00ff */
[----:B------:R-:W-:Y:S01]  /*18d0*/  ISETP.GT.U32.AND P6, PT, R2, R7, PT ;  /* 0x000000070200720c */ /* 0x000fe20003fc4070 */
[----:B------:R-:W-:Y:S02]  /*18e0*/  IMAD.MOV.U32 R65, RZ, RZ, R5 ;  /* 0x000000ffff417224 */ /* 0x000fe400078e0005 */
[----:B------:R-:W-:Y:S02]  /*18f0*/  IMAD.MOV R5, RZ, RZ, -R4 ;  /* 0x000000ffff057224 */ /* 0x000fe400078e0a04 */
[----:B------:R-:W-:-:S04]  /*1900*/  IMAD.HI.U32 R4, R3, R9, RZ ;  /* 0x0000000903047227 */ /* 0x000fc800078e00ff */
[C---:B------:R-:W-:Y:S02]  /*1910*/  IMAD R5, R2.reuse, R5, R6 ;  /* 0x0000000502057224 */ /* 0x040fe400078e0206 */
[----:B------:R-:W-:Y:S02]  /*1920*/  IMAD.MOV R4, RZ, RZ, -R4 ;  /* 0x000000ffff047224 */ /* 0x000fe400078e0a04 */
[----:B------:R-:W-:Y:S01]  /*1930*/  @!P4 IMAD.MOV R59, RZ, RZ, -R59 ;  /* 0x000000ffff3bc224 */ /* 0x000fe200078e0a3b */
[C---:B------:R-:W-:Y:S01]  /*1940*/  ISETP.GT.U32.AND P4, PT, R2.reuse, R13, PT ;  /* 0x0000000d0200720c */ /* 0x040fe20003f84070 */
[----:B------:R-:W-:Y:S01]  /*1950*/  @!P1 IMAD.IADD R11, R11, 0x1, -R2 ;  /* 0x000000010b0b9824 */ /* 0x000fe200078e0a02 */
[C---:B------:R-:W-:Y:S01]  /*1960*/  ISETP.GT.U32.AND P1, PT, R2.reuse, R5, PT ;  /* 0x000000050200720c */ /* 0x040fe20003f24070 */
[----:B------:R-:W-:Y:S02]  /*1970*/  IMAD R9, R2, R4, R9 ;  /* 0x0000000402097224 */ /* 0x000fe400078e0209 */
[----:B------:R-:W-:-:S02]  /*1980*/  VIADD R16, R93, 0x17 ;  /* 0x000000175d107836 */ /* 0x000fc40000000000 */
[--C-:B------:R-:W-:Y:S01]  /*1990*/  @!P6 IMAD.IADD R7, R7, 0x1, -R2.reuse ;  /* 0x000000010707e824 */ /* 0x100fe200078e0a02 */
[----:B------:R-:W-:Y:S01]  /*19a0*/  ISETP.GT.U32.AND P6, PT, R2, R9, PT ;  /* 0x000000090200720c */ /* 0x000fe20003fc4070 */
[----:B------:R-:W-:Y:S01]  /*19b0*/  VIADD R17, R93, 0x18 ;  /* 0x000000185d117836 */ /* 0x000fe20000000000 */
[----:B------:R-:W-:Y:S01]  /*19c0*/  IABS R15, R16 ;  /* 0x00000010000f7213 */ /* 0x000fe20000000000 */
[----:B0-----:R-:W-:Y:S02]  /*19d0*/  IMAD.MOV.U32 R23, RZ, RZ, R11 ;  /* 0x000000ffff177224 */ /* 0x001fe400078e000b */
[----:B------:R-:W-:Y:S01]  /*19e0*/  @!P4 IMAD.IADD R13, R13, 0x1, -R2 ;  /* 0x000000010d0dc824 */ /* 0x000fe200078e0a02 */
[----:B------:R-:W-:Y:S01]  /*19f0*/  IABS R6, R17 ;  /* 0x0000001100067213 */ /* 0x000fe20000000000 */
[----:B------:R-:W-:-:S03]  /*1a00*/  IMAD.HI.U32 R4, R3, R15, RZ ;  /* 0x0000000f03047227 */ /* 0x000fc600078e00ff */
[----:B------:R-:W-:Y:S01]  /*1a10*/  ISETP.GT.U32.AND P4, PT, R2, R13, PT ;  /* 0x0000000d0200720c */ /* 0x000fe20003f84070 */
[----:B------:R-:W-:Y:S01]  /*1a20*/  @!P1 IMAD.IADD R5, R5, 0x1, -R2 ;  /* 0x0000000105059824 */ /* 0x000fe200078e0a02 */
[----:B------:R-:W-:Y:S01]  /*1a30*/  ISETP.GE.AND P1, PT, R12, RZ, PT ;  /* 0x000000ff0c00720c */ /* 0x000fe20003f26270 */
[----:B------:R-:W-:Y:S02]  /*1a40*/  IMAD.MOV R4, RZ, RZ, -R4 ;  /* 0x000000ffff047224 */ /* 0x000fe400078e0a04 */
[----:B------:R-:W-:Y:S01]  /*1a50*/  @!P6 IMAD.IADD R9, R9, 0x1, -R2 ;  /* 0x000000010909e824 */ /* 0x000fe200078e0a02 */
[C---:B------:R-:W-:Y:S01]  /*1a60*/  ISETP.GT.U32.AND P6, PT, R2.reuse, R5, PT ;  /* 0x000000050200720c */ /* 0x040fe20003fc4070 */
[----:B------:R-:W-:Y:S02]  /*1a70*/  IMAD R15, R2, R4, R15 ;  /* 0x00000004020f7224 */ /* 0x000fe400078e020f */
[----:B------:R-:W-:-:S04]  /*1a80*/  IMAD.HI.U32 R4, R3, R6, RZ ;  /* 0x0000000603047227 */ /* 0x000fc800078e00ff */
[----:B------:R-:W-:Y:S02]  /*1a90*/  IMAD.MOV.U32 R11, RZ, RZ, R7 ;  /* 0x000000ffff0b7224 */ /* 0x000fe400078e0007 */
[----:B------:R-:W-:Y:S02]  /*1aa0*/  IMAD.MOV R7, RZ, RZ, -R4 ;  /* 0x000000ffff077224 */ /* 0x000fe400078e0a04 */
[----:B------:R-:W-:Y:S01]  /*1ab0*/  @!P5 IMAD.MOV R65, RZ, RZ, -R65 ;  /* 0x000000ffff41d224 */ /* 0x000fe200078e0a41 */
[----:B------:R-:W-:Y:S01]  /*1ac0*/  ISETP.GE.AND P5, PT, R20, RZ, PT ;  /* 0x000000ff1400720c */ /* 0x000fe20003fa6270 */
[----:B------:R-:W-:Y:S02]  /*1ad0*/  IMAD R7, R2, R7, R6 ;  /* 0x0000000702077224 */ /* 0x000fe400078e0206 */
[----:B------:R-:W-:Y:S01]  /*1ae0*/  @!P4 IMAD.IADD R13, R13, 0x1, -R2 ;  /* 0x000000010d0dc824 */ /* 0x000fe200078e0a02 */
[----:B------:R-:W-:Y:S01]  /*1af0*/  ISETP.GE.AND P4, PT, R10, RZ, PT ;  /* 0x000000ff0a00720c */ /* 0x000fe20003f86270 */
[----:B------:R-:W-:-:S02]  /*1b00*/  VIADD R19, R93, 0x1a ;  /* 0x0000001a5d137836 */ /* 0x000fc40000000000 */
[--C-:B------:R-:W-:Y:S01]  /*1b10*/  @!P6 IMAD.IADD R5, R5, 0x1, -R2.reuse ;  /* 0x000000010505e824 */ /* 0x100fe200078e0a02 */
[C---:B------:R-:W-:Y:S01]  /*1b20*/  ISETP.GT.U32.AND P6, PT, R2.reuse, R7, PT ;  /* 0x000000070200720c */ /* 0x040fe20003fc4070 */
[----:B------:R-:W-:Y:S01]  /*1b30*/  @!P0 IMAD.MOV R13, RZ, RZ, -R13 ;  /* 0x000000ffff0d8224 */ /* 0x000fe200078e0a0d */
[C---:B------:R-:W-:Y:S01]  /*1b40*/  ISETP.GT.U32.AND P0, PT, R2.reuse, R15, PT ;  /* 0x0000000f0200720c */ /* 0x040fe20003f04070 */
[C---:B------:R-:W-:Y:S01]  /*1b50*/  VIADD R18, R93.reuse, 0x19 ;  /* 0x000000195d127836 */ /* 0x040fe20000000000 */
[----:B------:R-:W-:Y:S01]  /*1b60*/  IABS R12, R19 ;  /* 0x00000013000c7213 */ /* 0x000fe20000000000 */
[----:B------:R-:W-:Y:S02]  /*1b70*/  VIADD R20, R93, 0x1b ;  /* 0x0000001b5d147836 */ /* 0x000fe40000000000 */
[----:B------:R-:W-:Y:S01]  /*1b80*/  @!P2 IMAD.MOV R23, RZ, RZ, -R23 ;  /* 0x000000ffff17a224 */ /* 0x000fe200078e0a17 */
[----:B------:R-:W-:Y:S01]  /*1b90*/  IABS R10, R18 ;  /* 0x00000012000a7213 */ /* 0x000fe20000000000 */
[----:B------:R-:W-:Y:S01]  /*1ba0*/  @!P5 IMAD.MOV R11, RZ, RZ, -R11 ;  /* 0x000000ffff0bd224 */ /* 0x000fe200078e0a0b */
[----:B------:R-:W-:Y:S01]  /*1bb0*/  ISETP.GT.U32.AND P2, PT, R2, R9, PT ;  /* 0x000000090200720c */ /* 0x000fe20003f44070 */
[----:B------:R-:W-:Y:S01]  /*1bc0*/  IMAD.HI.U32 R6, R3, R12, RZ ;  /* 0x0000000c03067227 */ /* 0x000fe200078e00ff */
[----:B------:R-:W-:Y:S01]  /*1bd0*/  ISETP.GE.AND P5, PT, R16, RZ, PT ;  /* 0x000000ff1000720c */ /* 0x000fe20003fa6270 */
[----:B------:R-:W-:Y:S01]  /*1be0*/  STL [R1+0xf34], R23 ;  /* 0x000f341701007387 */ /* 0x000fe20000100800 */
[----:B------:R-:W-:Y:S01]  /*1bf0*/  IABS R16, R20 ;  /* 0x0000001400107213 */ /* 0x000fe20000000000 */
[----:B------:R-:W-:-:S02]  /*1c00*/  @!P6 IMAD.IADD R7, R7, 0x1, -R2 ;  /* 0x000000010707e824 */ /* 0x000fc400078e0a02 */
[----:B------:R0:W-:Y:S01]  /*1c10*/  STL [R1+0xf38], R13 ;  /* 0x000f380d01007387 */ /* 0x0001e20000100800 */
[----:B------:R-:W-:Y:S02]  /*1c20*/  IMAD.HI.U32 R4, R3, R10, RZ ;  /* 0x0000000a03047227 */ /* 0x000fe400078e00ff */
[----:B------:R-:W-:Y:S01]  /*1c30*/  ISETP.GT.U32.AND P6, PT, R2, R7, PT ;  /* 0x000000070200720c */ /* 0x000fe20003fc4070 */
[----:B------:R1:W-:Y:S01]  /*1c40*/  STL [R1+0xf3c], R11 ;  /* 0x000f3c0b01007387 */ /* 0x0003e20000100800 */
[--C-:B------:R-:W-:Y:S01]  /*1c50*/  @!P0 IMAD.IADD R15, R15, 0x1, -R2.reuse ;  /* 0x000000010f0f8824 */ /* 0x100fe200078e0a02 */
[----:B------:R-:W-:Y:S01]  /*1c60*/  ISETP.GE.AND P0, PT, R18, RZ, PT ;  /* 0x000000ff1200720c */ /* 0x000fe20003f06270 */
[----:B------:R-:W-:Y:S02]  /*1c70*/  IMAD.MOV.U32 R21, RZ, RZ, R5 ;  /* 0x000000ffff157224 */ /* 0x000fe400078e0005 */
[----:B------:R-:W-:Y:S01]  /*1c80*/  @!P2 IMAD.IADD R9, R9, 0x1, -R2 ;  /* 0x000000010909a824 */ /* 0x000fe200078e0a02 */
[----:B0-----:R-:W-:Y:S01]  /*1c90*/  IADD3 R13, PT, PT, -R6, RZ, RZ ;  /* 0x000000ff060d7210 */ /* 0x001fe20007ffe1ff */
[----:B------:R-:W-:Y:S01]  /*1ca0*/  IMAD.MOV.U32 R6, RZ, RZ, R16 ;  /* 0x000000ffff067224 */ /* 0x000fe200078e0010 */
[----:B------:R-:W-:Y:S01]  /*1cb0*/  ISETP.GE.AND P2, PT, R17, RZ, PT ;  /* 0x000000ff1100720c */ /* 0x000fe20003f46270 */
[----:B------:R-:W-:Y:S01]  /*1cc0*/  @!P4 IMAD.MOV R21, RZ, RZ, -R21 ;  /* 0x000000ffff15c224 */ /* 0x000fe200078e0a15 */
[----:B------:R-:W-:Y:S01]  /*1cd0*/  ISETP.GT.U32.AND P4, PT, R2, R15, PT ;  /* 0x0000000f0200720c */ /* 0x000fe20003f84070 */
[----:B-1----:R-:W-:-:S02]  /*1ce0*/  IMAD.MOV R11, RZ, RZ, -R4 ;  /* 0x000000ffff0b7224 */ /* 0x002fc400078e0a04 */
[----:B------:R-:W-:Y:S01]  /*1cf0*/  IMAD.HI.U32 R4, R3, R6, RZ ;  /* 0x0000000603047227 */ /* 0x000fe200078e00ff */
[----:B------:R-:W-:Y:S03]  /*1d00*/  STL [R1+0xf40], R21 ;  /* 0x000f401501007387 */ /* 0x000fe60000100800 */
[----:B------:R-:W-:Y:S02]  /*1d10*/  IMAD R13, R2, R13, R12 ;  /* 0x0000000d020d7224 */ /* 0x000fe400078e020c */
[----:B------:R-:W-:Y:S02]  /*1d20*/  VIADD R12, R93, 0x1c ;  /* 0x0000001c5d0c7836 */ /* 0x000fe40000000000 */
[----:B------:R-:W-:Y:S02]  /*1d30*/  IMAD.MOV R5, RZ, RZ, -R4 ;  /* 0x000000ffff057224 */ /* 0x000fe400078e0a04 */
[----:B------:R-:W-:-:S02]  /*1d40*/  IMAD.MOV.U32 R16, RZ, RZ, R9 ;  /* 0x000000ffff107224 */ /* 0x000fc400078e0009 */
[C---:B------:R-:W-:Y:S01]  /*1d50*/  IMAD R11, R2.reuse, R11, R10 ;  /* 0x0000000b020b7224 */ /* 0x040fe200078e020a */
[----:B------:R-:W-:Y:S01]  /*1d60*/  IABS R10, R12 ;  /* 0x0000000c000a7213 */ /* 0x000fe20000000000 */
[C---:B------:R-:W-:Y:S02]  /*1d70*/  IMAD R5, R2.reuse, R5, R6 ;  /* 0x0000000502057224 */ /* 0x040fe400078e0206 */
[----:B------:R-:W-:Y:S01]  /*1d80*/  @!P1 IMAD.MOV R16, RZ, RZ, -R16 ;  /* 0x000000ffff109224 */ /* 0x000fe200078e0a10 */
[C---:B------:R-:W-:Y:S01]  /*1d90*/  ISETP.GT.U32.AND P1, PT, R2.reuse, R11, PT ;  /* 0x0000000b0200720c */ /* 0x040fe20003f24070 */
[--C-:B------:R-:W-:Y:S01]  /*1da0*/  @!P6 IMAD.IADD R7, R7, 0x1, -R2.reuse ;  /* 0x000000010707e824 */ /* 0x100fe200078e0a02 */
[C---:B------:R-:W-:Y:S01]  /*1db0*/  ISETP.GT.U32.AND P6, PT, R2.reuse, R5, PT ;  /* 0x000000050200720c */ /* 0x040fe20003fc4070 */
[----:B------:R-:W-:Y:S01]  /*1dc0*/  @!P4 IMAD.IADD R15, R15, 0x1, -R2 ;  /* 0x000000010f0fc824 */ /* 0x000fe200078e0a02 */
[----:B------:R-:W-:Y:S01]  /*1dd0*/  ISETP.GT.U32.AND P4, PT, R2, R13, PT ;  /* 0x0000000d0200720c */ /* 0x000fe20003f84070 */
[----:B------:R-:W-:Y:S01]  /*1de0*/  IMAD.MOV.U32 R9, RZ, RZ, R10 ;  /* 0x000000ffff097224 */ /* 0x000fe200078e000a */
[----:B------:R0:W-:Y:S01]  /*1df0*/  STL [R1+0xf44], R16 ;  /* 0x000f441001007387 */ /* 0x0001e20000100800 */
[----:B------:R-:W-:-:S02]  /*1e00*/  VIADD R18, R93, 0x1e ;  /* 0x0000001e5d127836 */ /* 0x000fc40000000000 */
[----:B------:R-:W-:-:S03]  /*1e10*/  IMAD.HI.U32 R4, R3, R9, RZ ;  /* 0x0000000903047227 */ /* 0x000fc600078e00ff */
[----:B------:R-:W-:Y:S01]  /*1e20*/  IABS R10, R18 ;  /* 0x00000012000a7213 */ /* 0x000fe20000000000 */
[----:B------:R-:W-:Y:S02]  /*1e30*/  IMAD.MOV R4, RZ, RZ, -R4 ;  /* 0x000000ffff047224 */ /* 0x000fe400078e0a04 */
[----:B------:R-:W-:Y:S02]  /*1e40*/  IMAD.MOV.U32 R22, RZ, RZ, R15 ;  /* 0x000000ffff167224 */ /* 0x000fe400078e000f */
[----:B0-----:R-:W-:Y:S02]  /*1e50*/  VIADD R16, R93, 0x1d ;  /* 0x0000001d5d107836 */ /* 0x001fe40000000000 */
[----:B------:R-:W-:Y:S02]  /*1e60*/  IMAD R9, R2, R4, R9 ;  /* 0x0000000402097224 */ /* 0x000fe400078e0209 */
[--C-:B------:R-:W-:Y:S01]  /*1e70*/  @!P6 IMAD.IADD R5, R5, 0x1, -R2.reuse ;  /* 0x000000010505e824 */ /* 0x100fe200078e0a02 */
[----:B------:R-:W-:Y:S01]  /*1e80*/  IABS R6, R16 ;  /* 0x0000001000067213 */ /* 0x000fe20000000000 */
[----:B------:R-:W-:-:S02]  /*1e90*/  @!P4 IMAD.IADD R13, R13, 0x1, -R2 ;  /* 0x000000010d0dc824 */ /* 0x000fc400078e0a02 */
[----:B------:R-:W-:Y:S01]  /*1ea0*/  @!P5 IMAD.MOV R22, RZ, RZ, -R22 ;  /* 0x000000ffff16d224 */ /* 0x000fe200078e0a16 */
[C---:B------:R-:W-:Y:S01]  /*1eb0*/  ISETP.GT.U32.AND P5, PT, R2.reuse, R5, PT ;  /* 0x000000050200720c */ /* 0x040fe20003fa4070 */
[C---:B------:R-:W-:Y:S01]  /*1ec0*/  IMAD.HI.U32 R4, R3.reuse, R6, RZ ;  /* 0x0000000603047227 */ /* 0x040fe200078e00ff */
[----:B------:R-:W-:Y:S02]  /*1ed0*/  ISETP.GT.U32.AND P6, PT, R2, R13, PT ;  /* 0x0000000d0200720c */ /* 0x000fe40003fc4070 */
[----:B------:R-:W-:Y:S01]  /*1ee0*/  STL [R1+0xf4c], R22 ;  /* 0x000f4c1601007387 */ /* 0x000fe20000100800 */
[----:B------:R-:W-:Y:S02]  /*1ef0*/  IMAD.MOV R15, RZ, RZ, -R4 ;  /* 0x000000ffff0f7224 */ /* 0x000fe400078e0a04 */
[----:B------:R-:W-:-:S04]  /*1f00*/  IMAD.HI.U32 R4, R3, R10, RZ ;  /* 0x0000000a03047227 */ /* 0x000fc800078e00ff */
[----:B------:R-:W-:Y:S01]  /*1f10*/  @!P1 IMAD.IADD R11, R11, 0x1, -R2 ;  /* 0x000000010b0b9824 */ /* 0x000fe200078e0a02 */
[----:B------:R-:W-:Y:S01]  /*1f20*/  ISETP.GE.AND P1, PT, R19, RZ, PT ;  /* 0x000000ff1300720c */ /* 0x000fe20003f26270 */
[----:B------:R-:W-:Y:S02]  /*1f30*/  IMAD.MOV.U32 R19, RZ, RZ, R7 ;  /* 0x000000ffff137224 */ /* 0x000fe400078e0007 */
[----:B------:R-:W-:Y:S01]  /*1f40*/  IMAD.MOV R7, RZ, RZ, -R4 ;  /* 0x000000ffff077224 */ /* 0x000fe200078e0a04 */
[C---:B------:R-:W-:Y:S01]  /*1f50*/  ISETP.GT.U32.AND P4, PT, R2.reuse, R11, PT ;  /* 0x0000000b0200720c */ /* 0x040fe20003f84070 */
[C---:B------:R-:W-:Y:S02]  /*1f60*/  IMAD R15, R2.reuse, R15, R6 ;  /* 0x0000000f020f7224 */ /* 0x040fe400078e0206 */
[C---:B------:R-:W-:Y:S02]  /*1f70*/  IMAD R7, R2.reuse, R7, R10 ;  /* 0x0000000702077224 */ /* 0x040fe400078e020a */
[----:B------:R-:W-:Y:S01]  /*1f80*/  @!P2 IMAD.MOV R19, RZ, RZ, -R19 ;  /* 0x000000ffff13a224 */ /* 0x000fe200078e0a13 */
[----:B------:R-:W-:Y:S01]  /*1f90*/  ISETP.GT.U32.AND P2, PT, R2, R9, PT ;  /* 0x000000090200720c */ /* 0x000fe20003f44070 */
[----:B------:R-:W-:-:S02]  /*1fa0*/  VIADD R21, R93, 0x1f ;  /* 0x0000001f5d157836 */ /* 0x000fc40000000000 */
[--C-:B------:R-:W-:Y:S01]  /*1fb0*/  @!P5 IMAD.IADD R5, R5, 0x1, -R2.reuse ;  /* 0x000000010505d824 */ /* 0x100fe200078e0a02 */
[C---:B------:R-:W-:Y:S01]  /*1fc0*/  ISETP.GT.U32.AND P5, PT, R2.reuse, R7, PT ;  /* 0x000000070200720c */ /* 0x040fe20003fa4070 */
[--C-:B------:R-:W-:Y:S01]  /*1fd0*/  @!P6 IMAD.IADD R13, R13, 0x1, -R2.reuse ;  /* 0x000000010d0de824 */ /* 0x100fe200078e0a02 */
[----:B------:R-:W-:Y:S01]  /*1fe0*/  ISETP.GT.U32.AND P6, PT, R2, R15, PT ;  /* 0x0000000f0200720c */ /* 0x000fe20003fc4070 */
[----:B------:R0:W-:Y:S01]  /*1ff0*/  STL [R1+0xf48], R19 ;  /* 0x000f481301007387 */ /* 0x0001e20000100800 */
[----:B------:R-:W-:Y:S01]  /*2000*/  IABS R17, R21 ;  /* 0x0000001500117213 */ /* 0x000fe20000000000 */
[----:B------:R-:W-:Y:S01]  /*2010*/  @!P4 IMAD.IADD R11, R11, 0x1, -R2 ;  /* 0x000000010b0bc824 */ /* 0x000fe200078e0a02 */
[----:B------:R-:W-:Y:S01]  /*2020*/  ISETP.GE.AND P4, PT, R20, RZ, PT ;  /* 0x000000ff1400720c */ /* 0x000fe20003f86270 */
[----:B------:R-:W-:Y:S02]  /*2030*/  VIADD R20, R93, 0x21 ;  /* 0x000000215d147836 */ /* 0x000fe40000000000 */
[----:B------:R-:W-:-:S03]  /*2040*/  IMAD.HI.U32 R4, R3, R17, RZ ;  /* 0x0000001103047227 */ /* 0x000fc600078e00ff */
[----:B------:R-:W-:Y:S01]  /*2050*/  IABS R10, R20 ;  /* 0x00000014000a7213 */ /* 0x000fe20000000000 */
[----:B0-----:R-:W-:Y:S01]  /*2060*/  VIADD R19, R93, 0x20 ;  /* 0x000000205d137836 */ /* 0x001fe20000000000 */
[----:B------:R-:W-:Y:S01]  /*2070*/  IADD3 R4, PT, PT, -R4, RZ, RZ ;  /* 0x000000ff04047210 */ /* 0x000fe20007ffe1ff */
[--C-:B------:R-:W-:Y:S01]  /*2080*/  @!P2 IMAD.IADD R9, R9, 0x1, -R2.reuse ;  /* 0x000000010909a824 */ /* 0x100fe200078e0a02 */
[----:B------:R-:W-:Y:S01]  /*2090*/  ISETP.GE.AND P2, PT, R12, RZ, PT ;  /* 0x000000ff0c00720c */ /* 0x000fe20003f46270 */
[--C-:B------:R-:W-:Y:S01]  /*20a0*/  @!P5 IMAD.IADD R7, R7, 0x1, -R2.reuse ;  /* 0x000000010707d824 */ /* 0x100fe200078e0a02 */
[----:B------:R-:W-:Y:S01]  /*20b0*/  IABS R6, R19 ;  /* 0x0000001300067213 */ /* 0x000fe20000000000 */
[----:B------:R-:W-:Y:S01]  /*20c0*/  @!P6 IMAD.IADD R15, R15, 0x1, -R2 ;  /* 0x000000010f0fe824 */ /* 0x000fe200078e0a02 */
[C---:B------:R-:W-:Y:S01]  /*20d0*/  ISETP.GT.U32.AND P6, PT, R2.reuse, R9, PT ;  /* 0x000000090200720c */ /* 0x040fe20003fc4070 */
[C---:B------:R-:W-:Y:S01]  /*20e0*/  IMAD R17, R2.reuse, R4, R17 ;  /* 0x0000000402117224 */ /* 0x040fe200078e0211 */
[----:B------:R-:W-:Y:S01]  /*20f0*/  ISETP.GT.U32.AND P5, PT, R2, R7, PT ;  /* 0x000000070200720c */ /* 0x000fe20003fa4070 */
[----:B------:R-:W-:-:S04]  /*2100*/  IMAD.HI.U32 R4, R3, R6, RZ ;  /* 0x0000000603047227 */ /* 0x000fc800078e00ff */
[----:B------:R-:W-:Y:S02]  /*2110*/  IMAD.MOV.U32 R22, RZ, RZ, R11 ;  /* 0x000000ffff167224 */ /* 0x000fe400078e000b */
[----:B------:R-:W-:Y:S02]  /*2120*/  IMAD.MOV.U32 R11, RZ, RZ, R5 ;  /* 0x000000ffff0b7224 */ /* 0x000fe400078e0005 */
[----:B------:R-:W-:Y:S02]  /*2130*/  IMAD.MOV R5, RZ, RZ, -R4 ;  /* 0x000000ffff057224 */ /* 0x000fe400078e0a04 */
[----:B------:R-:W-:Y:S01]  /*2140*/  @!P0 IMAD.MOV R22, RZ, RZ, -R22 ;  /* 0x000000ffff168224 */ /* 0x000fe200078e0a16 */
[C---:B------:R-:W-:Y:S01]  /*2150*/  ISETP.GT.U32.AND P0, PT, R2.reuse, R15, PT ;  /* 0x0000000f0200720c */ /* 0x040fe20003f04070 */
[----:B------:R-:W-:Y:S02]  /*2160*/  IMAD.MOV.U32 R12, RZ, RZ, R13 ;  /* 0x000000ffff0c7224 */ /* 0x000fe400078e000d */
[----:B------:R-:W-:Y:S01]  /*2170*/  IMAD R5, R2, R5, R6 ;  /* 0x0000000502057224 */ /* 0x000fe200078e0206 */
[----:B------:R-:W-:Y:S01]  /*2180*/  STL [R1+0xf54], R22 ;  /* 0x000f541601007387 */ /* 0x000fe20000100800 */
[----:B------:R-:W-:Y:S01]  /*2190*/  @!P6 IMAD.IADD R9, R9, 0x1, -R2 ;  /* 0x000000010909e824 */ /* 0x000fe200078e0a02 */
[----:B------:R-:W-:Y:S01]  /*21a0*/  ISETP.GE.AND P6, PT, R18, RZ, PT ;  /* 0x000000ff1200720c */ /* 0x000fe20003fc6270 */
[----:B------:R-:W-:Y:S01]  /*21b0*/  @!P1 IMAD.MOV R12, RZ, RZ, -R12 ;  /* 0x000000ffff0c9224 */ /* 0x000fe200078e0a0c */
[C---:B------:R-:W-:Y:S01]  /*21c0*/  ISETP.GT.U32.AND P1, PT, R2.reuse, R17, PT ;  /* 0x000000110200720c */ /* 0x040fe20003f24070 */
[----:B------:R-:W-:Y:S01]  /*21d0*/  @!P5 IMAD.IADD R7, R7, 0x1, -R2 ;  /* 0x000000010707d824 */ /* 0x000fe200078e0a02 */
[----:B------:R-:W-:Y:S01]  /*21e0*/  ISETP.GT.U32.AND P5, PT, R2, R5, PT ;  /* 0x000000050200720c */ /* 0x000fe20003fa4070 */
[----:B------:R-:W-:Y:S01]  /*21f0*/  @!P4 IMAD.MOV R11, RZ, RZ, -R11 ;  /* 0x000000ffff0bc224 */ /* 0x000fe200078e0a0b */
[----:B------:R-:W-:Y:S01]  /*2200*/  ISETP.GE.AND P4, PT, R16, RZ, PT ;  /* 0x000000ff1000720c */ /* 0x000fe20003f86270 */
[----:B------:R-:W-:Y:S01]  /*2210*/  IMAD.MOV.U32 R13, RZ, RZ, R9 ;  /* 0x000000ffff0d7224 */ /* 0x000fe200078e0009 */
[----:B------:R0:W-:Y:S01]  /*2220*/  STL [R1+0xf50], R12 ;  /* 0x000f500c01007387 */ /* 0x0001e20000100800 */
[----:B------:R-:W-:-:S03]  /*2230*/  IMAD.HI.U32 R4, R3, R10, RZ ;  /* 0x0000000a03047227 */ /* 0x000fc600078e00ff */
[----:B------:R1:W-:Y:S01]  /*2240*/  STL [R1+0xf5c], R11 ;  /* 0x000f5c0b01007387 */ /* 0x0003e20000100800 */
[----:B------:R-:W-:Y:S02]  /*2250*/  @!P2 IMAD.MOV R13, RZ, RZ, -R13 ;  /* 0x000000ffff0da224 */ /* 0x000fe400078e0a0d */
[--C-:B------:R-:W-:Y:S01]  /*2260*/  @!P0 IMAD.IADD R15, R15, 0x1, -R2.reuse ;  /* 0x000000010f0f8824 */ /* 0x100fe200078e0a02 */
[----:B------:R-:W-:Y:S01]  /*2270*/  ISETP.GE.AND P0, PT, R21, RZ, PT ;  /* 0x000000ff1500720c */ /* 0x000fe20003f06270 */
[C---:B------:R-:W-:Y:S01]  /*2280*/  VIADD R16, R93.reuse, 0x23 ;  /* 0x000000235d107836 */ /* 0x040fe20000000000 */
[----:B------:R2:W-:Y:S01]  /*2290*/  STL [R1+0xf74], R13 ;  /* 0x000f740d01007387 */ /* 0x0005e20000100800 */
[----:B0-----:R-:W-:Y:S02]  /*22a0*/  VIADD R12, R93, 0x22 ;  /* 0x000000225d0c7836 */ /* 0x001fe40000000000 */
[----:B------:R-:W-:Y:S02]  /*22b0*/  @!P5 IMAD.IADD R5, R5, 0x1, -R2 ;  /* 0x000000010505d824 */ /* 0x000fe400078e0a02 */
[----:B-1----:R-:W-:Y:S01]  /*22c0*/  IMAD.MOV R11, RZ, RZ, -R4 ;  /* 0x000000ffff0b7224 */ /* 0x002fe200078e0a04 */
[----:B------:R-:W-:Y:S01]  /*22d0*/  IABS R4, R16 ;  /* 0x0000001000047213 */ /* 0x000fe20000000000 */
[----:B------:R-:W-:Y:S01]  /*22e0*/  @!P1 IMAD.IADD R17, R17, 0x1, -R2 ;  /* 0x0000000111119824 */ /* 0x000fe200078e0a02 */
[----:B------:R-:W-:Y:S01]  /*22f0*/  IABS R6, R12 ;  /* 0x0000000c00067213 */ /* 0x000fe20000000000 */
[C---:B------:R-:W-:Y:S01]  /*2300*/  IMAD R11, R2.reuse, R11, R10 ;  /* 0x0000000b020b7224 */ /* 0x040fe200078e020a */
[C---:B------:R-:W-:Y:S01]  /*2310*/  ISETP.GT.U32.AND P5, PT, R2.reuse, R5, PT ;  /* 0x000000050200720c */ /* 0x040fe20003fa4070 */
[----:B--2---:R-:W-:Y:S01]  /*2320*/  IMAD.MOV.U32 R13, RZ, RZ, R15 ;  /* 0x000000ffff0d7224 */ /* 0x004fe200078e000f */
[C---:B------:R-:W-:Y:S01]  /*2330*/  ISETP.GT.U32.AND P2, PT, R2.reuse, R17, PT ;  /* 0x000000110200720c */ /* 0x040fe20003f44070 */
[----:B------:R-:W-:Y:S01]  /*2340*/  IMAD.MOV.U32 R9, RZ, RZ, R4 ;  /* 0x000000ffff097224 */ /* 0x000fe200078e0004 */
[----:B------:R-:W-:Y:S01]  /*2350*/  ISETP.GE.AND P1, PT, R19, RZ, PT ;  /* 0x000000ff1300720c */ /* 0x000fe20003f26270 */
[----:B------:R-:W-:Y:S01]  /*2360*/  @!P4 IMAD.MOV R13, RZ, RZ, -R13 ;  /* 0x000000ffff0dc224 */ /* 0x000fe200078e0a0d */
[----:B------:R-:W-:Y:S01]  /*2370*/  ISETP.GT.U32.AND P4, PT, R2, R11, PT ;  /* 0x0000000b0200720c */ /* 0x000fe20003f84070 */
[----:B------:R-:W-:-:S03]  /*2380*/  IMAD.HI.U32 R4, R3, R6, RZ ;  /* 0x0000000603047227 */ /* 0x000fc600078e00ff */
[----:B------:R0:W-:Y:S01]  /*2390*/  STL [R1+0xf7c], R13 ;  /* 0x000f7c0d01007387 */ /* 0x0001e20000100800 */
[----:B------:R-:W-:Y:S02]  /*23a0*/  IMAD.MOV.U32 R10, RZ, RZ, R7 ;  /* 0x000000ffff0a7224 */ /* 0x000fe400078e0007 */
[----:B------:R-:W-:Y:S02]  /*23b0*/  VIADD R18, R93, 0x24 ;  /* 0x000000245d127836 */ /* 0x000fe40000000000 */
[----:B------:R-:W-:Y:S02]  /*23c0*/  IMAD.MOV R7, RZ, RZ, -R4 ;  /* 0x000000ffff077224 */ /* 0x000fe400078e0a04 */
[----:B------:R-:W-:Y:S02]  /*23d0*/  IMAD.HI.U32 R4, R3, R9, RZ ;  /* 0x0000000903047227 */ /* 0x000fe400078e00ff */
[----:B------:R-:W-:Y:S02]  /*23e0*/  @!P4 IADD3 R11, PT, PT, R11, -R2, RZ ;  /* 0x800000020b0bc210 */ /* 0x000fe40007ffe0ff */
[C---:B------:R-:W-:Y:S01]  /*23f0*/  IMAD R7, R2.reuse, R7, R6 ;  /* 0x0000000702077224 */ /* 0x040fe200078e0206 */
[----:B0-----:R-:W-:Y:S01]  /*2400*/  IABS R13, R18 ;  /* 0x00000012000d7213 */ /* 0x001fe20000000000 */
[----:B------:R-:W-:Y:S01]  /*2410*/  @!P5 IMAD.IADD R5, R5, 0x1, -R2 ;  /* 0x000000010505d824 */ /* 0x000fe200078e0a02 */
[C---:B------:R-:W-:Y:S01]  /*2420*/  ISETP.GT.U32.AND P4, PT, R2.reuse, R11, PT ;  /* 0x0000000b0200720c */ /* 0x040fe20003f84070 */
[----:B------:R-:W-:Y:S01]  /*2430*/  IMAD.MOV R6, RZ, RZ, -R4 ;  /* 0x000000ffff067224 */ /* 0x000fe200078e0a04 */
[----:B------:R-:W-:Y:S01]  /*2440*/  ISETP.GT.U32.AND P5, PT, R2, R7, PT ;  /* 0x000000070200720c */ /* 0x000fe20003fa4070 */
[----:B------:R-:W-:-:S04]  /*2450*/  IMAD.HI.U32 R4, R3, R13, RZ ;  /* 0x0000000d03047227 */ /* 0x000fc800078e00ff */
[----:B------:R-:W-:Y:S02]  /*2460*/  IMAD.MOV R4, RZ, RZ, -R4 ;  /* 0x000000ffff047224 */ /* 0x000fe400078e0a04 */
[----:B------:R-:W-:Y:S01]  /*2470*/  @!P2 IMAD.IADD R17, R17, 0x1, -R2 ;  /* 0x000000011111a824 */ /* 0x000fe200078e0a02 */
[----:B------:R-:W-:Y:S01]  /*2480*/  ISETP.GE.AND P2, PT, R12, RZ, PT ;  /* 0x000000ff0c00720c */ /* 0x000fe20003f46270 */
[C---:B------:R-:W-:Y:S02]  /*2490*/  IMAD R13, R2.reuse, R4, R13 ;  /* 0x00000004020d7224 */ /* 0x040fe400078e020d */
[----:B------:R-:W-:Y:S02]  /*24a0*/  IMAD R9, R2, R6, R9 ;  /* 0x0000000602097224 */ /* 0x000fe400078e0209 */
[----:B------:R-:W-:Y:S02]  /*24b0*/  IMAD.MOV.U32 R15, RZ, RZ, R17 ;  /* 0x000000ffff0f7224 */ /* 0x000fe400078e0011 */
[----:B------:R-:W-:Y:S01]  /*24c0*/  @!P6 IMAD.MOV R10, RZ, RZ, -R10 ;  /* 0x000000ffff0ae224 */ /* 0x000fe200078e0a0a */
[----:B------:R-:W-:Y:S01]  /*24d0*/  ISETP.GE.AND P6, PT, R20, RZ, PT ;  /* 0x000000ff1400720c */ /* 0x000fe20003fc6270 */
[----:B------:R-:W-:-:S02]  /*24e0*/  @!P5 IMAD.IADD R7, R7, 0x1, -R2 ;  /* 0x000000010707d824 */ /* 0x000fc400078e0a02 */
[----:B------:R-:W-:Y:S01]  /*24f0*/  @!P4 IMAD.IADD R11, R11, 0x1, -R2 ;  /* 0x000000010b0bc824 */ /* 0x000fe200078e0a02 */
[C---:B------:R-:W-:Y:S01]  /*2500*/  ISETP.GT.U32.AND P4, PT, R2.reuse, R13, PT ;  /* 0x0000000d0200720c */ /* 0x040fe20003f84070 */
[----:B------:R-:W-:Y:S01]  /*2510*/  @!P0 IMAD.MOV R15, RZ, RZ, -R15 ;  /* 0x000000ffff0f8224 */ /* 0x000fe200078e0a0f */
[C---:B------:R-:W-:Y:S01]  /*2520*/  ISETP.GT.U32.AND P0, PT, R2.reuse, R9, PT ;  /* 0x000000090200720c */ /* 0x040fe20003f04070 */
[----:B------:R0:W-:Y:S01]  /*2530*/  STL [R1+0xf78], R10 ;  /* 0x000f780a01007387 */ /* 0x0001e20000100800 */
[----:B------:R-:W-:Y:S01]  /*2540*/  ISETP.GT.U32.AND P5, PT, R2, R7, PT ;  /* 0x000000070200720c */ /* 0x000fe20003fa4070 */
[----:B------:R-:W-:Y:S02]  /*2550*/  IMAD.MOV.U32 R6, RZ, RZ, R11 ;  /* 0x000000ffff067224 */ /* 0x000fe400078e000b */
[----:B------:R1:W-:Y:S01]  /*2560*/  STL [R1+0xf94], R15 ;  /* 0x000f940f01007387 */ /* 0x0003e20000100800 */
[C---:B------:R-:W-:Y:S02]  /*2570*/  VIADD R28, R93.reuse, 0x2c ;  /* 0x0000002c5d1c7836 */ /* 0x040fe40000000000 */
[----:B------:R-:W-:Y:S01]  /*2580*/  @!P6 IMAD.MOV R6, RZ, RZ, -R6 ;  /* 0x000000ffff06e224 */ /* 0x000fe200078e0a06 */
[----:B------:R-:W-:Y:S01]  /*2590*/  ISETP.GE.AND P6, PT, R18, RZ, PT ;  /* 0x000000ff1200720c */ /* 0x000fe20003fc6270 */
[----:B------:R-:W-:Y:S01]  /*25a0*/  VIADD R26, R93, 0x2d ;  /* 0x0000002d5d1a7836 */ /* 0x000fe20000000000 */
[----:B------:R-:W-:Y:S01]  /*25b0*/  IABS R23, R28 ;  /* 0x0000001c00177213 */ /* 0x000fe20000000000 */
[----:B0-----:R-:W-:-:S02]  /*25c0*/  IMAD.MOV.U32 R10, RZ, RZ, R5 ;  /* 0x000000ffff0a7224 */ /* 0x001fc400078e0005 */
[C---:B------:R-:W-:Y:S02]  /*25d0*/  VIADD R5, R93.reuse, 0x25 ;  /* 0x000000255d057836 */ /* 0x040fe40000000000 */
[----:B------:R-:W-:Y:S01]  /*25e0*/  @!P1 IMAD.MOV R10, RZ, RZ, -R10 ;  /* 0x000000ffff0a9224 */ /* 0x000fe200078e0a0a */
[----:B------:R-:W-:Y:S01]  /*25f0*/  ISETP.GE.AND P1, PT, R16, RZ, PT ;  /* 0x000000ff1000720c */ /* 0x000fe20003f26270 */
[----:B-1----:R-:W-:Y:S01]  /*2600*/  VIADD R15, R93, 0x26 ;  /* 0x000000265d0f7836 */ /* 0x002fe20000000000 */
[----:B------:R-:W-:Y:S01]  /*2610*/  IABS R4, R5 ;  /* 0x0000000500047213 */ /* 0x000fe20000000000 */
[--C-:B------:R-:W-:Y:S01]  /*2620*/  @!P4 IMAD.IADD R13, R13, 0x1, -R2.reuse ;  /* 0x000000010d0dc824 */ /* 0x100fe200078e0a02 */
[----:B------:R0:W-:Y:S01]  /*2630*/  STL [R1+0xf90], R10 ;  /* 0x000f900a01007387 */ /* 0x0001e20000100800 */
[--C-:B------:R-:W-:Y:S02]  /*2640*/  @!P0 IMAD.IADD R9, R9, 0x1, -R2.reuse ;  /* 0x0000000109098824 */ /* 0x100fe400078e0a02 */
[----:B------:R-:W-:Y:S01]  /*2650*/  @!P5 IMAD.IADD R7, R7, 0x1, -R2 ;  /* 0x000000010707d824 */ /* 0x000fe200078e0a02 */
[----:B------:R-:W-:Y:S01]  /*2660*/  ISETP.GE.AND P5, PT, R5, RZ, PT ;  /* 0x000000ff0500720c */ /* 0x000fe20003fa6270 */
[----:B------:R-:W-:Y:S01]  /*2670*/  VIADD R16, R93, 0x27 ;  /* 0x000000275d107836 */ /* 0x000fe20000000000 */
[C---:B------:R-:W-:Y:S01]  /*2680*/  ISETP.GT.U32.AND P4, PT, R2.reuse, R13, PT ;  /* 0x0000000d0200720c */ /* 0x040fe20003f84070 */
[----:B------:R-:W-:Y:S01]  /*2690*/  IMAD.MOV.U32 R11, RZ, RZ, R4 ;  /* 0x000000ffff0b7224 */ /* 0x000fe200078e0004 */
[----:B------:R-:W-:Y:S01]  /*26a0*/  ISETP.GT.U32.AND P0, PT, R2, R9, PT ;  /* 0x000000090200720c */ /* 0x000fe20003f04070 */
[----:B------:R-:W-:Y:S01]  /*26b0*/  IMAD.MOV.U32 R19, RZ, RZ, R7 ;  /* 0x000000ffff137224 */ /* 0x000fe200078e0007 */
[----:B0-----:R-:W-:Y:S01]  /*26c0*/  IABS R10, R15 ;  /* 0x0000000f000a7213 */ /* 0x001fe20000000000 */
[C---:B------:R-:W-:Y:S01]  /*26d0*/  IMAD.HI.U32 R4, R3.reuse, R11, RZ ;  /* 0x0000000b03047227 */ /* 0x040fe200078e00ff */
[----:B------:R-:W-:Y:S01]  /*26e0*/  IABS R12, R16 ;  /* 0x00000010000c7213 */ /* 0x000fe20000000000 */
[----:B------:R0:W-:Y:S02]  /*26f0*/  STL [R1+0xf8c], R6 ;  /* 0x000f8c0601007387 */ /* 0x0001e40000100800 */
[----:B------:R-:W-:-:S04]  /*2700*/  IMAD.HI.U32 R5, R3, R10, RZ ;  /* 0x0000000a03057227 */ /* 0x000fc800078e00ff */
[----:B------:R-:W-:Y:S02]  /*2710*/  IMAD.MOV R5, RZ, RZ, -R5 ;  /* 0x000000ffff057224 */ /* 0x000fe400078e0a05 */
[----:B------:R-:W-:Y:S02]  /*2720*/  @!P4 IMAD.IADD R13, R13, 0x1, -R2 ;  /* 0x000000010d0dc824 */ /* 0x000fe400078e0a02 */
[C---:B------:R-:W-:Y:S02]  /*2730*/  IMAD R7, R2.reuse, R5, R10 ;  /* 0x0000000502077224 */ /* 0x040fe400078e020a */
[----:B0-----:R-:W-:Y:S02]  /*2740*/  IMAD.MOV R6, RZ, RZ, -R4 ;  /* 0x000000ffff067224 */ /* 0x001fe400078e0a04 */
[----:B------:R-:W-:Y:S01]  /*2750*/  IMAD.HI.U32 R4, R3, R12, RZ ;  /* 0x0000000c03047227 */ /* 0x000fe200078e00ff */
[----:B------:R-:W-:-:S03]  /*2760*/  ISETP.GT.U32.AND P4, PT, R2, R7, PT ;  /* 0x000000070200720c */ /* 0x000fc60003f84070 */
[----:B------:R-:W-:Y:S01]  /*2770*/  @!P0 IMAD.IADD R9, R9, 0x1, -R2 ;  /* 0x0000000109098824 */ /* 0x000fe200078e0a02 */
[----:B------:R-:W-:Y:S01]  /*2780*/  ISETP.GE.AND P0, PT, R15, RZ, PT ;  /* 0x000000ff0f00720c */ /* 0x000fe20003f06270 */
[----:B------:R-:W-:Y:S02]  /*2790*/  IMAD.MOV R15, RZ, RZ, -R4 ;  /* 0x000000ffff0f7224 */ /* 0x000fe400078e0a04 */
[----:B------:R-:W-:Y:S02]  /*27a0*/  IMAD.MOV.U32 R17, RZ, RZ, R9 ;  /* 0x000000ffff117224 */ /* 0x000fe400078e0009 */
[C---:B------:R-:W-:Y:S02]  /*27b0*/  IMAD R5, R2.reuse, R15, R12 ;  /* 0x0000000f02057224 */ /* 0x040fe400078e020c */
[----:B------:R-:W-:Y:S02]  /*27c0*/  VIADD R15, R93, 0x28 ;  /* 0x000000285d0f7836 */ /* 0x000fe40000000000 */
[----:B------:R-:W-:Y:S01]  /*27d0*/  @!P2 IMAD.MOV R19, RZ, RZ, -R19 ;  /* 0x000000ffff13a224 */ /* 0x000fe200078e0a13 */
[----:B------:R-:W-:Y:S01]  /*27e0*/  @!P4 IADD3 R7, PT, PT, R7, -R2, RZ ;  /* 0x800000020707c210 */ /* 0x000fe20007ffe0ff */
[----:B------:R-:W-:Y:S01]  /*27f0*/  @!P1 IMAD.MOV R17, RZ, RZ, -R17 ;  /* 0x000000ffff119224 */ /* 0x000fe200078e0a11 */
[----:B------:R-:W-:Y:S01]  /*2800*/  IABS R31, R15 ;  /* 0x0000000f001f7213 */ /* 0x000fe20000000000 */
[----:B------:R-:W-:Y:S01]  /*2810*/  VIADD R10, R93, 0x29 ;  /* 0x000000295d0a7836 */ /* 0x000fe20000000000 */
[----:B------:R0:W-:Y:S01]  /*2820*/  STL [R1+0xf98], R19 ;  /* 0x000f981301007387 */ /* 0x0001e20000100800 */
[C---:B------:R-:W-:Y:S01]  /*2830*/  ISETP.GT.U32.AND P4, PT, R2.reuse, R7, PT ;  /* 0x000000070200720c */ /* 0x040fe20003f84070 */
[----:B------:R-:W-:Y:S01]  /*2840*/  IMAD R11, R2, R6, R11 ;  /* 0x00000006020b7224 */ /* 0x000fe200078e020b */
[----:B------:R-:W-:Y:S01]  /*2850*/  ISETP.GE.AND P1, PT, R16, RZ, PT ;  /* 0x000000ff1000720c */ /* 0x000fe20003f26270 */
[----:B------:R1:W-:Y:S01]  /*2860*/  STL [R1+0xfa0], R17 ;  /* 0x000fa01101007387 */ /* 0x0003e20000100800 */
[----:B------:R-:W-:Y:S01]  /*2870*/  IABS R25, R10 ;  /* 0x0000000a00197213 */ /* 0x000fe20000000000 */
[----:B------:R-:W-:Y:S01]  /*2880*/  IMAD.HI.U32 R4, R3, R31, RZ ;  /* 0x0000001f03047227 */ /* 0x000fe200078e00ff */
[----:B------:R-:W-:-:S03]  /*2890*/  ISETP.GT.U32.AND P2, PT, R2, R11, PT ;  /* 0x0000000b0200720c */ /* 0x000fc60003f44070 */
[----:B------:R-:W-:Y:S01]  /*28a0*/  IMAD.HI.U32 R6, R3, R25, RZ ;  /* 0x0000001903067227 */ /* 0x000fe200078e00ff */
[----:B0-----:R-:W-:-:S03]  /*28b0*/  IABS R19, R26 ;  /* 0x0000001a00137213 */ /* 0x001fc60000000000 */
[----:B-1----:R-:W-:Y:S02]  /*28c0*/  IMAD.MOV.U32 R17, RZ, RZ, R13 ;  /* 0x000000ffff117224 */ /* 0x002fe400078e000d */
[----:B------:R-:W-:Y:S02]  /*28d0*/  IMAD.MOV R4, RZ, RZ, -R4 ;  /* 0x000000ffff047224 */ /* 0x000fe400078e0a04 */
[----:B------:R-:W-:Y:S01]  /*28e0*/  @!P6 IMAD.MOV R17, RZ, RZ, -R17 ;  /* 0x000000ffff11e224 */ /* 0x000fe200078e0a11 */
[C---:B------:R-:W-:Y:S01]  /*28f0*/  ISETP.GT.U32.AND P6, PT, R2.reuse, R5, PT ;  /* 0x000000050200720c */ /* 0x040fe20003fc4070 */
[----:B------:R-:W-:Y:S02]  /*2900*/  IMAD.MOV R6, RZ, RZ, -R6 ;  /* 0x000000ffff067224 */ /* 0x000fe400078e0a06 */
[C---:B------:R-:W-:Y:S01]  /*2910*/  IMAD R31, R2.reuse, R4, R31 ;  /* 0x00000004021f7224 */ /* 0x040fe200078e021f */
[----:B------:R-:W-:Y:S01]  /*2920*/  STL [R1+0xf9c], R17 ;  /* 0x000f9c1101007387 */ /* 0x000fe20000100800 */
[----:B------:R-:W-:-:S02]  /*2930*/  IMAD R25, R2, R6, R25 ;  /* 0x0000000602197224 */ /* 0x000fc400078e0219 */
[--C-:B------:R-:W-:Y:S01]  /*2940*/  @!P4 IMAD.IADD R7, R7, 0x1, -R2.reuse ;  /* 0x000000010707c824 */ /* 0x100fe200078e0a02 */
[C---:B------:R-:W-:Y:S01]  /*2950*/  ISETP.GT.U32.AND P4, PT, R2.reuse, R31, PT ;  /* 0x0000001f0200720c */ /* 0x040fe20003f84070 */
[C---:B------:R-:W-:Y:S02]  /*2960*/  VIADD R9, R93.reuse, 0x2a ;  /* 0x0000002a5d097836 */ /* 0x040fe40000000000 */
[----:B------:R-:W-:Y:S02]  /*2970*/  VIADD R12, R93, 0x2b ;  /* 0x0000002b5d0c7836 */ /* 0x000fe40000000000 */
[--C-:B------:R-:W-:Y:S01]  /*2980*/  @!P6 IMAD.IADD R5, R5, 0x1, -R2.reuse ;  /* 0x000000010505e824 */ /* 0x100fe200078e0a02 */
[C---:B------:R-:W-:Y:S01]  /*2990*/  ISETP.GT.U32.AND P6, PT, R2.reuse, R25, PT ;  /* 0x000000190200720c */ /* 0x040fe20003fc4070 */
[--C-:B------:R-:W-:Y:S01]  /*29a0*/  @!P2 IMAD.IADD R11, R11, 0x1, -R2.reuse ;  /* 0x000000010b0ba824 */ /* 0x100fe200078e0a02 */
[----:B------:R-:W-:Y:S01]  /*29b0*/  IABS R29, R9 ;  /* 0x00000009001d7213 */ /* 0x000fe20000000000 */
[C---:B------:R-:W-:Y:S01]  /*29c0*/  VIADD R24, R93.reuse, 0x2e ;  /* 0x0000002e5d187836 */ /* 0x040fe20000000000 */
[----:B------:R-:W-:Y:S01]  /*29d0*/  IABS R27, R12 ;  /* 0x0000000c001b7213 */ /* 0x000fe20000000000 */
[----:B------:R-:W-:Y:S01]  /*29e0*/  VIADD R22, R93, 0x2f ;  /* 0x0000002f5d167836 */ /* 0x000fe20000000000 */
[C---:B------:R-:W-:Y:S01]  /*29f0*/  ISETP.GT.U32.AND P2, PT, R2.reuse, R11, PT ;  /* 0x0000000b0200720c */ /* 0x040fe20003f44070 */
[----:B------:R-:W-:Y:S01]  /*2a00*/  @!P4 IMAD.IADD R31, R31, 0x1, -R2 ;  /* 0x000000011f1fc824 */ /* 0x000fe200078e0a02 */
[----:B------:R-:W-:Y:S01]  /*2a10*/  ISETP.GT.U32.AND P4, PT, R2, R5, PT ;  /* 0x000000050200720c */ /* 0x000fe20003f84070 */
[----:B------:R-:W-:-:S04]  /*2a20*/  IMAD.HI.U32 R4, R3, R29, RZ ;  /* 0x0000001d03047227 */ /* 0x000fc800078e00ff */
[----:B------:R-:W-:Y:S01]  /*2a30*/  @!P6 IMAD.IADD R25, R25, 0x1, -R2 ;  /* 0x000000011919e824 */ /* 0x000fe200078e0a02 */
[----:B------:R-:W-:Y:S01]  /*2a40*/  ISETP.GT.U32.AND P6, PT, R2, R31, PT ;  /* 0x0000001f0200720c */ /* 0x000fe20003fc4070 */
[----:B------:R-:W-:-:S04]  /*2a50*/  IMAD.HI.U32 R6, R3, R27, RZ ;  /* 0x0000001b03067227 */ /* 0x000fc800078e00ff */
[----:B------:R-:W-:Y:S02]  /*2a60*/  IMAD.MOV R4, RZ, RZ, -R4 ;  /* 0x000000ffff047224 */ /* 0x000fe400078e0a04 */
[----:B------:R-:W-:Y:S02]  /*2a70*/  IMAD.MOV R6, RZ, RZ, -R6 ;  /* 0x000000ffff067224 */ /* 0x000fe400078e0a06 */
[C---:B------:R-:W-:Y:S02]  /*2a80*/  IMAD R29, R2.reuse, R4, R29 ;  /* 0x00000004021d7224 */ /* 0x040fe400078e021d */
[C---:B------:R-:W-:Y:S02]  /*2a90*/  IMAD R27, R2.reuse, R6, R27 ;  /* 0x00000006021b7224 */ /* 0x040fe400078e021b */
[--C-:B------:R-:W-:Y:S01]  /*2aa0*/  @!P4 IMAD.IADD R5, R5, 0x1, -R2.reuse ;  /* 0x000000010505c824 */ /* 0x100fe200078e0a02 */
[C---:B------:R-:W-:Y:S01]  /*2ab0*/  ISETP.GT.U32.AND P4, PT, R2.reuse, R29, PT ;  /* 0x0000001d0200720c */ /* 0x040fe20003f84070 */
[----:B------:R-:W-:Y:S01]  /*2ac0*/  @!P6 IMAD.IADD R31, R31, 0x1, -R2 ;  /* 0x000000011f1fe824 */ /* 0x000fe200078e0a02 */
[----:B------:R-:W-:Y:S01]  /*2ad0*/  ISETP.GT.U32.AND P6, PT, R2, R27, PT ;  /* 0x0000001b0200720c */ /* 0x000fe20003fc4070 */
[----:B------:R-:W-:-:S04]  /*2ae0*/  IMAD.HI.U32 R4, R3, R23, RZ ;  /* 0x0000001703047227 */ /* 0x000fc800078e00ff */
[----:B------:R-:W-:Y:S01]  /*2af0*/  @!P2 IMAD.IADD R11, R11, 0x1, -R2 ;  /* 0x000000010b0ba824 */ /* 0x000fe200078e0a02 */
[----:B------:R-:W-:Y:S01]  /*2b00*/  ISETP.GE.AND P2, PT, R15, RZ, PT ;  /* 0x000000ff0f00720c */ /* 0x000fe20003f46270 */
[----:B------:R-:W-:Y:S01]  /*2b10*/  IMAD.MOV R4, RZ, RZ, -R4 ;  /* 0x000000ffff047224 */ /* 0x000fe200078e0a04 */
[----:B------:R-:W-:Y:S01]  /*2b20*/  IABS R15, R24 ;  /* 0x00000018000f7213 */ /* 0x000fe20000000000 */
[----:B------:R-:W-:Y:S02]  /*2b30*/  IMAD.MOV.U32 R13, RZ, RZ, R11 ;  /* 0x000000ffff0d7224 */ /* 0x000fe400078e000b */
[--C-:B------:R-:W-:Y:S02]  /*2b40*/  @!P4 IMAD.IADD R29, R29, 0x1, -R2.reuse ;  /* 0x000000011d1dc824 */ /* 0x100fe400078e0a02 */
[----:B------:R-:W-:Y:S02]  /*2b50*/  @!P6 IMAD.IADD R27, R27, 0x1, -R2 ;  /* 0x000000011b1be824 */ /* 0x000fe400078e0a02 */
[----:B------:R-:W-:Y:S01]  /*2b60*/  IMAD.HI.U32 R6, R3, R19, RZ ;  /* 0x0000001303067227 */ /* 0x000fe200078e00ff */
[----:B------:R-:W-:-:S03]  /*2b70*/  ISETP.GT.U32.AND P6, PT, R2, R29, PT ;  /* 0x0000001d0200720c */ /* 0x000fc60003fc4070 */
[C---:B------:R-:W-:Y:S02]  /*2b80*/  IMAD R23, R2.reuse, R4, R23 ;  /* 0x0000000402177224 */ /* 0x040fe400078e0217 */
[----:B------:R-:W-:Y:S01]  /*2b90*/  @!P5 IMAD.MOV R13, RZ, RZ, -R13 ;  /* 0x000000ffff0dd224 */ /* 0x000fe200078e0a0d */
[----:B------:R-:W-:Y:S01]  /*2ba0*/  ISETP.GT.U32.AND P5, PT, R2, R25, PT ;  /* 0x000000190200720c */ /* 0x000fe20003fa4070 */
[----:B------:R-:W-:-:S03]  /*2bb0*/  IMAD.HI.U32 R4, R3, R15, RZ ;  /* 0x0000000f03047227 */ /* 0x000fc600078e00ff */
[----:B------:R0:W-:Y:S01]  /*2bc0*/  STL [R1+0xfa8], R13 ;  /* 0x000fa80d01007387 */ /* 0x0001e20000100800 */
[----:B------:R-:W-:Y:S02]  /*2bd0*/  IMAD.MOV R6, RZ, RZ, -R6 ;  /* 0x000000ffff067224 */ /* 0x000fe400078e0a06 */
[----:B------:R-:W-:Y:S02]  /*2be0*/  VIADD R18, R93, 0x30 ;  /* 0x000000305d127836 */ /* 0x000fe40000000000 */
[----:B------:R-:W-:Y:S02]  /*2bf0*/  IMAD.MOV R4, RZ, RZ, -R4 ;  /* 0x000000ffff047224 */ /* 0x000fe400078e0a04 */
[C---:B------:R-:W-:Y:S01]  /*2c00*/  IMAD R19, R2.reuse, R6, R19 ;  /* 0x0000000602137224 */ /* 0x040fe200078e0213 */
[----:B------:R-:W-:Y:S01]  /*2c10*/  IABS R11, R18 ;  /* 0x00000012000b7213 */ /* 0x000fe20000000000 */
[C---:B------:R-:W-:Y:S01]  /*2c20*/  IMAD R15, R2.reuse, R4, R15 ;  /* 0x00000004020f7224 */ /* 0x040fe200078e020f */
[----:B0-----:R-:W-:Y:S01]  /*2c30*/  IABS R13, R22 ;  /* 0x00000016000d7213 */ /* 0x001fe20000000000 */
[----:B------:R-:W-:Y:S01]  /*2c40*/  @!P0 IMAD.MOV R7, RZ, RZ, -R7 ;  /* 0x000000ffff078224 */ /* 0x000fe200078e0a07 */
[C---:B------:R-:W-:Y:S01]  /*2c50*/  ISETP.GT.U32.AND P4, PT, R2.reuse, R19, PT ;  /* 0x000000130200720c */ /* 0x040fe20003f84070 */
[----:B------:R-:W-:Y:S01]  /*2c60*/  @!P6 IMAD.IADD R29, R29, 0x1, -R2 ;  /* 0x000000011d1de824 */ /* 0x000fe200078e0a02 */
[----:B------:R-:W-:Y:S01]  /*2c70*/  ISETP.GT.U32.AND P6, PT, R2, R15, PT ;  /* 0x0000000f0200720c */ /* 0x000fe20003fc4070 */
[C---:B------:R-:W-:Y:S01]  /*2c80*/  IMAD.HI.U32 R4, R3.reuse, R13, RZ ;  /* 0x0000000d03047227 */ /* 0x040fe200078e00ff */
[----:B------:R0:W-:Y:S03]  /*2c90*/  STL [R1+0xfa4], R7 ;  /* 0x000fa40701007387 */ /* 0x0001e60000100800 */
[----:B------:R-:W-:-:S04]  /*2ca0*/  IMAD.HI.U32 R6, R3, R11, RZ ;  /* 0x0000000b03067227 */ /* 0x000fc800078e00ff */
[----:B------:R-:W-:Y:S02]  /*2cb0*/  IMAD.MOV R6, RZ, RZ, -R6 ;  /* 0x000000ffff067224 */ /* 0x000fe400078e0a06 */
[--C-:B------:R-:W-:Y:S01]  /*2cc0*/  @!P5 IMAD.IADD R25, R25, 0x1, -R2.reuse ;  /* 0x000000011919d824 */ /* 0x100fe200078e0a02 */
[----:B0-----:R-:W-:Y:S01]  /*2cd0*/  IADD3 R7, PT, PT, -R4, RZ, RZ ;  /* 0x000000ff04077210 */ /* 0x001fe20007ffe1ff */
[--C-:B------:R-:W-:Y:S01]  /*2ce0*/  @!P4 IMAD.IADD R19, R19, 0x1, -R2.reuse ;  /* 0x000000011313c824 */ /* 0x100fe200078e0a02 */
[C---:B------:R-:W-:Y:S01]  /*2cf0*/  ISETP.GT.U32.AND P5, PT, R2.reuse, R23, PT ;  /* 0x000000170200720c */ /* 0x040fe20003fa4070 */
[----:B------:R-:W-:Y:S02]  /*2d00*/  @!P6 IMAD.IADD R15, R15, 0x1, -R2 ;  /* 0x000000010f0fe824 */ /* 0x000fe400078e0a02 */
[C---:B------:R-:W-:Y:S01]  /*2d10*/  IMAD R13, R2.reuse, R7, R13 ;  /* 0x00000007020d7224 */ /* 0x040fe200078e020d */
[C---:B------:R-:W-:Y:S01]  /*2d20*/  ISETP.GT.U32.AND P0, PT, R2.reuse, R19, PT ;  /* 0x000000130200720c */ /* 0x040fe20003f04070 */
[----:B------:R-:W-:-:S02]  /*2d30*/  IMAD R7, R2, R6, R11 ;  /* 0x0000000602077224 */ /* 0x000fc400078e020b */
[----:B------:R-:W-:Y:S02]  /*2d40*/  VIADD R20, R93, 0x31 ;  /* 0x000000315d147836 */ /* 0x000fe40000000000 */
[----:B------:R-:W-:Y:S01]  /*2d50*/  @!P1 IMAD.MOV R5, RZ, RZ, -R5 ;  /* 0x000000ffff059224 */ /* 0x000fe200078e0a05 */
[----:B------:R-:W-:Y:S01]  /*2d60*/  ISETP.GT.U32.AND P6, PT, R2, R7, PT ;  /* 0x000000070200720c */ /* 0x000fe20003fc4070 */
[----:B------:R-:W-:Y:S01]  /*2d70*/  IMAD R34, R0, 0x200, R90 ;  /* 0x0000020000227824 */ /* 0x000fe200078e025a */
[----:B------:R-:W-:Y:S01]  /*2d80*/  IABS R16, R20 ;  /* 0x0000001400107213 */ /* 0x000fe20000000000 */
[--C-:B------:R-:W-:Y:S01]  /*2d90*/  @!P5 IMAD.IADD R23, R23, 0x1, -R2.reuse ;  /* 0x000000011717d824 */ /* 0x100fe200078e0a02 */
[C---:B------:R-:W-:Y:S01]  /*2da0*/  ISETP.GT.U32.AND P5, PT, R2.reuse, R27, PT ;  /* 0x0000001b0200720c */ /* 0x040fe20003fa4070 */
[----:B------:R0:W-:Y:S01]  /*2db0*/  STL [R1+0xfac], R5 ;  /* 0x000fac0501007387 */ /* 0x0001e20000100800 */
[----:B------:R-:W-:Y:S01]  /*2dc0*/  IABS R33, R34 ;  /* 0x0000002200217213 */ /* 0x000fe20000000000 */
[----:B------:R-:W-:Y:S01]  /*2dd0*/  IMAD.HI.U32 R4, R3, R16, RZ ;  /* 0x0000001003047227 */ /* 0x000fe200078e00ff */
[----:B------:R-:W-:Y:S01]  /*2de0*/  ISETP.GT.U32.AND P4, PT, R2, R23, PT ;  /* 0x000000170200720c */ /* 0x000fe20003f84070 */
[----:B------:R-:W-:Y:S02]  /*2df0*/  STL [R1+0xeb8], R34 ;  /* 0x000eb82201007387 */ /* 0x000fe40000100800 */
[--C-:B------:R-:W-:Y:S01]  /*2e00*/  @!P0 IMAD.IADD R19, R19, 0x1, -R2.reuse ;  /* 0x0000000113138824 */ /* 0x100fe200078e0a02 */
[----:B------:R-:W-:Y:S01]  /*2e10*/  ISETP.GE.AND P0, PT, R9, RZ, PT ;  /* 0x000000ff0900720c */ /* 0x000fe20003f06270 */
[----:B------:R-:W-:-:S02]  /*2e20*/  @!P6 IMAD.IADD R7, R7, 0x1, -R2 ;  /* 0x000000010707e824 */ /* 0x000fc400078e0a02 */
[----:B------:R-:W-:Y:S02]  /*2e30*/  IMAD.MOV R11, RZ, RZ, -R4 ;  /* 0x000000ffff0b7224 */ /* 0x000fe400078e0a04 */
[----:B------:R-:W-:Y:S01]  /*2e40*/  VIADD R9, R93, 0x32 ;  /* 0x000000325d097836 */ /* 0x000fe20000000000 */
[----:B------:R-:W-:Y:S01]  /*2e50*/  ISETP.GT.U32.AND P1, PT, R2, R7, PT ;  /* 0x000000070200720c */ /* 0x000fe20003f24070 */
[----:B------:R-:W-:Y:S01]  /*2e60*/  @!P5 IMAD.IADD R27, R27, 0x1, -R2 ;  /* 0x000000011b1bd824 */ /* 0x000fe200078e0a02 */
[----:B------:R-:W-:Y:S01]  /*2e70*/  ISETP.GE.AND P5, PT, R10, RZ, PT ;  /* 0x000000ff0a00720c */ /* 0x000fe20003fa6270 */
[----:B------:R-:W-:Y:S01]  /*2e80*/  IMAD R6, R2, R11, R16 ;  /* 0x0000000b02067224 */ /* 0x000fe200078e0210 */
[----:B------:R-:W-:Y:S01]  /*2e90*/  IABS R16, R9 ;  /* 0x0000000900107213 */ /* 0x000fe20000000000 */
[C---:B------:R-:W-:Y:S02]  /*2ea0*/  VIADD R10, R93.reuse, 0x33 ;  /* 0x000000335d0a7836 */ /* 0x040fe40000000000 */
[----:B------:R-:W-:-:S02]  /*2eb0*/  VIADD R11, R93, 0x34 ;  /* 0x000000345d0b7836 */ /* 0x000fc40000000000 */
[----:B------:R-:W-:Y:S01]  /*2ec0*/  IMAD.HI.U32 R4, R3, R16, RZ ;  /* 0x0000001003047227 */ /* 0x000fe200078e00ff */
[----:B------:R-:W-:Y:S02]  /*2ed0*/  IABS R17, R10 ;  /* 0x0000000a00117213 */ /* 0x000fe40000000000 */
[----:B------:R-:W-:Y:S01]  /*2ee0*/  IABS R21, R11 ;  /* 0x0000000b00157213 */ /* 0x000fe20000000000 */
[----:B------:R-:W-:Y:S01]  /*2ef0*/  @!P1 IMAD.IADD R7, R7, 0x1, -R2 ;  /* 0x0000000107079824 */ /* 0x000fe200078e0a02 */
[----:B------:R-:W-:Y:S01]  /*2f00*/  ISETP.GE.AND P1, PT, R12, RZ, PT ;  /* 0x000000ff0c00720c */ /* 0x000fe20003f26270 */
[----:B0-----:R-:W-:Y:S02]  /*2f10*/  IMAD.MOV R5, RZ, RZ, -R4 ;  /* 0x000000ffff057224 */ /* 0x001fe400078e0a04 */
[----:B------:R-:W-:-:S04]  /*2f20*/  IMAD.HI.U32 R0, R3, R17, RZ ;  /* 0x0000001103007227 */ /* 0x000fc800078e00ff */
[----:B------:R-:W-:-:S04]  /*2f30*/  IMAD.HI.U32 R4, R3, R21, RZ ;  /* 0x0000001503047227 */ /* 0x000fc800078e00ff */
[----:B------:R-:W-:-:S04]  /*2f40*/  IMAD.HI.U32 R12, R14, R33, RZ ;  /* 0x000000210e0c7227 */ /* 0x000fc800078e00ff */
[----:B------:R-:W-:Y:S02]  /*2f50*/  IMAD R5, R2, R5, R16 ;  /* 0x0000000502057224 */ /* 0x000fe400078e0210 */
[----:B------:R-:W-:Y:S02]  /*2f60*/  IMAD.MOV R0, RZ, RZ, -R0 ;  /* 0x000000ffff007224 */ /* 0x000fe400078e0a00 */
[----:B------:R-:W-:Y:S02]  /*2f70*/  IMAD.MOV R16, RZ, RZ, -R4 ;  /* 0x000000ffff107224 */ /* 0x000fe400078e0a04 */
[----:B------:R-:W-:Y:S02]  /*2f80*/  VIADD R86, R34, 0x80 ;  /* 0x0000008022567836 */ /* 0x000fe40000000000 */
[----:B------:R-:W-:Y:S02]  /*2f90*/  IMAD.MOV R12, RZ, RZ, -R12 ;  /* 0x000000ffff0c7224 */ /* 0x000fe400078e0a0c */
[C---:B------:R-:W-:Y:S01]  /*2fa0*/  IMAD R4, R2.reuse, R0, R17 ;  /* 0x0000000002047224 */ /* 0x040fe200078e0211 */
[----:B------:R-:W-:Y:S01]  /*2fb0*/  STL [R1+0xec4], R86 ;  /* 0x000ec45601007387 */ /* 0x000fe20000100800 */
[----:B------:R-:W-:Y:S01]  /*2fc0*/  IMAD R0, R2, R16, R21 ;  /* 0x0000001002007224 */ /* 0x000fe200078e0215 */
[----:B------:R-:W-:Y:S01]  /*2fd0*/  IABS R21, R86 ;  /* 0x0000005600157213 */ /* 0x000fe20000000000 */
[----:B------:R-:W-:-:S02]  /*2fe0*/  IMAD R33, R8, R12, R33 ;  /* 0x0000000c08217224 */ /* 0x000fc400078e0221 */
[----:B------:R-:W-:Y:S02]  /*2ff0*/  VIADD R12, R93, 0x35 ;  /* 0x000000355d0c7836 */ /* 0x000fe40000000000 */
[C---:B------:R-:W-:Y:S02]  /*3000*/  VIADD R83, R34.reuse, 0x100 ;  /* 0x0000010022537836 */ /* 0x040fe40000000000 */
[----:B------:R-:W-:Y:S01]  /*3010*/  VIADD R82, R34, 0x180 ;  /* 0x0000018022527836 */ /* 0x000fe20000000000 */
[----:B------:R-:W-:Y:S01]  /*3020*/  IABS R32, R12 ;  /* 0x0000000c00207213 */ /* 0x000fe20000000000 */
[----:B------:R-:W-:Y:S01]  /*3030*/  IMAD.HI.U32 R16, R14, R21, RZ ;  /* 0x000000150e107227 */ /* 0x000fe200078e00ff */
[----:B------:R-:W-:Y:S01]  /*3040*/  IABS R37, R83 ;  /* 0x0000005300257213 */ /* 0x000fe20000000000 */
[----:B------:R-:W-:Y:S01]  /*3050*/  STL [R1+0xec0], R83 ;  /* 0x000ec05301007387 */ /* 0x000fe20000100800 */
[----:B------:R-:W-:Y:S01]  /*3060*/  IABS R35, R82 ;  /* 0x0000005200237213 */ /* 0x000fe20000000000 */
[----:B------:R-:W-:-:S02]  /*3070*/  IMAD.MOV R30, RZ, RZ, -R16 ;  /* 0x000000ffff1e7224 */ /* 0x000fc400078e0a10 */
[----:B------:R-:W-:Y:S01]  /*3080*/  IMAD.MOV.U32 R16, RZ, RZ, R32 ;  /* 0x000000ffff107224 */ /* 0x000fe200078e0020 */
[----:B------:R-:W-:Y:S01]  /*3090*/  STL [R1+0xebc], R82 ;  /* 0x000ebc5201007387 */ /* 0x000fe20000100800 */
[----:B------:R-:W-:Y:S02]  /*30a0*/  @!P2 IMAD.MOV R31, RZ, RZ, -R31 ;  /* 0x000000ffff1fa224 */ /* 0x000fe400078e0a1f */
[----:B------:R-:W-:-:S03]  /*30b0*/  IMAD.HI.U32 R17, R14, R37, RZ ;  /* 0x000000250e117227 */ /* 0x000fc600078e00ff */
[----:B------:R-:W-:Y:S01]  /*30c0*/  STL [R1+0xfbc], R31 ;  /* 0x000fbc1f01007387 */ /* 0x000fe20000100800 */
[----:B------:R-:W-:Y:S01]  /*30d0*/  @!P5 IMAD.MOV R25, RZ, RZ, -R25 ;  /* 0x000000ffff19d224 */ /* 0x000fe200078e0a19 */
[----:B------:R-:W-:Y:S01]  /*30e0*/  ISETP.GE.AND P5, PT, R28, RZ, PT ;  /* 0x000000ff1c00720c */ /* 0x000fe20003fa6270 */
[----:B------:R-:W-:Y:S02]  /*30f0*/  IMAD R21, R8, R30, R21 ;  /* 0x0000001e08157224 */ /* 0x000fe400078e0215 */
[----:B------:R-:W-:Y:S01]  /*3100*/  IMAD.HI.U32 R14, R14, R35, RZ ;  /* 0x000000230e0e7227 */ /* 0x000fe200078e00ff */
[----:B------:R0:W-:Y:S03]  /*3110*/  STL [R1+0xfcc], R25 ;  /* 0x000fcc1901007387 */ /* 0x0001e60000100800 */
[----:B------:R-:W-:-:S04]  /*3120*/  IMAD.HI.U32 R30, R3, R16, RZ ;  /* 0x00000010031e7227 */ /* 0x000fc800078e00ff */
[----:B------:R-:W-:Y:S02]  /*3130*/  IMAD.MOV R14, RZ, RZ, -R14 ;  /* 0x000000ffff0e7224 */ /* 0x000fe400078e0a0e */
[----:B------:R-:W-:Y:S02]  /*3140*/  @!P0 IMAD.MOV R29, RZ, RZ, -R29 ;  /* 0x000000ffff1d8224 */ /* 0x000fe400078e0a1d */
[----:B0-----:R-:W-:Y:S02]  /*3150*/  IMAD.MOV R25, RZ, RZ, -R30 ;  /* 0x000000ffff197224 */ /* 0x001fe400078e0a1e */
[----:B------:R-:W-:Y:S01]  /*3160*/  @!P1 IMAD.MOV R27, RZ, RZ, -R27 ;  /* 0x000000ffff1b9224 */ /* 0x000fe200078e0a1b */
[----:B------:R-:W-:Y:S01]  /*3170*/  STL [R1+0xfc8], R29 ;  /* 0x000fc81d01007387 */ /* 0x000fe20000100800 */
[----:B------:R-:W-:Y:S02]  /*3180*/  IMAD R35, R8, R14, R35 ;  /* 0x0000000e08237224 */ /* 0x000fe400078e0223 */
[C---:B------:R-:W-:Y:S01]  /*3190*/  IMAD R14, R2.reuse, R25, R16 ;  /* 0x00000019020e7224 */ /* 0x040fe200078e0210 */
[----:B------:R-:W-:Y:S01]  /*31a0*/  STL [R1+0xfd0], R27 ;  /* 0x000fd01b01007387 */ /* 0x000fe20000100800 */
[----:B------:R-:W-:Y:S01]  /*31b0*/  @!P4 IMAD.IADD R23, R23, 0x1, -R2 ;  /* 0x000000011717c824 */ /* 0x000fe200078e0a02 */
[----:B------:R-:W-:Y:S01]  /*31c0*/  ISETP.GT.U32.AND P4, PT, R2, R13, PT ;  /* 0x0000000d0200720c */ /* 0x000fe20003f84070 */
[----:B------:R-:W-:Y:S01]  /*31d0*/  IMAD.MOV R17, RZ, RZ, -R17 ;  /* 0x000000ffff117224 */ /* 0x000fe200078e0a11 */
[----:B------:R0:W-:Y:S03]  /*31e0*/  STL [R1+0xec8], R14 ;  /* 0x000ec80e01007387 */ /* 0x0001e60000100800 */
[C---:B------:R-:W-:Y:S01]  /*31f0*/  IMAD R17, R8.reuse, R17, R37 ;  /* 0x0000001108117224 */ /* 0x040fe200078e0225 */
[----:B------:R-:W2:Y:S01]  /*3200*/  LDL R84, [R1+0xec8] ;  /* 0x000ec80001547983 */ /* 0x000ea20000100800 */
[----:B------:R-:W1:Y:S03]  /*3210*/  S2R R16, SR_CgaCtaId ;  /* 0x0000000000107919 */ /* 0x000e660000008800 */
[----:B------:R-:W-:-:S03]  /*3220*/  ISETP.GT.U32.AND P0, PT, R8, R17, PT ;  /* 0x000000110800720c */ /* 0x000fc60003f04070 */
[----:B------:R-:W-:Y:S01]  /*3230*/  @!P4 IMAD.IADD R13, R13, 0x1, -R2 ;  /* 0x000000010d0dc824 */ /* 0x000fe200078e0a02 */
[----:B------:R-:W-:-:S04]  /*3240*/  ISETP.GT.U32.AND P4, PT, R2, R15, PT ;  /* 0x0000000f0200720c */ /* 0x000fc80003f84070 */
[----:B------:R-:W-:-:S09]  /*3250*/  ISETP.GT.U32.AND P6, PT, R2, R13, PT ;  /* 0x0000000d0200720c */ /* 0x000fd20003fc4070 */
[----:B------:R-:W-:Y:S01]  /*3260*/  @!P4 IMAD.IADD R15, R15, 0x1, -R2 ;  /* 0x000000010f0fc824 */ /* 0x000fe200078e0a02 */
[----:B------:R-:W-:-:S03]  /*3270*/  ISETP.GT.U32.AND P4, PT, R2, R6, PT ;  /* 0x000000060200720c */ /* 0x000fc60003f84070 */
[----:B------:R-:W-:Y:S01]  /*3280*/  @!P6 IMAD.IADD R13, R13, 0x1, -R2 ;  /* 0x000000010d0de824 */ /* 0x000fe200078e0a02 */
[----:B------:R-:W-:-:S09]  /*3290*/  ISETP.GT.U32.AND P6, PT, R2, R5, PT ;  /* 0x000000050200720c */ /* 0x000fd20003fc4070 */
[----:B------:R-:W-:-:S04]  /*32a0*/  @!P4 IMAD.IADD R6, R6, 0x1, -R2 ;  /* 0x000000010606c824 */ /* 0x000fc800078e0a02 */
[----:B------:R-:W-:Y:S01]  /*32b0*/  @!P6 IMAD.IADD R5, R5, 0x1, -R2 ;  /* 0x000000010505e824 */ /* 0x000fe200078e0a02 */
[----:B------:R-:W-:-:S04]  /*32c0*/  ISETP.GT.U32.AND P4, PT, R2, R6, PT ;  /* 0x000000060200720c */ /* 0x000fc80003f84070 */
[----:B------:R-:W-:-:S09]  /*32d0*/  ISETP.GT.U32.AND P6, PT, R2, R5, PT ;  /* 0x000000050200720c */ /* 0x000fd20003fc4070 */
[----:B------:R-:W-:Y:S01]  /*32e0*/  @!P4 IMAD.IADD R6, R6, 0x1, -R2 ;  /* 0x000000010606c824 */ /* 0x000fe200078e0a02 */
[----:B------:R-:W-:-:S03]  /*32f0*/  ISETP.GT.U32.AND P4, PT, R2, R4, PT ;  /* 0x000000040200720c */ /* 0x000fc60003f84070 */
[----:B------:R-:W-:Y:S02]  /*3300*/  @!P6 IADD3 R5, PT, PT, R5, -R2, RZ ;  /* 0x800000020505e210 */ /* 0x000fe40007ffe0ff */
[----:B------:R-:W-:Y:S01]  /*3310*/  ISETP.GT.U32.AND P6, PT, R8, R33, PT ;  /* 0x000000210800720c */ /* 0x000fe20003fc4070 */
[----:B0-----:R-:W-:-:S04]  /*3320*/  IMAD.MOV.U32 R14, RZ, RZ, R23 ;  /* 0x000000ffff0e7224 */ /* 0x001fc800078e0017 */
[----:B------:R-:W-:-:S03]  /*3330*/  @!P5 IMAD.MOV R14, RZ, RZ, -R14 ;  /* 0x000000ffff0ed224 */ /* 0x000fc600078e0a0e */
[----:B------:R-:W-:Y:S01]  /*3340*/  @!P4 IMAD.IADD R4, R4, 0x1, -R2 ;  /* 0x000000010404c824 */ /* 0x000fe200078e0a02 */
[----:B------:R-:W-:Y:S01]  /*3350*/  ISETP.GT.U32.AND P4, PT, R2, R0, PT ;  /* 0x000000000200720c */ /* 0x000fe20003f84070 */
[----:B------:R0:W-:Y:S03]  /*3360*/  STL [R1+0xfd4], R14 ;  /* 0x000fd40e01007387 */ /* 0x0001e60000100800 */
[----:B------:R-:W-:Y:S01]  /*3370*/  @!P6 IMAD.IADD R33, R33, 0x1, -R8 ;  /* 0x000000012121e824 */ /* 0x000fe200078e0a08 */
[----:B------:R0:W-:Y:S01]  /*3380*/  STL [R1+0x100c], R19 ;  /* 0x00100c1301007387 */ /* 0x0001e20000100800 */
[----:B------:R-:W-:Y:S02]  /*3390*/  ISETP.GT.U32.AND P6, PT, R8, R21, PT ;  /* 0x000000150800720c */ /* 0x000fe40003fc4070 */
[----:B------:R-:W-:Y:S02]  /*33a0*/  ISETP.GT.U32.AND P2, PT, R2, R4, PT ;  /* 0x000000040200720c */ /* 0x000fe40003f44070 */
[----:B------:R-:W-:-:S03]  /*33b0*/  ISETP.GT.U32.AND P1, PT, R8, R33, PT ;  /* 0x000000210800720c */ /* 0x000fc60003f24070 */
[----:B------:R-:W-:Y:S01]  /*33c0*/  @!P4 IMAD.IADD R0, R0, 0x1, -R2 ;  /* 0x000000010000c824 */ /* 0x000fe200078e0a02 */
[----:B------:R-:W-:Y:S01]  /*33d0*/  ISETP.GT.U32.AND P4, PT, R8, R35, PT ;  /* 0x000000230800720c */ /* 0x000fe20003f84070 */
[----:B------:R-:W-:-:S04]  /*33e0*/  @!P0 IMAD.IADD R17, R17, 0x1, -R8 ;  /* 0x0000000111118824 */ /* 0x000fc800078e0a08 */
[----:B------:R-:W-:Y:S01]  /*33f0*/  @!P6 IMAD.IADD R21, R21, 0x1, -R8 ;  /* 0x000000011515e824 */ /* 0x000fe200078e0a08 */
[----:B------:R-:W-:Y:S01]  /*3400*/  ISETP.GE.AND P6, PT, R34, RZ, PT ;  /* 0x000000ff2200720c */ /* 0x000fe20003fc6270 */
[----:B------:R-:W-:Y:S01]  /*3410*/  @!P2 IMAD.IADD R4, R4, 0x1, -R2 ;  /* 0x000000010404a824 */ /* 0x000fe200078e0a02 */
[----:B------:R-:W-:Y:S01]  /*3420*/  ISETP.GE.AND P2, PT, R26, RZ, PT ;  /* 0x000000ff1a00720c */ /* 0x000fe20003f46270 */
[--C-:B------:R-:W-:Y:S01]  /*3430*/  @!P1 IMAD.IADD R33, R33, 0x1, -R8.reuse ;  /* 0x0000000121219824 */ /* 0x100fe200078e0a08 */
[C---:B------:R-:W-:Y:S02]  /*3440*/  ISETP.GT.U32.AND P5, PT, R8.reuse, R21, PT ;  /* 0x000000150800720c */ /* 0x040fe40003fa4070 */
[----:B------:R-:W-:Y:S01]  /*3450*/  ISETP.GT.U32.AND P1, PT, R8, R17, PT ;  /* 0x000000110800720c */ /* 0x000fe20003f24070 */
[----:B------:R-:W-:Y:S01]  /*3460*/  @!P4 IMAD.IADD R35, R35, 0x1, -R8 ;  /* 0x000000012323c824 */ /* 0x000fe200078e0a08 */
[----:B--2---:R-:W-:Y:S01]  /*3470*/  ISETP.GT.U32.AND P0, PT, R2, R84, PT ;  /* 0x000000540200720c */ /* 0x004fe20003f04070 */
[----:B01----:R-:W-:-:S12]  /*3480*/  @P3 BRA `(.L_x_5) ;  /* 0x0000000000183947 */ /* 0x003fd80003800000 */
[----:B------:R-:W-:Y:S01]  /*3490*/  ELECT P4, URZ, PT ;  /* 0x0000000000ff782f */ /* 0x000fe20003880000 */
[----:B------:R-:W-:Y:S01]  /*34a0*/  IMAD.MOV.U32 R14, RZ, RZ, 0x1 ;  /* 0x00000001ff0e7424 */ /* 0x000fe200078e00ff */
[----:B------:R-:W-:Y:S11]  /*34b0*/  UVIRTCOUNT.DEALLOC.SMPOOL 0x80 ;  /* 0x000000800000784c */ /* 0x000ff60000000000 */
[----:B------:R-:W-:-:S04]  /*34c0*/  @P4 MOV R19, 0x40 ;  /* 0x0000004000134802 */ /* 0x000fc80000000f00 */
[----:B------:R-:W-:-:S05]  /*34d0*/  @P4 LEA R19, R16, R19, 0x18 ;  /* 0x0000001310134211 */ /* 0x000fca00078ec0ff */
[----:B------:R0:W-:Y:S02]  /*34e0*/  @P4 STS.U8 [R19], R14 ;  /* 0x0000000e13004388 */ /* 0x0001e40000000000 */
.L_x_5:
[----:B0-----:R-:W2:Y:S01]  /*34f0*/  LDL R14, [R1+0x100c] ;  /* 0x00100c00010e7983 */ /* 0x001ea20000100800 */
[--C-:B------:R-:W-:Y:S01]  /*3500*/  @!P5 IMAD.IADD R21, R21, 0x1, -R8.reuse ;  /* 0x000000011515d824 */ /* 0x100fe200078e0a08 */
[----:B------:R-:W-:Y:S01]  /*3510*/  ISETP.GE.AND P5, PT, R83, RZ, PT ;  /* 0x000000ff5300720c */ /* 0x000fe20003fa6270 */
[----:B------:R-:W0:Y:S01]  /*3520*/  LDC R19, c[0x0][0x3a4] ;  /* 0x0000e900ff137b82 */ /* 0x000e220000000800 */
[----:B------:R1:W-:Y:S01]  /*3530*/  STL.64 [R1+0x2790], R74 ;  /* 0x0027904a01007387 */ /* 0x0003e20000100a00 */
[----:B------:R-:W-:Y:S01]  /*3540*/  @!P6 IMAD.MOV R33, RZ, RZ, -R33 ;  /* 0x000000ffff21e224 */ /* 0x000fe200078e0a21 */
[----:B------:R-:W-:Y:S01]  /*3550*/  ISETP.GE.AND P6, PT, R86, RZ, PT ;  /* 0x000000ff5600720c */ /* 0x000fe20003fc6270 */
[----:B------:R-:W-:Y:S01]  /*3560*/  @!P1 IMAD.IADD R17, R17, 0x1, -R8 ;  /* 0x0000000111119824 */ /* 0x000fe200078e0a08 */
[----:B------:R-:W-:Y:S01]  /*3570*/  STL.64 [R1+0x2788], R78 ;  /* 0x0027884e01007387 */ /* 0x000fe20000100a00 */
[----:B------:R-:W-:Y:S01]  /*3580*/  ISETP.GE.AND P1, PT, R82, RZ, PT ;  /* 0x000000ff5200720c */ /* 0x000fe20003f26270 */
[----:B------:R-:W-:Y:S01]  /*3590*/  @!P0 IMAD.IADD R84, R84, 0x1, -R2 ;  /* 0x0000000154548824 */ /* 0x000fe200078e0a02 */
[----:B------:R-:W3:Y:S01]  /*35a0*/  LDC.64 R82, c[0x0][0x380] ;  /* 0x0000e000ff527b82 */ /* 0x000ee20000000a00 */
[----:B------:R-:W-:Y:S01]  /*35b0*/  STL.64 [R1+0x27a8], R78 ;  /* 0x0027a84e01007387 */ /* 0x000fe20000100a00 */
[----:B------:R-:W-:Y:S01]  /*35c0*/  ISETP.GE.AND P4, PT, R24, RZ, PT ;  /* 0x000000ff1800720c */ /* 0x000fe20003f86270 */
[----:B------:R-:W-:Y:S01]  /*35d0*/  UIADD3 UR9, UPT, UPT, UR5, UR4, URZ ;  /* 0x0000000405097290 */ /* 0x000fe2000fffe0ff */
[----:B------:R-:W-:Y:S01]  /*35e0*/  @!P5 IMAD.MOV R17, RZ, RZ, -R17 ;  /* 0x000000ffff11d224 */ /* 0x000fe200078e0a11 */
[----:B------:R-:W-:Y:S01]  /*35f0*/  STL.64 [R1+0x2780], R80 ;  /* 0x0027805001007387 */ /* 0x000fe20000100a00 */
[C---:B------:R-:W-:Y:S01]  /*3600*/  ISETP.GT.U32.AND P5, PT, R2.reuse, R84, PT ;  /* 0x000000540200720c */ /* 0x040fe20003fa4070 */
[----:B------:R-:W-:Y:S01]  /*3610*/  UMOV UR8, 0x1 ;  /* 0x0000000100087882 */ /* 0x000fe20000000000 */
[----:B------:R-:W-:Y:S01]  /*3620*/  @!P6 IMAD.MOV R21, RZ, RZ, -R21 ;  /* 0x000000ffff15e224 */ /* 0x000fe200078e0a15 */
[----:B------:R-:W-:Y:S01]  /*3630*/  STL.64 [R1+0x2798], R80 ;  /* 0x0027985001007387 */ /* 0x000fe20000100a00 */
[----:B------:R-:W-:Y:S01]  /*3640*/  ISETP.GT.U32.AND P6, PT, R2, R0, PT ;  /* 0x000000000200720c */ /* 0x000fe20003fc4070 */
[----:B------:R-:W4:Y:S01]  /*3650*/  LDC R92, c[0x0][0x3a0] ;  /* 0x0000e800ff5c7b82 */ /* 0x000f220000000800 */
[----:B------:R-:W-:Y:S01]  /*3660*/  ISETP.GE.AND P0, PT, R22, RZ, PT ;  /* 0x000000ff1600720c */ /* 0x000fe20003f06270 */
[----:B------:R-:W-:Y:S01]  /*3670*/  STL.64 [R1+0x27b8], R80 ;  /* 0x0027b85001007387 */ /* 0x000fe20000100a00 */
[----:B------:R-:W0:Y:S01]  /*3680*/  LDCU.64 UR6, c[0x0][0x358] ;  /* 0x00006b00ff0677ac */ /* 0x000e220008000a00 */
[----:B-1----:R-:W-:-:S02]  /*3690*/  PRMT R74, RZ, 0x7610, R74 ;  /* 0x00007610ff4a7816 */ /* 0x002fc4000000004a */
[----:B------:R-:W-:Y:S01]  /*36a0*/  STL.64 [R1+0x2778], R70 ;  /* 0x0027784601007387 */ /* 0x000fe20000100a00 */
[----:B------:R-:W-:Y:S01]  /*36b0*/  PRMT R75, RZ, 0x7610, R75 ;  /* 0x00007610ff4b7816 */ /* 0x000fe2000000004b */
[--C-:B------:R-:W-:Y:S02]  /*36c0*/  @!P5 IMAD.IADD R84, R84, 0x1, -R2.reuse ;  /* 0x000000015454d824 */ /* 0x100fe400078e0a02 */
[----:B------:R-:W-:Y:S02]  /*36d0*/  STL.64 [R1+0x27b0], R70 ;  /* 0x0027b04601007387 */ /* 0x000fe40000100a00 */
[----:B------:R-:W-:Y:S02]  /*36e0*/  @!P6 IMAD.IADD R0, R0, 0x1, -R2 ;  /* 0x000000010000e824 */ /* 0x000fe400078e0a02 */
[----:B------:R-:W-:Y:S04]  /*36f0*/  STL.64 [R1+0x2770], R76 ;  /* 0x0027704c01007387 */ /* 0x000fe80000100a00 */
[----:B------:R1:W-:Y:S04]  /*3700*/  STL.64 [R1+0x27a0], R76 ;  /* 0x0027a04c01007387 */ /* 0x0003e80000100a00 */
[----:B------:R-:W-:Y:S04]  /*3710*/  STL.64 [R1+0x2768], R72 ;  /* 0x0027684801007387 */ /* 0x000fe80000100a00 */
[----:B------:R0:W-:Y:S04]  /*3720*/  STL.64 [R1+0x27c0], R72 ;  /* 0x0027c04801007387 */ /* 0x0001e80000100a00 */
[----:B------:R-:W-:Y:S01]  /*3730*/  STL.64 [R1+0x2760], R68 ;  /* 0x0027604401007387 */ /* 0x000fe20000100a00 */
[----:B-1----:R-:W-:-:S03]  /*3740*/  MOV R76, R15 ;  /* 0x0000000f004c7202 */ /* 0x002fc60000000f00 */
[----:B------:R-:W-:Y:S02]  /*3750*/  STL.64 [R1+0x2758], R56 ;  /* 0x0027583801007387 */ /* 0x000fe40000100a00 */
[----:B------:R-:W-:Y:S02]  /*3760*/  @!P4 IMAD.MOV R76, RZ, RZ, -R76 ;  /* 0x000000ffff4cc224 */ /* 0x000fe400078e0a4c */
[----:B------:R-:W-:Y:S01]  /*3770*/  STL.64 [R1+0x2750], R54 ;  /* 0x0027503601007387 */ /* 0x000fe20000100a00 */
[----:B0-----:R-:W-:Y:S02]  /*3780*/  PRMT R72, RZ, 0x7610, R72 ;  /* 0x00007610ff487816 */ /* 0x001fe40000000048 */
[----:B------:R-:W-:Y:S01]  /*3790*/  PRMT R73, RZ, 0x7610, R73 ;  /* 0x00007610ff497816 */ /* 0x000fe20000000049 */
[----:B------:R-:W-:Y:S04]  /*37a0*/  STL.64 [R1+0x2748], R52 ;  /* 0x0027483401007387 */ /* 0x000fe80000100a00 */
        /* <DEDUP_REMOVED lines=21> */
[----:B------:R-:W-:Y:S04]  /*3900*/  STL [R1+0x25e0], R3 ;  /* 0x0025e00301007387 */ /* 0x000fe80000100800 */
[----:B------:R-:W-:Y:S04]  /*3910*/  STL.64 [R1+0x25d8], R6 ;  /* 0x0025d80601007387 */ /* 0x000fe80000100a00 */
[----:B------:R-:W-:Y:S04]  /*3920*/  STL.64 [R1+0x2608], R6 ;  /* 0x0026080601007387 */ /* 0x000fe80000100a00 */
[----:B------:R-:W-:Y:S04]  /*3930*/  STL.64 [R1+0x2620], R6 ;  /* 0x0026200601007387 */ /* 0x000fe80000100a00 */
[----:B------:R-:W-:Y:S04]  /*3940*/  STL [R1+0x25d0], R12 ;  /* 0x0025d00c01007387 */ /* 0x000fe80000100800 */
        /* <DEDUP_REMOVED lines=9> */
[----:B------:R-:W-:Y:S01]  /*39e0*/  STL.64 [R1+0x26d0], R4 ;  /* 0x0026d00401007387 */ /* 0x000fe20000100a00 */
[----:B------:R-:W-:Y:S01]  /*39f0*/  STTM.x64 tmem[UR9], RZ ;  /* 0x000000ff000079ed */ /* 0x000fe20008340009 */
[----:B------:R-:W-:Y:S01]  /*3a00*/  STTM.x64 tmem[UR9+0x40], RZ ;  /* 0x000040ff000079ed */ /* 0x000fe20008340009 */
[----:B------:R-:W-:Y:S01]  /*3a10*/  STTM.x64 tmem[UR9+0x80], RZ ;  /* 0x000080ff000079ed */ /* 0x000fe20008340009 */
[----:B------:R-:W-:Y:S01]  /*3a20*/  STTM.x64 tmem[UR9+0xc0], RZ ;  /* 0x0000c0ff000079ed */ /* 0x000fe20008340009 */
[----:B------:R-:W0:Y:S01]  /*3a30*/  FENCE.VIEW.ASYNC.T ;  /* 0x00000000000073c6 */ /* 0x000e220000000200 */
[----:B--2---:R-:W-:-:S05]  /*3a40*/  @!P2 IMAD.MOV R14, RZ, RZ, -R14 ;  /* 0x000000ffff0ea224 */ /* 0x004fca00078e0a0e */
[----:B------:R1:W-:Y:S01]  /*3a50*/  @!P2 STL [R1+0x100c], R14 ;  /* 0x00100c0e0100a387 */ /* 0x0003e20000100800 */
[----:B------:R-:W-:-:S03]  /*3a60*/  ISETP.GT.U32.AND P2, PT, R8, R35, PT ;  /* 0x000000230800720c */ /* 0x000fc60003f44070 */
[----:B------:R-:W-:Y:S04]  /*3a70*/  STL.64 [R1+0x2628], R2 ;  /* 0x0026280201007387 */ /* 0x000fe80000100a00 */
[----:B------:R-:W-:Y:S04]  /*3a80*/  STL.64 [R1+0x2648], R2 ;  /* 0x0026480201007387 */ /* 0x000fe80000100a00 */
[----:B------:R-:W-:Y:S02]  /*3a90*/  STL.64 [R1+0x2668], R2 ;  /* 0x0026680201007387 */ /* 0x000fe40000100a00 */
[----:B------:R-:W-:Y:S01]  /*3aa0*/  @!P2 IMAD.IADD R35, R35, 0x1, -R8 ;  /* 0x000000012323a824 */ /* 0x000fe200078e0a08 */
[----:B------:R-:W-:Y:S01]  /*3ab0*/  ISETP.NE.AND P2, PT, R85, RZ, PT ;  /* 0x000000ff5500720c */ /* 0x000fe20003f45270 */
[----:B------:R2:W-:Y:S01]  /*3ac0*/  STL [R1+0xec8], R84 ;  /* 0x000ec85401007387 */ /* 0x0005e20000100800 */
[----:B------:R-:W-:Y:S01]  /*3ad0*/  LOP3.LUT R8, RZ, R85, RZ, 0x33, !PT ;  /* 0x00000055ff087212 */ /* 0x000fe200078e33ff */
[----:B------:R-:W-:Y:S01]  /*3ae0*/  @!P1 IMAD.MOV R35, RZ, RZ, -R35 ;  /* 0x000000ffff239224 */ /* 0x000fe200078e0a23 */
[----:B------:R-:W-:Y:S01]  /*3af0*/  ISETP.GE.AND P1, PT, R18, RZ, PT ;  /* 0x000000ff1200720c */ /* 0x000fe20003f26270 */
[----:B------:R-:W-:Y:S01]  /*3b00*/  STL.64 [R1+0x2688], R2 ;  /* 0x0026880201007387 */ /* 0x000fe20000100a00 */
[----:B-1----:R-:W-:-:S02]  /*3b10*/  SEL R14, R8, R33, !P2 ;  /* 0x00000021080e7207 */ /* 0x002fc40005000000 */
[C---:B------:R-:W-:Y:S01]  /*3b20*/  SEL R16, R8.reuse, R21, !P2 ;  /* 0x0000001508107207 */ /* 0x040fe20005000000 */
[----:B------:R-:W-:Y:S01]  /*3b30*/  STL.64 [R1+0x26a8], R2 ;  /* 0x0026a80201007387 */ /* 0x000fe20000100a00 */
[C---:B------:R-:W-:Y:S02]  /*3b40*/  SEL R18, R8.reuse, R17, !P2 ;  /* 0x0000001108127207 */ /* 0x040fe40005000000 */
[----:B------:R-:W-:Y:S01]  /*3b50*/  SEL R22, R8, R35, !P2 ;  /* 0x0000002308167207 */ /* 0x000fe20005000000 */
[-C--:B------:R-:W-:Y:S01]  /*3b60*/  IMAD R8, R14, R19.reuse, RZ ;  /* 0x000000130e087224 */ /* 0x080fe200078e02ff */
[----:B------:R-:W-:Y:S01]  /*3b70*/  STL.64 [R1+0x26c8], R2 ;  /* 0x0026c80201007387 */ /* 0x000fe20000100a00 */
[-C--:B------:R-:W-:Y:S01]  /*3b80*/  IMAD R14, R16, R19.reuse, RZ ;  /* 0x00000013100e7224 */ /* 0x080fe200078e02ff */
[----:B0-----:R-:W-:Y:S01]  /*3b90*/  BAR.SYNC.DEFER_BLOCKING 0x0 ;  /* 0x0000000000007b1d */ /* 0x001fe20000010000 */
[-C--:B------:R-:W-:Y:S01]  /*3ba0*/  IMAD R16, R18, R19.reuse, RZ ;  /* 0x0000001312107224 */ /* 0x080fe200078e02ff */
[-C--:B---3--:R-:W-:Y:S01]  /*3bb0*/  LEA R88, P6, R8, R82.reuse, 0x1 ;  /* 0x0000005208587211 */ /* 0x088fe200078c08ff */
[----:B----4-:R-:W-:Y:S01]  /*3bc0*/  VIADD R18, R92, 0xffffffff ;  /* 0xffffffff5c127836 */ /* 0x010fe20000000000 */
[-C--:B------:R-:W-:Y:S01]  /*3bd0*/  LEA R86, P5, R14, R82.reuse, 0x1 ;  /* 0x000000520e567211 */ /* 0x080fe200078a08ff */
[----:B------:R-:W-:Y:S01]  /*3be0*/  IMAD R17, R22, R19, RZ ;  /* 0x0000001316117224 */ /* 0x000fe200078e02ff */
[----:B------:R-:W-:Y:S01]  /*3bf0*/  LEA.HI.X.SX32 R89, R8, R83, 0x1, P6 ;  /* 0x0000005308597211 */ /* 0x000fe200030f0eff */
[----:B------:R-:W-:Y:S01]  /*3c00*/  VIADD R8, R92, 0xfffffff7 ;  /* 0xfffffff75c087836 */ /* 0x000fe20000000000 */
[----:B--2---:R-:W-:Y:S01]  /*3c10*/  LEA R84, P6, R16, R82, 0x1 ;  /* 0x0000005210547211 */ /* 0x004fe200078c08ff */
[----:B------:R0:W-:Y:S01]  /*3c20*/  STL [R1+0x1024], R76 ;  /* 0x0010244c01007387 */ /* 0x0001e20000100800 */
[----:B------:R-:W-:-:S02]  /*3c30*/  ISETP.GE.U32.AND P4, PT, R18, 0x7fffff80, PT ;  /* 0x7fffff801200780c */ /* 0x000fc40003f86070 */
[-C--:B------:R-:W-:Y:S02]  /*3c40*/  LEA.HI.X.SX32 R85, R16, R83.reuse, 0x1, P6 ;  /* 0x0000005310557211 */ /* 0x080fe400030f0eff */
[----:B------:R-:W-:Y:S02]  /*3c50*/  ISETP.NE.U32.AND P6, PT, R90, RZ, PT ;  /* 0x000000ff5a00720c */ /* 0x000fe40003fc5070 */
[-C--:B------:R-:W-:Y:S01]  /*3c60*/  LEA.HI.X.SX32 R87, R14, R83.reuse, 0x1, P5 ;  /* 0x000000530e577211 */ /* 0x080fe200028f0eff */
[----:B------:R-:W1:Y:S01]  /*3c70*/  LDC.64 R90, c[0x0][0x3a8] ;  /* 0x0000ea00ff5a7b82 */ /* 0x000e620000000a00 */
[C---:B------:R-:W-:Y:S01]  /*3c80*/  LEA R82, P5, R17.reuse, R82, 0x1 ;  /* 0x0000005211527211 */ /* 0x040fe200078a08ff */
[----:B0-----:R-:W-:Y:S01]  /*3c90*/  IMAD.MOV.U32 R76, RZ, RZ, R13 ;  /* 0x000000ffff4c7224 */ /* 0x001fe200078e000d */
[----:B------:R-:W-:Y:S01]  /*3ca0*/  PRMT R79, RZ, 0x7610, R79 ;  /* 0x00007610ff4f7816 */ /* 0x000fe2000000004f */
[----:B------:R-:W-:Y:S01]  /*3cb0*/  VIADD R13, R92, 0xffffffef ;  /* 0xffffffef5c0d7836 */ /* 0x000fe20000000000 */
[----:B------:R-:W-:Y:S01]  /*3cc0*/  LEA.HI.X.SX32 R83, R17, R83, 0x1, P5 ;  /* 0x0000005311537211 */ /* 0x000fe200028f0eff */
[----:B------:R-:W-:Y:S01]  /*3cd0*/  @!P0 IMAD.MOV R76, RZ, RZ, -R76 ;  /* 0x000000ffff4c8224 */ /* 0x000fe200078e0a4c */
[----:B------:R-:W-:Y:S01]  /*3ce0*/  ISETP.GE.U32.AND P5, PT, R8, 0x7fffff78, PT ;  /* 0x7fffff780800780c */ /* 0x000fe20003fa6070 */
[----:B------:R-:W-:Y:S01]  /*3cf0*/  IMAD.U32 R8, RZ, RZ, UR9 ;  /* 0x00000009ff087e24 */ /* 0x000fe2000f8e00ff */
[----:B------:R-:W-:Y:S01]  /*3d00*/  PRMT R70, RZ, 0x7610, R70 ;  /* 0x00007610ff467816 */ /* 0x000fe20000000046 */
[----:B------:R-:W-:Y:S01]  /*3d10*/  VOTEU.ALL UP0, P6 ;  /* 0x0000000000ff7886 */ /* 0x000fe20003000000 */
[----:B------:R0:W-:Y:S01]  /*3d20*/  STL [R1+0x1018], R76 ;  /* 0x0010184c01007387 */ /* 0x0001e20000100800 */
[----:B------:R-:W-:Y:S01]  /*3d30*/  VOTEU.ALL UP1, P6 ;  /* 0x0000000000ff7886 */ /* 0x000fe20003020000 */
[----:B------:R-:W-:-:S02]  /*3d40*/  PRMT R71, RZ, 0x7610, R71 ;  /* 0x00007610ff477816 */ /* 0x000fc40000000047 */
[----:B------:R-:W-:-:S04]  /*3d50*/  @!UP0 UIADD3 UR10, UPT, UPT, -UR8, 0x100000, URZ ;  /* 0x00100000080a8890 */ /* 0x000fc8000fffe1ff */
[----:B------:R-:W-:Y:S02]  /*3d60*/  @!UP0 USHF.L.U32 UR11, UR10, 0xb, URZ ;  /* 0x0000000b0a0b8899 */ /* 0x000fe400080006ff */
[----:B------:R-:W-:Y:S01]  /*3d70*/  @!UP0 USHF.L.U32 UR10, UR10, 0x1, URZ ;  /* 0x000000010a0a8899 */ /* 0x000fe200080006ff */
[----:B------:R-:W-:Y:S02]  /*3d80*/  PRMT R78, RZ, 0x7610, R78 ;  /* 0x00007610ff4e7816 */ /* 0x000fe4000000004e */
[----:B------:R-:W-:Y:S01]  /*3d90*/  ISETP.GE.U32.AND P0, PT, R13, 0x7fffff70, PT ;  /* 0x7fffff700d00780c */ /* 0x000fe20003f06070 */
[----:B0-----:R-:W-:Y:S01]  /*3da0*/  IMAD.U32 R76, RZ, RZ, UR76 ;  /* 0x0000004cff4c7e24 */ /* 0x001fe2000f8e00ff */
[----:B------:R-:W-:Y:S02]  /*3db0*/  PRMT R56, RZ, 0x7610, R56 ;  /* 0x00007610ff387816 */ /* 0x000fe40000000038 */
[----:B------:R-:W-:Y:S02]  /*3dc0*/  PRMT R57, RZ, 0x7610, R57 ;  /* 0x00007610ff397816 */ /* 0x000fe40000000039 */
[----:B------:R0:W-:Y:S01]  /*3dd0*/  STL [R1+0x14a4], R76 ;  /* 0x0014a44c01007387 */ /* 0x0001e20000100800 */
[----:B------:R-:W-:-:S02]  /*3de0*/  PRMT R52, RZ, 0x7610, R52 ;  /* 0x00007610ff347816 */ /* 0x000fc40000000034 */
[----:B------:R-:W-:Y:S02]  /*3df0*/  PRMT R53, RZ, 0x7610, R53 ;  /* 0x00007610ff357816 */ /* 0x000fe40000000035 */
[----:B------:R-:W-:Y:S02]  /*3e00*/  PRMT R68, RZ, 0x7610, R68 ;  /* 0x00007610ff447816 */ /* 0x000fe40000000044 */
[----:B------:R-:W-:Y:S02]  /*3e10*/  PRMT R69, RZ, 0x7610, R69 ;  /* 0x00007610ff457816 */ /* 0x000fe40000000045 */
[----:B------:R-:W-:Y:S01]  /*3e20*/  PRMT R48, RZ, 0x7610, R48 ;  /* 0x00007610ff307816 */ /* 0x000fe20000000030 */
[----:B0-----:R-:W-:Y:S01]  /*3e30*/  VIADD R76, R76, 0x48000 ;  /* 0x000480004c4c7836 */ /* 0x001fe20000000000 */
[----:B------:R-:W-:Y:S02]  /*3e40*/  PRMT R49, RZ, 0x7610, R49 ;  /* 0x00007610ff317816 */ /* 0x000fe40000000031 */
[----:B------:R-:W-:-:S02]  /*3e50*/  PRMT R54, RZ, 0x7610, R54 ;  /* 0x00007610ff367816 */ /* 0x000fc40000000036 */
[----:B------:R-:W-:Y:S01]  /*3e60*/  R2UR UR4, R76 ;  /* 0x000000004c0472ca */ /* 0x000fe200000e0000 */
[----:B------:R-:W-:Y:S01]  /*3e70*/  STL [R1+0xed0], R76 ;  /* 0x000ed04c01007387 */ /* 0x000fe20000100800 */
[----:B------:R-:W-:Y:S02]  /*3e80*/  PRMT R55, RZ, 0x7610, R55 ;  /* 0x00007610ff377816 */ /* 0x000fe40000000037 */
[----:B------:R-:W-:Y:S01]  /*3e90*/  PRMT R44, RZ, 0x7610, R44 ;  /* 0x00007610ff2c7816 */ /* 0x000fe2000000002c */
[----:B-1----:R-:W-:Y:S01]  /*3ea0*/  STL [R1+0x21f4], R91 ;  /* 0x0021f45b01007387 */ /* 0x002fe20000100800 */
[----:B------:R-:W-:Y:S02]  /*3eb0*/  PRMT R45, RZ, 0x7610, R45 ;  /* 0x00007610ff2d7816 */ /* 0x000fe4000000002d */
[----:B------:R-:W-:Y:S01]  /*3ec0*/  PRMT R50, RZ, 0x7610, R50 ;  /* 0x00007610ff327816 */ /* 0x000fe20000000032 */
[----:B------:R-:W-:Y:S01]  /*3ed0*/  STL [R1+0x2578], R91 ;  /* 0x0025785b01007387 */ /* 0x000fe20000100800 */
[----:B------:R-:W-:-:S02]  /*3ee0*/  PRMT R51, RZ, 0x7610, R51 ;  /* 0x00007610ff337816 */ /* 0x000fc40000000033 */
[----:B------:R-:W-:Y:S01]  /*3ef0*/  PRMT R40, RZ, 0x7610, R40 ;  /* 0x00007610ff287816 */ /* 0x000fe20000000028 */
[----:B------:R-:W0:Y:S02]  /*3f00*/  FENCE.VIEW.ASYNC.S ;  /* 0x00000000000073c6 */ /* 0x000e240000000000 */
[----:B0-----:R-:W0:Y:S02]  /*3f10*/  @!UP1 SYNCS.EXCH.64 URZ, [UR4], UR10 ;  /* 0x0000000a04ff95b2 */ /* 0x001e240008000100 */
[----:B0-----:R-:W-:Y:S01]  /*3f20*/  BAR.SYNC.DEFER_BLOCKING 0x0 ;  /* 0x0000000000007b1d */ /* 0x001fe20000010000 */
[----:B------:R-:W-:Y:S02]  /*3f30*/  PRMT R41, RZ, 0x7610, R41 ;  /* 0x00007610ff297816 */ /* 0x000fe40000000029 */
[----:B------:R-:W-:Y:S02]  /*3f40*/  PRMT R46, RZ, 0x7610, R46 ;  /* 0x00007610ff2e7816 */ /* 0x000fe4000000002e */
[----:B------:R-:W-:-:S02]  /*3f50*/  PRMT R47, RZ, 0x7610, R47 ;  /* 0x00007610ff2f7816 */ /* 0x000fc4000000002f */
[----:B------:R-:W-:Y:S01]  /*3f60*/  PRMT R38, RZ, 0x7610, R38 ;  /* 0x00007610ff267816 */ /* 0x000fe20000000026 */
[----:B------:R0:W-:Y:S01]  /*3f70*/  STL [R1+0x1f44], R8 ;  /* 0x001f440801007387 */ /* 0x0001e20000100800 */
[----:B------:R-:W-:Y:S02]  /*3f80*/  PRMT R39, RZ, 0x7610, R39 ;  /* 0x00007610ff277816 */ /* 0x000fe40000000027 */
[----:B------:R-:W-:Y:S02]  /*3f90*/  PRMT R42, RZ, 0x7610, R42 ;  /* 0x00007610ff2a7816 */ /* 0x000fe4000000002a */
[----:B------:R-:W-:Y:S02]  /*3fa0*/  PRMT R43, RZ, 0x7610, R43 ;  /* 0x00007610ff2b7816 */ /* 0x000fe4000000002b */
[----:B------:R-:W-:Y:S02]  /*3fb0*/  PRMT R36, RZ, 0x7610, R36 ;  /* 0x00007610ff247816 */ /* 0x000fe40000000024 */
[----:B------:R-:W-:Y:S01]  /*3fc0*/  PRMT R37, RZ, 0x7610, R37 ;  /* 0x00007610ff257816 */ /* 0x000fe20000000025 */
[----:B0-----:R-:W-:Y:S01]  /*3fd0*/  VIADD R8, R92, 0xffffffe7 ;  /* 0xffffffe75c087836 */ /* 0x001fe20000000000 */
[----:B------:R-:W-:-:S02]  /*3fe0*/  PRMT R30, RZ, 0x7610, R30 ;  /* 0x00007610ff1e7816 */ /* 0x000fc4000000001e */
[----:B------:R-:W-:Y:S02]  /*3ff0*/  PRMT R31, RZ, 0x7610, R31 ;  /* 0x00007610ff1f7816 */ /* 0x000fe4000000001f */
[----:B------:R-:W-:Y:S01]  /*4000*/  PRMT R28, RZ, 0x7610, R28 ;  /* 0x00007610ff1c7816 */ /* 0x000fe2000000001c */
[----:B------:R-:W2:Y:S01]  /*4010*/  @!P4 LDG.E.U16 R72, desc[UR6][R82.64] ;  /* 0x000000065248c981 */ /* 0x000ea2000c1e1500 */
[----:B------:R-:W-:Y:S02]  /*4020*/  PRMT R29, RZ, 0x7610, R29 ;  /* 0x00007610ff1d7816 */ /* 0x000fe4000000001d */
[----:B------:R-:W-:Y:S01]  /*4030*/  PRMT R67, RZ, 0x7610, R67 ;  /* 0x00007610ff437816 */ /* 0x000fe20000000043 */
[----:B------:R-:W3:Y:S01]  /*4040*/  @!P4 LDG.E.U16 R73, desc[UR6][R84.64] ;  /* 0x000000065449c981 */ /* 0x000ee2000c1e1500 */
[----:B------:R-:W-:Y:S02]  /*4050*/  PRMT R66, RZ, 0x7610, R66 ;  /* 0x00007610ff427816 */ /* 0x000fe40000000042 */
[----:B------:R-:W-:Y:S01]  /*4060*/  PRMT R26, RZ, 0x7610, R26 ;  /* 0x00007610ff1a7816 */ /* 0x000fe2000000001a */
[----:B------:R-:W4:Y:S01]  /*4070*/  @!P4 LDG.E.U16 R74, desc[UR6][R86.64] ;  /* 0x00000006564ac981 */ /* 0x000f22000c1e1500 */
[----:B------:R-:W-:-:S02]  /*4080*/  PRMT R27, RZ, 0x7610, R27 ;  /* 0x00007610ff1b7816 */ /* 0x000fc4000000001b */
[----:B------:R-:W-:Y:S01]  /*4090*/  PRMT R63, RZ, 0x7610, R63 ;  /* 0x00007610ff3f7816 */ /* 0x000fe2000000003f */
[----:B------:R-:W4:Y:S01]  /*40a0*/  @!P4 LDG.E.U16 R75, desc[UR6][R88.64] ;  /* 0x00000006584bc981 */ /* 0x000f22000c1e1500 */
[----:B------:R-:W-:Y:S01]  /*40b0*/  ISETP.GE.U32.AND P4, PT, R8, 0x7fffff68, PT ;  /* 0x7fffff680800780c */ /* 0x000fe20003f86070 */
[----:B------:R-:W-:Y:S01]  /*40c0*/  IMAD.SHL.U32 R8, R90, 0x8, RZ ;  /* 0x000000085a087824 */ /* 0x000fe200078e00ff */
[----:B------:R-:W-:Y:S02]  /*40d0*/  PRMT R62, RZ, 0x7610, R62 ;  /* 0x00007610ff3e7816 */ /* 0x000fe4000000003e */
[----:B------:R-:W-:Y:S01]  /*40e0*/  PRMT R58, RZ, 0x7610, R58 ;  /* 0x00007610ff3a7816 */ /* 0x000fe2000000003a */
[C---:B------:R-:W-:Y:S01]  /*40f0*/  IMAD.WIDE R80, R8.reuse, 0x2, R86 ;  /* 0x0000000208507825 */ /* 0x040fe200078e0256 */
[----:B------:R-:W-:Y:S02]  /*4100*/  PRMT R59, RZ, 0x7610, R59 ;  /* 0x00007610ff3b7816 */ /* 0x000fe4000000003b */
[----:B------:R-:W-:Y:S01]  /*4110*/  PRMT R6, RZ, 0x7610, R6 ;  /* 0x00007610ff067816 */ /* 0x000fe20000000006 */
[----:B------:R-:W-:Y:S01]  /*4120*/  IMAD.WIDE R76, R8, 0x2, R84 ;  /* 0x00000002084c7825 */ /* 0x000fe200078e0254 */
[----:B------:R-:W4:Y:S01]  /*4130*/  @!P5 LDG.E.U16 R78, desc[UR6][R80.64] ;  /* 0x00000006504ed981 */ /* 0x000f22000c1e1500 */
[----:B------:R-:W-:-:S02]  /*4140*/  PRMT R7, RZ, 0x7610, R7 ;  /* 0x00007610ff077816 */ /* 0x000fc40000000007 */
[----:B------:R-:W-:Y:S01]  /*4150*/  PRMT R64, RZ, 0x7610, R64 ;  /* 0x00007610ff407816 */ /* 0x000fe20000000040 */
[----:B------:R0:W4:Y:S01]  /*4160*/  @!P5 LDG.E.U16 R71, desc[UR6][R76.64] ;  /* 0x000000064c47d981 */ /* 0x000122000c1e1500 */
[----:B------:R-:W-:Y:S02]  /*4170*/  PRMT R65, RZ, 0x7610, R65 ;  /* 0x00007610ff417816 */ /* 0x000fe40000000041 */
[----:B------:R-:W-:Y:S02]  /*4180*/  PRMT R4, RZ, 0x7610, R4 ;  /* 0x00007610ff047816 */ /* 0x000fe40000000004 */
[----:B------:R-:W-:Y:S02]  /*4190*/  PRMT R5, RZ, 0x7610, R5 ;  /* 0x00007610ff057816 */ /* 0x000fe40000000005 */
[----:B------:R-:W-:Y:S02]  /*41a0*/  PRMT R10, RZ, 0x7610, R10 ;  /* 0x00007610ff0a7816 */ /* 0x000fe4000000000a */
[----:B------:R-:W-:-:S02]  /*41b0*/  PRMT R11, RZ, 0x7610, R11 ;  /* 0x00007610ff0b7816 */ /* 0x000fc4000000000b */
[----:B------:R-:W-:Y:S02]  /*41c0*/  PRMT R34, RZ, 0x7610, R34 ;  /* 0x00007610ff227816 */ /* 0x000fe40000000022 */
[----:B------:R-:W-:Y:S02]  /*41d0*/  PRMT R33, RZ, 0x7610, R33 ;  /* 0x00007610ff217816 */ /* 0x000fe40000000021 */
[----:B------:R-:W-:Y:S02]  /*41e0*/  PRMT R32, RZ, 0x7610, R32 ;  /* 0x00007610ff207816 */ /* 0x000fe40000000020 */
[----:B------:R-:W-:Y:S02]  /*41f0*/  PRMT R25, RZ, 0x7610, R25 ;  /* 0x00007610ff197816 */ /* 0x000fe40000000019 */
[----:B------:R-:W-:Y:S02]  /*4200*/  PRMT R24, RZ, 0x7610, R24 ;  /* 0x00007610ff187816 */ /* 0x000fe40000000018 */
[----:B------:R-:W-:Y:S01]  /*4210*/  ISETP.GE.AND P2, PT, R20, RZ, PT ;  /* 0x000000ff1400720c */ /* 0x000fe20003f46270 */
[----:B--2---:R-:W-:Y:S04]  /*4220*/  STL [R1+0x3d4], R72 ;  /* 0x0003d44801007387 */ /* 0x004fe80000100800 */
[----:B---3--:R1:W-:Y:S04]  /*4230*/  STL [R1+0x3d8], R73 ;  /* 0x0003d84901007387 */ /* 0x0083e80000100800 */
[----:B----4-:R-:W-:Y:S04]  /*4240*/  STL [R1+0x3dc], R74 ;  /* 0x0003dc4a01007387 */ /* 0x010fe80000100800 */
[----:B------:R2:W-:Y:S01]  /*4250*/  STL [R1+0x3e0], R75 ;  /* 0x0003e04b01007387 */ /* 0x0005e20000100800 */
[----:B-1----:R-:W-:-:S04]  /*4260*/  IMAD.WIDE R72, R8, 0x2, R88 ;  /* 0x0000000208487825 */ /* 0x002fc800078e0258 */
[----:B--2---:R-:W-:Y:S01]  /*4270*/  IMAD.WIDE R74, R8, 0x2, R82 ;  /* 0x00000002084a7825 */ /* 0x004fe200078e0252 */
[----:B------:R1:W-:Y:S04]  /*4280*/  STL.64 [R1+0xdc0], R72 ;  /* 0x000dc04801007387 */ /* 0x0003e80000100a00 */
[----:B------:R2:W-:Y:S04]  /*4290*/  STL.64 [R1+0xdb8], R80 ;  /* 0x000db85001007387 */ /* 0x0005e80000100a00 */
[----:B------:R-:W3:Y:S04]  /*42a0*/  @!P5 LDG.E.U16 R79, desc[UR6][R72.64] ;  /* 0x00000006484fd981 */ /* 0x000ee8000c1e1500 */
[----:B------:R4:W3:Y:S04]  /*42b0*/  @!P5 LDG.E.U16 R70, desc[UR6][R74.64] ;  /* 0x000000064a46d981 */ /* 0x0008e8000c1e1500 */
[----:B-1----:R-:W3:Y:S04]  /*42c0*/  LDL.LU.64 R72, [R1+0x27c0] ;  /* 0x0027c00001487983 */ /* 0x002ee80000300a00 */
[----:B------:R0:W-:Y:S04]  /*42d0*/  STL.64 [R1+0xdb0], R76 ;  /* 0x000db04c01007387 */ /* 0x0001e80000100a00 */
[----:B--2---:R-:W2:Y:S01]  /*42e0*/  LDL.LU.64 R80, [R1+0x27b8] ;  /* 0x0027b80001507983 */ /* 0x004ea20000300a00 */
[----:B------:R-:W-:-:S03]  /*42f0*/  VIADD R8, R92, 0xffffffdf ;  /* 0xffffffdf5c087836 */ /* 0x000fc60000000000 */
[----:B------:R4:W-:Y:S02]  /*4300*/  STL.64 [R1+0xda8], R74 ;  /* 0x000da84a01007387 */ /* 0x0009e40000100a00 */
[----:B------:R-:W-:Y:S01]  /*4310*/  ISETP.GE.U32.AND P5, PT, R8, 0x7fffff60, PT ;  /* 0x7fffff600800780c */ /* 0x000fe20003fa6070 */
[----:B------:R-:W-:-:S04]  /*4320*/  IMAD.SHL.U32 R8, R90, 0x10, RZ ;  /* 0x000000105a087824 */ /* 0x000fc800078e00ff */
[----:B0-----:R-:W-:-:S04]  /*4330*/  IMAD.WIDE R76, R8, 0x2, R84 ;  /* 0x00000002084c7825 */ /* 0x001fc800078e0254 */
[C---:B----4-:R-:W-:Y:S01]  /*4340*/  IMAD.WIDE R74, R8.reuse, 0x2, R82 ;  /* 0x00000002084a7825 */ /* 0x050fe200078e0252 */
[----:B---3--:R-:W-:Y:S04]  /*4350*/  STL [R1+0x364], R70 ;  /* 0x0003644601007387 */ /* 0x008fe80000100800 */
[----:B------:R0:W-:Y:S04]  /*4360*/  STL [R1+0x3c8], R71 ;  /* 0x0003c84701007387 */ /* 0x0001e80000100800 */
[----:B------:R-:W-:Y:S04]  /*4370*/  STL [R1+0x3cc], R78 ;  /* 0x0003cc4e01007387 */ /* 0x000fe80000100800 */
[----:B------:R1:W-:Y:S01]  /*4380*/  STL [R1+0x3d0], R79 ;  /* 0x0003d04f01007387 */ /* 0x0003e20000100800 */
[----:B--2---:R-:W-:Y:S01]  /*4390*/  PRMT R81, RZ, 0x7610, R81 ;  /* 0x00007610ff517816 */ /* 0x004fe20000000051 */
[----:B0-----:R-:W-:Y:S01]  /*43a0*/  IMAD.WIDE R70, R8, 0x2, R88 ;  /* 0x0000000208467825 */ /* 0x001fe200078e0258 */
[----:B------:R-:W-:-:S03]  /*43b0*/  PRMT R80, RZ, 0x7610, R80 ;  /* 0x00007610ff507816 */ /* 0x000fc60000000050 */
[----:B-1----:R-:W-:Y:S01]  /*43c0*/  IMAD.WIDE R78, R8, 0x2, R86 ;  /* 0x00000002084e7825 */ /* 0x002fe200078e0256 */
[----:B------:R0:W-:Y:S01]  /*43d0*/  STL.64 [R1+0xcc0], R70 ;  /* 0x000cc04601007387 */ /* 0x0001e20000100a00 */
[----:B------:R-:W-:Y:S02]  /*43e0*/  PRMT R72, RZ, 0x7610, R72 ;  /* 0x00007610ff487816 */ /* 0x000fe40000000048 */
[----:B------:R-:W-:Y:S01]  /*43f0*/  PRMT R73, RZ, 0x7610, R73 ;  /* 0x00007610ff497816 */ /* 0x000fe20000000049 */
[----:B------:R1:W-:Y:S04]  /*4400*/  STL.64 [R1+0xcb8], R78 ;  /* 0x000cb84e01007387 */ /* 0x0003e80000100a00 */
[----:B------:R-:W2:Y:S04]  /*4410*/  @!P0 LDG.E.U16 R81, desc[UR6][R70.64] ;  /* 0x0000000646518981 */ /* 0x000ea8000c1e1500 */
[----:B------:R-:W3:Y:S04]  /*4420*/  @!P0 LDG.E.U16 R80, desc[UR6][R78.64] ;  /* 0x000000064e508981 */ /* 0x000ee8000c1e1500 */
[----:B------:R-:W4:Y:S04]  /*4430*/  @!P0 LDG.E.U16 R72, desc[UR6][R74.64] ;  /* 0x000000064a488981 */ /* 0x000f28000c1e1500 */
[----:B0-----:R-:W4:Y:S04]  /*4440*/  LDL.LU.64 R70, [R1+0x27b0] ;  /* 0x0027b00001467983 */ /* 0x001f280000300a00 */
[----:B------:R0:W-:Y:S04]  /*4450*/  STL.64 [R1+0xcb0], R76 ;  /* 0x000cb04c01007387 */ /* 0x0001e80000100a00 */
[----:B-1----:R-:W4:Y:S04]  /*4460*/  LDL.LU.64 R78, [R1+0x27a8] ;  /* 0x0027a800014e7983 */ /* 0x002f280000300a00 */
[----:B------:R0:W4:Y:S01]  /*4470*/  @!P0 LDG.E.U16 R73, desc[UR6][R76.64] ;  /* 0x000000064c498981 */ /* 0x000122000c1e1500 */
[----:B------:R-:W-:-:S05]  /*4480*/  VIADD R8, R92, 0xffffffd7 ;  /* 0xffffffd75c087836 */ /* 0x000fca0000000000 */
[----:B------:R-:W-:Y:S01]  /*4490*/  ISETP.GE.U32.AND P0, PT, R8, 0x7fffff58, PT ;  /* 0x7fffff580800780c */ /* 0x000fe20003f06070 */
[----:B------:R-:W-:Y:S01]  /*44a0*/  IMAD R8, R90, 0x18, RZ ;  /* 0x000000185a087824 */ /* 0x000fe200078e02ff */
[----:B------:R1:W-:Y:S03]  /*44b0*/  STL.64 [R1+0xca8], R74 ;  /* 0x000ca84a01007387 */ /* 0x0003e60000100a00 */
[----:B0-----:R-:W-:-:S04]  /*44c0*/  IMAD.WIDE R76, R8, 0x2, R88 ;  /* 0x00000002084c7825 */ /* 0x001fc800078e0258 */
[C---:B-1----:R-:W-:Y:S01]  /*44d0*/  IMAD.WIDE R74, R8.reuse, 0x2, R84 ;  /* 0x00000002084a7825 */ /* 0x042fe200078e0254 */
[----:B---3--:R-:W-:Y:S04]  /*44e0*/  STL [R1+0x35c], R80 ;  /* 0x00035c5001007387 */ /* 0x008fe80000100800 */
[----:B--2---:R0:W-:Y:S04]  /*44f0*/  STL [R1+0x360], R81 ;  /* 0x0003605101007387 */ /* 0x0041e80000100800 */
[----:B----4-:R-:W-:Y:S01]  /*4500*/  STL [R1+0x354], R72 ;  /* 0x0003544801007387 */ /* 0x010fe20000100800 */
[----:B------:R-:W-:Y:S01]  /*4510*/  PRMT R70, RZ, 0x7610, R70 ;  /* 0x00007610ff467816 */ /* 0x000fe20000000046 */
[----:B0-----:R-:W-:Y:S01]  /*4520*/  IMAD.WIDE R80, R8, 0x2, R86 ;  /* 0x0000000208507825 */ /* 0x001fe200078e0256 */
[----:B------:R-:W-:-:S02]  /*4530*/  PRMT R79, RZ, 0x7610, R79 ;  /* 0x00007610ff4f7816 */ /* 0x000fc4000000004f */
[----:B------:R-:W-:Y:S01]  /*4540*/  PRMT R78, RZ, 0x7610, R78 ;  /* 0x00007610ff4e7816 */ /* 0x000fe2000000004e */
[----:B------:R0:W-:Y:S01]  /*4550*/  STL [R1+0x358], R73 ;  /* 0x0003584901007387 */ /* 0x0001e20000100800 */
[----:B------:R-:W-:-:S03]  /*4560*/  PRMT R71, RZ, 0x7610, R71 ;  /* 0x00007610ff477816 */ /* 0x000fc60000000047 */
[----:B------:R1:W-:Y:S04]  /*4570*/  STL.64 [R1+0xbc0], R76 ;  /* 0x000bc04c01007387 */ /* 0x0003e80000100a00 */
[----:B------:R2:W-:Y:S01]  /*4580*/  STL.64 [R1+0xbb8], R80 ;  /* 0x000bb85001007387 */ /* 0x0005e20000100a00 */
[----:B0-----:R-:W-:-:S03]  /*4590*/  IMAD.WIDE R72, R8, 0x2, R82 ;  /* 0x0000000208487825 */ /* 0x001fc600078e0252 */
[----:B------:R-:W3:Y:S04]  /*45a0*/  @!P4 LDG.E.U16 R79, desc[UR6][R76.64] ;  /* 0x000000064c4fc981 */ /* 0x000ee8000c1e1500 */
[----:B------:R-:W4:Y:S04]  /*45b0*/  @!P4 LDG.E.U16 R78, desc[UR6][R80.64] ;  /* 0x00000006504ec981 */ /* 0x000f28000c1e1500 */
[----:B------:R-:W3:Y:S04]  /*45c0*/  @!P4 LDG.E.U16 R70, desc[UR6][R72.64] ;  /* 0x000000064846c981 */ /* 0x000ee8000c1e1500 */
[----:B-1----:R-:W3:Y:S04]  /*45d0*/  LDL.LU.64 R76, [R1+0x27a0] ;  /* 0x0027a000014c7983 */ /* 0x002ee80000300a00 */
[----:B------:R0:W-:Y:S04]  /*45e0*/  STL.64 [R1+0xbb0], R74 ;  /* 0x000bb04a01007387 */ /* 0x0001e80000100a00 */
[----:B--2---:R-:W2:Y:S04]  /*45f0*/  LDL.LU.64 R80, [R1+0x2798] ;  /* 0x0027980001507983 */ /* 0x004ea80000300a00 */
[----:B------:R0:W2:Y:S01]  /*4600*/  @!P4 LDG.E.U16 R71, desc[UR6][R74.64] ;  /* 0x000000064a47c981 */ /* 0x0000a2000c1e1500 */
[----:B------:R-:W-:-:S03]  /*4610*/  VIADD R8, R92, 0xffffffcf ;  /* 0xffffffcf5c087836 */ /* 0x000fc60000000000 */
[----:B------:R1:W-:Y:S02]  /*4620*/  STL.64 [R1+0xba8], R72 ;  /* 0x000ba84801007387 */ /* 0x0003e40000100a00 */
[----:B------:R-:W-:Y:S01]  /*4630*/  ISETP.GE.U32.AND P4, PT, R8, 0x7fffff50, PT ;  /* 0x7fffff500800780c */ /* 0x000fe20003f86070 */
[----:B------:R-:W-:-:S04]  /*4640*/  IMAD.SHL.U32 R8, R90, 0x20, RZ ;  /* 0x000000205a087824 */ /* 0x000fc800078e00ff */
[----:B0-----:R-:W-:-:S04]  /*4650*/  IMAD.WIDE R74, R8, 0x2, R88 ;  /* 0x00000002084a7825 */ /* 0x001fc800078e0258 */
[----:B-1----:R-:W-:-:S05]  /*4660*/  IMAD.WIDE R72, R8, 0x2, R84 ;  /* 0x0000000208487825 */ /* 0x002fca00078e0254 */
[----:B------:R0:W2:Y:S04]  /*4670*/  @!P5 LDG.E.U16 R57, desc[UR6][R72.64] ;  /* 0x000000064839d981 */ /* 0x0000a8000c1e1500 */
[----:B----4-:R-:W-:Y:S04]  /*4680*/  STL [R1+0x34c], R78 ;  /* 0x00034c4e01007387 */ /* 0x010fe80000100800 */
[----:B---3--:R1:W-:Y:S04]  /*4690*/  STL [R1+0x350], R79 ;  /* 0x0003504f01007387 */ /* 0x0083e80000100800 */
[----:B------:R-:W-:Y:S01]  /*46a0*/  STL [R1+0x344], R70 ;  /* 0x0003444601007387 */ /* 0x000fe20000100800 */
[----:B-1----:R-:W-:Y:S01]  /*46b0*/  IMAD.WIDE R78, R8, 0x2, R86 ;  /* 0x00000002084e7825 */ /* 0x002fe200078e0256 */
[----:B--2---:R-:W-:-:S02]  /*46c0*/  PRMT R80, RZ, 0x7610, R80 ;  /* 0x00007610ff507816 */ /* 0x004fc40000000050 */
[----:B------:R-:W-:Y:S01]  /*46d0*/  PRMT R81, RZ, 0x7610, R81 ;  /* 0x00007610ff517816 */ /* 0x000fe20000000051 */
[----:B------:R1:W-:Y:S04]  /*46e0*/  STL [R1+0x348], R71 ;  /* 0x0003484701007387 */ /* 0x0003e80000100800 */
[----:B------:R-:W2:Y:S04]  /*46f0*/  @!P5 LDG.E.U16 R80, desc[UR6][R78.64] ;  /* 0x000000064e50d981 */ /* 0x000ea8000c1e1500 */
[----:B------:R-:W3:Y:S01]  /*4700*/  @!P5 LDG.E.U16 R81, desc[UR6][R74.64] ;  /* 0x000000064a51d981 */ /* 0x000ee2000c1e1500 */
[----:B-1----:R-:W-:-:S05]  /*4710*/  IMAD.WIDE R70, R8, 0x2, R82 ;  /* 0x0000000208467825 */ /* 0x002fca00078e0252 */
[----:B------:R1:W4:Y:S01]  /*4720*/  @!P5 LDG.E.U16 R56, desc[UR6][R70.64] ;  /* 0x000000064638d981 */ /* 0x000322000c1e1500 */
[----:B------:R-:W-:-:S03]  /*4730*/  VIADD R8, R92, 0xffffffc7 ;  /* 0xffffffc75c087836 */ /* 0x000fc60000000000 */
[----:B------:R0:W-:Y:S02]  /*4740*/  STL.64 [R1+0xac0], R74 ;  /* 0x000ac04a01007387 */ /* 0x0001e40000100a00 */
[----:B------:R-:W-:Y:S02]  /*4750*/  ISETP.GE.U32.AND P5, PT, R8, 0x7fffff48, PT ;  /* 0x7fffff480800780c */ /* 0x000fe40003fa6070 */
[----:B------:R1:W-:Y:S01]  /*4760*/  STL.64 [R1+0xab8], R78 ;  /* 0x000ab84e01007387 */ /* 0x0003e20000100a00 */
[----:B------:R-:W-:Y:S01]  /*4770*/  IMAD R8, R90, 0x28, RZ ;  /* 0x000000285a087824 */ /* 0x000fe200078e02ff */
[----:B------:R-:W-:Y:S02]  /*4780*/  PRMT R76, RZ, 0x7610, R76 ;  /* 0x00007610ff4c7816 */ /* 0x000fe4000000004c */
[----:B0-----:R-:W4:Y:S04]  /*4790*/  LDL.LU.64 R74, [R1+0x2790] ;  /* 0x00279000014a7983 */ /* 0x001f280000300a00 */
[----:B------:R0:W-:Y:S04]  /*47a0*/  STL.64 [R1+0xab0], R72 ;  /* 0x000ab04801007387 */ /* 0x0001e80000100a00 */
[----:B-1----:R-:W4:Y:S01]  /*47b0*/  LDL.LU.64 R78, [R1+0x2788] ;  /* 0x00278800014e7983 */ /* 0x002f220000300a00 */
[----:B------:R-:W-:-:S03]  /*47c0*/  PRMT R77, RZ, 0x7610, R77 ;  /* 0x00007610ff4d7816 */ /* 0x000fc6000000004d */
[----:B------:R1:W-:Y:S01]  /*47d0*/  STL.64 [R1+0xaa8], R70 ;  /* 0x000aa84601007387 */ /* 0x0003e20000100a00 */
[----:B0-----:R-:W-:-:S05]  /*47e0*/  IMAD.WIDE R72, R8, 0x2, R84 ;  /* 0x0000000208487825 */ /* 0x001fca00078e0254 */
[----:B------:R0:W4:Y:S01]  /*47f0*/  @!P0 LDG.E.U16 R53, desc[UR6][R72.64] ;  /* 0x0000000648358981 */ /* 0x000122000c1e1500 */
[----:B-1----:R-:W-:-:S05]  /*4800*/  IMAD.WIDE R70, R8, 0x2, R86 ;  /* 0x0000000208467825 */ /* 0x002fca00078e0256 */
[----:B------:R-:W4:Y:S04]  /*4810*/  @!P0 LDG.E.U16 R76, desc[UR6][R70.64] ;  /* 0x00000006464c8981 */ /* 0x000f28000c1e1500 */
[----:B--2---:R-:W-:Y:S04]  /*4820*/  STL [R1+0x33c], R80 ;  /* 0x00033c5001007387 */ /* 0x004fe80000100800 */
[----:B---3--:R1:W-:Y:S04]  /*4830*/  STL [R1+0x340], R81 ;  /* 0x0003405101007387 */ /* 0x0083e80000100800 */
[----:B----4-:R-:W-:Y:S01]  /*4840*/  STL [R1+0x334], R56 ;  /* 0x0003343801007387 */ /* 0x010fe20000100800 */
[----:B-1----:R-:W-:-:S03]  /*4850*/  IMAD.WIDE R80, R8, 0x2, R88 ;  /* 0x0000000208507825 */ /* 0x002fc600078e0258 */
[----:B------:R1:W-:Y:S04]  /*4860*/  STL [R1+0x338], R57 ;  /* 0x0003383901007387 */ /* 0x0003e80000100800 */
[----:B------:R-:W2:Y:S01]  /*4870*/  @!P0 LDG.E.U16 R77, desc[UR6][R80.64] ;  /* 0x00000006504d8981 */ /* 0x000ea2000c1e1500 */
[----:B-1----:R-:W-:-:S05]  /*4880*/  IMAD.WIDE R56, R8, 0x2, R82 ;  /* 0x0000000208387825 */ /* 0x002fca00078e0252 */
[----:B------:R1:W3:Y:S01]  /*4890*/  @!P0 LDG.E.U16 R52, desc[UR6][R56.64] ;  /* 0x0000000638348981 */ /* 0x0002e2000c1e1500 */
[----:B------:R-:W-:-:S03]  /*48a0*/  VIADD R8, R92, 0xffffffbf ;  /* 0xffffffbf5c087836 */ /* 0x000fc60000000000 */
[----:B------:R4:W-:Y:S02]  /*48b0*/  STL.64 [R1+0x9c0], R80 ;  /* 0x0009c05001007387 */ /* 0x0009e40000100a00 */
[----:B------:R-:W-:Y:S02]  /*48c0*/  ISETP.GE.U32.AND P0, PT, R8, 0x7fffff40, PT ;  /* 0x7fffff400800780c */ /* 0x000fe40003f06070 */
[----:B------:R0:W-:Y:S01]  /*48d0*/  STL.64 [R1+0x9b8], R70 ;  /* 0x0009b84601007387 */ /* 0x0001e20000100a00 */
[----:B------:R-:W-:-:S03]  /*48e0*/  IMAD R8, R90, 0x30, RZ ;  /* 0x000000305a087824 */ /* 0x000fc600078e02ff */
[----:B----4-:R-:W4:Y:S04]  /*48f0*/  LDL.LU.64 R80, [R1+0x2780] ;  /* 0x0027800001507983 */ /* 0x010f280000300a00 */
[----:B------:R1:W-:Y:S04]  /*4900*/  STL.64 [R1+0x9b0], R72 ;  /* 0x0009b04801007387 */ /* 0x0003e80000100a00 */
[----:B0-----:R-:W4:Y:S04]  /*4910*/  LDL.LU.64 R70, [R1+0x2778] ;  /* 0x0027780001467983 */ /* 0x001f280000300a00 */
[----:B------:R0:W-:Y:S04]  /*4920*/  STL.64 [R1+0x9a8], R56 ;  /* 0x0009a83801007387 */ /* 0x0001e80000100a00 */
[----:B------:R-:W-:Y:S01]  /*4930*/  STL [R1+0x32c], R76 ;  /* 0x00032c4c01007387 */ /* 0x000fe20000100800 */
[----:B-1----:R-:W-:-:S05]  /*4940*/  IMAD.WIDE R72, R8, 0x2, R86 ;  /* 0x0000000208487825 */ /* 0x002fca00078e0256 */
[----:B------:R-:W4:Y:S01]  /*4950*/  @!P4 LDG.E.U16 R68, desc[UR6][R72.64] ;  /* 0x000000064844c981 */ /* 0x000f22000c1e1500 */
[----:B0-----:R-:W-:-:S05]  /*4960*/  IMAD.WIDE R56, R8, 0x2, R84 ;  /* 0x0000000208387825 */ /* 0x001fca00078e0254 */
[----:B------:R0:W4:Y:S04]  /*4970*/  @!P4 LDG.E.U16 R49, desc[UR6][R56.64] ;  /* 0x000000063831c981 */ /* 0x000128000c1e1500 */
[----:B--2---:R1:W-:Y:S02]  /*4980*/  STL [R1+0x330], R77 ;  /* 0x0003304d01007387 */ /* 0x0043e40000100800 */
[C---:B-1----:R-:W-:Y:S02]  /*4990*/  IMAD.WIDE R76, R8.reuse, 0x2, R88 ;  /* 0x00000002084c7825 */ /* 0x042fe400078e0258 */
[----:B---3--:R-:W-:Y:S04]  /*49a0*/  STL [R1+0x324], R52 ;  /* 0x0003243401007387 */ /* 0x008fe80000100800 */
        /* <DEDUP_REMOVED lines=9> */
[----:B0-----:R-:W3:Y:S04]  /*4a40*/  LDL.LU.64 R76, [R1+0x2770] ;  /* 0x00277000014c7983 */ /* 0x001ee80000300a00 */
[----:B------:R0:W-:Y:S04]  /*4a50*/  STL.64 [R1+0x8b0], R56 ;  /* 0x0008b03801007387 */ /* 0x0001e80000100a00 */
[----:B-1----:R-:W3:Y:S04]  /*4a60*/  LDL.LU.64 R72, [R1+0x2768] ;  /* 0x0027680001487983 */ /* 0x002ee80000300a00 */
[----:B------:R1:W-:Y:S04]  /*4a70*/  STL.64 [R1+0x8a8], R52 ;  /* 0x0008a83401007387 */ /* 0x0003e80000100a00 */
[----:B----4-:R-:W-:Y:S01]  /*4a80*/  STL [R1+0x31c], R68 ;  /* 0x00031c4401007387 */ /* 0x010fe20000100800 */
[----:B0-----:R-:W-:-:S05]  /*4a90*/  IMAD.WIDE R56, R8, 0x2, R86 ;  /* 0x0000000208387825 */ /* 0x001fca00078e0256 */
[----:B------:R-:W4:Y:S01]  /*4aa0*/  @!P5 LDG.E.U16 R54, desc[UR6][R56.64] ;  /* 0x000000063836d981 */ /* 0x000f22000c1e1500 */
[----:B-1----:R-:W-:-:S05]  /*4ab0*/  IMAD.WIDE R52, R8, 0x2, R84 ;  /* 0x0000000208347825 */ /* 0x002fca00078e0254 */
        /* <DEDUP_REMOVED lines=12> */
[----:B------:R-:W-:-:S03]  /*4b80*/  IMAD.SHL.U32 R8, R90, 0x40, RZ ;  /* 0x000000405a087824 */ /* 0x000fc600078e00ff */
        /* <DEDUP_REMOVED lines=62> */
[----:B------:R-:W-:Y:S01]  /*4f70*/  IMAD R8, R90, 0x58, RZ ;  /* 0x000000585a087824 */ /* 0x000fe200078e02ff */
[----:B------:R-:W-:Y:S02]  /*4f80*/  PRMT R74, RZ, 0x7610, R74 ;  /* 0x00007610ff4a7816 */ /* 0x000fe4000000004a */
[----:B0-----:R-:W3:Y:S04]  /*4f90*/  LDL.LU.64 R46, [R1+0x2730] ;  /* 0x00273000012e7983 */ /* 0x001ee80000300a00 */
[----:B------:R0:W-:Y:S04]  /*4fa0*/  STL.64 [R1+0x4b0], R40 ;  /* 0x0004b02801007387 */ /* 0x0001e80000100a00 */
[----:B-1----:R-:W3:Y:S01]  /*4fb0*/  LDL.LU.64 R44, [R1+0x2728] ;  /* 0x00272800012c7983 */ /* 0x002ee20000300a00 */
[----:B------:R-:W-:-:S03]  /*4fc0*/  PRMT R75, RZ, 0x7610, R75 ;  /* 0x00007610ff4b7816 */ /* 0x000fc6000000004b */
[----:B------:R1:W-:Y:S04]  /*4fd0*/  STL.64 [R1+0x4a8], R38 ;  /* 0x0004a82601007387 */ /* 0x0003e80000100a00 */
[----:B----4-:R-:W-:Y:S01]  /*4fe0*/  STL [R1+0x2dc], R42 ;  /* 0x0002dc2a01007387 */ /* 0x010fe20000100800 */
[----:B0-----:R-:W-:-:S05]  /*4ff0*/  IMAD.WIDE R40, R8, 0x2, R86 ;  /* 0x0000000208287825 */ /* 0x001fca00078e0256 */
[----:B------:R-:W4:Y:S01]  /*5000*/  @!P0 LDG.E.U16 R74, desc[UR6][R40.64] ;  /* 0x00000006284a8981 */ /* 0x000f22000c1e1500 */
[----:B-1----:R-:W-:-:S05]  /*5010*/  IMAD.WIDE R38, R8, 0x2, R84 ;  /* 0x0000000208267825 */ /* 0x002fca00078e0254 */
[----:B------:R-:W4:Y:S04]  /*5020*/  @!P0 LDG.E.U16 R31, desc[UR6][R38.64] ;  /* 0x00000006261f8981 */ /* 0x000f28000c1e1500 */
[----:B--2---:R0:W-:Y:S02]  /*5030*/  STL [R1+0x2e0], R43 ;  /* 0x0002e02b01007387 */ /* 0x0041e40000100800 */
[C---:B0-----:R-:W-:Y:S02]  /*5040*/  IMAD.WIDE R42, R8.reuse, 0x2, R88 ;  /* 0x00000002082a7825 */ /* 0x041fe400078e0258 */
[----:B---3--:R-:W-:Y:S04]  /*5050*/  STL [R1+0x2d4], R36 ;  /* 0x0002d42401007387 */ /* 0x008fe80000100800 */
[----:B------:R0:W-:Y:S04]  /*5060*/  STL [R1+0x2d8], R37 ;  /* 0x0002d82501007387 */ /* 0x0001e80000100800 */
[----:B------:R-:W2:Y:S01]  /*5070*/  @!P0 LDG.E.U16 R75, desc[UR6][R42.64] ;  /* 0x000000062a4b8981 */ /* 0x000ea2000c1e1500 */
[----:B0-----:R-:W-:-:S05]  /*5080*/  IMAD.WIDE R36, R8, 0x2, R82 ;  /* 0x0000000208247825 */ /* 0x001fca00078e0252 */
[----:B------:R-:W3:Y:S01]  /*5090*/  @!P0 LDG.E.U16 R30, desc[UR6][R36.64] ;  /* 0x00000006241e8981 */ /* 0x000ee2000c1e1500 */
[----:B------:R-:W-:-:S03]  /*50a0*/  VIADD R8, R92, 0xffffff8f ;  /* 0xffffff8f5c087836 */ /* 0x000fc60000000000 */
[----:B------:R0:W-:Y:S04]  /*50b0*/  STL.64 [R1+0x3c0], R42 ;  /* 0x0003c02a01007387 */ /* 0x0001e80000100a00 */
[----:B------:R1:W-:Y:S01]  /*50c0*/  STL.64 [R1+0x3b8], R40 ;  /* 0x0003b82801007387 */ /* 0x0003e20000100a00 */
[----:B------:R-:W-:Y:S01]  /*50d0*/  ISETP.GE.U32.AND P0, PT, R8, 0x7fffff10, PT ;  /* 0x7fffff100800780c */ /* 0x000fe20003f06070 */
[----:B------:R-:W-:Y:S02]  /*50e0*/  IMAD R8, R90, 0x60, RZ ;  /* 0x000000605a087824 */ /* 0x000fe400078e02ff */
[----:B0-----:R-:W3:Y:S04]  /*50f0*/  LDL.LU.64 R42, [R1+0x2720] ;  /* 0x00272000012a7983 */ /* 0x001ee80000300a00 */
[----:B------:R-:W-:Y:S04]  /*5100*/  STL.64 [R1+0x3b0], R38 ;  /* 0x0003b02601007387 */ /* 0x000fe80000100a00 */
[----:B-1----:R-:W3:Y:S04]  /*5110*/  LDL.LU.64 R40, [R1+0x2718] ;  /* 0x0027180001287983 */ /* 0x002ee80000300a00 */
[----:B------:R-:W-:Y:S04]  /*5120*/  STL.64 [R1+0x3a8], R36 ;  /* 0x0003a82401007387 */ /* 0x000fe80000100a00 */
[----:B----4-:R-:W-:Y:S04]  /*5130*/  STL [R1+0x2cc], R74 ;  /* 0x0002cc4a01007387 */ /* 0x010fe80000100800 */
[----:B--2---:R0:W-:Y:S04]  /*5140*/  STL [R1+0x2d0], R75 ;  /* 0x0002d04b01007387 */ /* 0x0041e80000100800 */
[----:B---3--:R-:W-:Y:S01]  /*5150*/  STL [R1+0x264], R30 ;  /* 0x0002641e01007387 */ /* 0x008fe20000100800 */
[----:B0-----:R-:W-:-:S03]  /*5160*/  IMAD.WIDE R74, R8, 0x2, R84 ;  /* 0x00000002084a7825 */ /* 0x001fc600078e0254 */
[----:B------:R0:W-:Y:S04]  /*5170*/  STL [R1+0x2c8], R31 ;  /* 0x0002c81f01007387 */ /* 0x0001e80000100800 */
[----:B------:R-:W2:Y:S01]  /*5180*/  @!P4 LDG.E.U16 R29, desc[UR6][R74.64] ;  /* 0x000000064a1dc981 */ /* 0x000ea2000c1e1500 */
[----:B0-----:R-:W-:-:S05]  /*5190*/  IMAD.WIDE R30, R8, 0x2, R82 ;  /* 0x00000002081e7825 */ /* 0x001fca00078e0252 */
[----:B------:R0:W3:Y:S01]  /*51a0*/  @!P4 LDG.E.U16 R28, desc[UR6][R30.64] ;  /* 0x000000061e1cc981 */ /* 0x0000e2000c1e1500 */
[----:B------:R-:W-:Y:S01]  /*51b0*/  PRMT R79, RZ, 0x7610, R79 ;  /* 0x00007610ff4f7816 */ /* 0x000fe2000000004f */
[----:B------:R-:W-:Y:S01]  /*51c0*/  IMAD.WIDE R38, R8, 0x2, R88 ;  /* 0x0000000208267825 */ /* 0x000fe200078e0258 */
[----:B------:R-:W-:-:S03]  /*51d0*/  PRMT R78, RZ, 0x7610, R78 ;  /* 0x00007610ff4e7816 */ /* 0x000fc6000000004e */
[----:B------:R-:W-:Y:S01]  /*51e0*/  IMAD.WIDE R36, R8, 0x2, R86 ;  /* 0x0000000208247825 */ /* 0x000fe200078e0256 */
[----:B------:R1:W-:Y:S03]  /*51f0*/  STL.64 [R1+0x2c0], R38 ;  /* 0x0002c02601007387 */ /* 0x0003e60000100a00 */
[----:B------:R-:W-:Y:S01]  /*5200*/  VIADD R8, R92, 0xffffff87 ;  /* 0xffffff875c087836 */ /* 0x000fe20000000000 */
[----:B------:R4:W-:Y:S04]  /*5210*/  STL.64 [R1+0x2b8], R36 ;  /* 0x0002b82401007387 */ /* 0x0009e80000100a00 */
[----:B------:R-:W2:Y:S04]  /*5220*/  @!P4 LDG.E.U16 R79, desc[UR6][R38.64] ;  /* 0x00000006264fc981 */ /* 0x000ea8000c1e1500 */
[----:B------:R-:W2:Y:S01]  /*5230*/  @!P4 LDG.E.U16 R78, desc[UR6][R36.64] ;  /* 0x00000006244ec981 */ /* 0x000ea2000c1e1500 */
[----:B------:R-:W-:Y:S01]  /*5240*/  ISETP.GE.U32.AND P4, PT, R8, 0x7fffff08, PT ;  /* 0x7fffff080800780c */ /* 0x000fe20003f86070 */
[----:B------:R-:W-:-:S02]  /*5250*/  IMAD R8, R90, 0x68, RZ ;  /* 0x000000685a087824 */ /* 0x000fc400078e02ff */
[----:B-1----:R-:W2:Y:S04]  /*5260*/  LDL.LU.64 R38, [R1+0x2710] ;  /* 0x0027100001267983 */ /* 0x002ea80000300a00 */
[----:B------:R-:W-:Y:S01]  /*5270*/  STL.64 [R1+0x2b0], R74 ;  /* 0x0002b04a01007387 */ /* 0x000fe20000100a00 */
[----:B------:R-:W-:-:S03]  /*5280*/  PRMT R80, RZ, 0x7610, R80 ;  /* 0x00007610ff507816 */ /* 0x000fc60000000050 */
[----:B----4-:R-:W4:Y:S01]  /*5290*/  LDL.LU.64 R36, [R1+0x2708] ;  /* 0x0027080001247983 */ /* 0x010f220000300a00 */
[----:B------:R-:W-:-:S03]  /*52a0*/  PRMT R81, RZ, 0x7610, R81 ;  /* 0x00007610ff517816 */ /* 0x000fc60000000051 */
[----:B------:R0:W-:Y:S02]  /*52b0*/  STL.64 [R1+0x2a8], R30 ;  /* 0x0002a81e01007387 */ /* 0x0001e40000100a00 */
[----:B0-----:R-:W-:-:S05]  /*52c0*/  IMAD.WIDE R30, R8, 0x2, R88 ;  /* 0x00000002081e7825 */ /* 0x001fca00078e0258 */
[----:B------:R-:W4:Y:S04]  /*52d0*/  @!P5 LDG.E.U16 R81, desc[UR6][R30.64] ;  /* 0x000000061e51d981 */ /* 0x000f28000c1e1500 */
[----:B---3--:R-:W-:Y:S04]  /*52e0*/  STL [R1+0x254], R28 ;  /* 0x0002541c01007387 */ /* 0x008fe80000100800 */
[----:B--2---:R0:W-:Y:S02]  /*52f0*/  STL [R1+0x258], R29 ;  /* 0x0002581d01007387 */ /* 0x0041e40000100800 */
[----:B0-----:R-:W-:-:S05]  /*5300*/  IMAD.WIDE R28, R8, 0x2, R86 ;  /* 0x00000002081c7825 */ /* 0x001fca00078e0256 */
[----:B------:R-:W2:Y:S01]  /*5310*/  @!P5 LDG.E.U16 R80, desc[UR6][R28.64] ;  /* 0x000000061c50d981 */ /* 0x000ea2000c1e1500 */
[----:B------:R-:W-:Y:S01]  /*5320*/  PRMT R71, RZ, 0x7610, R71 ;  /* 0x00007610ff477816 */ /* 0x000fe20000000047 */
[C---:B------:R-:W-:Y:S01]  /*5330*/  IMAD.WIDE R74, R8.reuse, 0x2, R82 ;  /* 0x00000002084a7825 */ /* 0x040fe200078e0252 */
[----:B------:R-:W-:Y:S01]  /*5340*/  PRMT R70, RZ, 0x7610, R70 ;  /* 0x00007610ff467816 */ /* 0x000fe20000000046 */
[----:B------:R-:W-:Y:S04]  /*5350*/  STL [R1+0x25c], R78 ;  /* 0x00025c4e01007387 */ /* 0x000fe80000100800 */
[----:B------:R0:W-:Y:S04]  /*5360*/  STL [R1+0x260], R79 ;  /* 0x0002604f01007387 */ /* 0x0001e80000100800 */
[----:B------:R1:W-:Y:S04]  /*5370*/  STL.64 [R1+0x1c0], R30 ;  /* 0x0001c01e01007387 */ /* 0x0003e80000100a00 */
[----:B------:R-:W3:Y:S01]  /*5380*/  @!P5 LDG.E.U16 R70, desc[UR6][R74.64] ;  /* 0x000000064a46d981 */ /* 0x000ee2000c1e1500 */
[----:B0-----:R-:W-:-:S04]  /*5390*/  IMAD.WIDE R78, R8, 0x2, R84 ;  /* 0x00000002084e7825 */ /* 0x001fc800078e0254 */
[----:B------:R-:W-:Y:S01]  /*53a0*/  VIADD R8, R92, 0xfffffff6 ;  /* 0xfffffff65c087836 */ /* 0x000fe20000000000 */
[----:B------:R0:W-:Y:S04]  /*53b0*/  STL.64 [R1+0x1b8], R28 ;  /* 0x0001b81c01007387 */ /* 0x0001e80000100a00 */
[----:B------:R0:W3:Y:S01]  /*53c0*/  @!P5 LDG.E.U16 R71, desc[UR6][R78.64] ;  /* 0x000000064e47d981 */ /* 0x0000e2000c1e1500 */
[----:B------:R-:W-:Y:S01]  /*53d0*/  ISETP.GE.U32.AND P5, PT, R8, 0x7fffff77, PT ;  /* 0x7fffff770800780c */ /* 0x000fe20003fa6070 */
[----:B------:R-:W-:Y:S02]  /*53e0*/  IMAD R8, R90, 0x70, RZ ;  /* 0x000000705a087824 */ /* 0x000fe400078e02ff */
[----:B-1----:R-:W3:Y:S01]  /*53f0*/  LDL.LU.64 R30, [R1+0x2700] ;  /* 0x00270000011e7983 */ /* 0x002ee20000300a00 */
[----:B------:R-:W-:-:S03]  /*5400*/  PRMT R76, RZ, 0x7610, R76 ;  /* 0x00007610ff4c7816 */ /* 0x000fc6000000004c */
[----:B------:R1:W-:Y:S01]  /*5410*/  STL.64 [R1+0x1b0], R78 ;  /* 0x0001b04e01007387 */ /* 0x0003e20000100a00 */
[----:B------:R-:W-:-:S03]  /*5420*/  PRMT R77, RZ, 0x7610, R77 ;  /* 0x00007610ff4d7816 */ /* 0x000fc6000000004d */
[----:B0-----:R-:W3:Y:S04]  /*5430*/  LDL.LU.64 R28, [R1+0x26f8] ;  /* 0x0026f800011c7983 */ /* 0x001ee80000300a00 */
[----:B------:R-:W-:Y:S01]  /*5440*/  STL.64 [R1+0x1a8], R74 ;  /* 0x0001a84a01007387 */ /* 0x000fe20000100a00 */
[----:B-1----:R-:W-:-:S05]  /*5450*/  IMAD.WIDE R78, R8, 0x2, R86 ;  /* 0x00000002084e7825 */ /* 0x002fca00078e0256 */
[----:B------:R-:W3:Y:S04]  /*5460*/  @!P0 LDG.E.U16 R76, desc[UR6][R78.64] ;  /* 0x000000064e4c8981 */ /* 0x000ee8000c1e1500 */
[----:B--2---:R-:W-:Y:S04]  /*5470*/  STL [R1+0x24c], R80 ;  /* 0x00024c5001007387 */ /* 0x004fe80000100800 */
[----:B----4-:R0:W-:Y:S02]  /*5480*/  STL [R1+0x250], R81 ;  /* 0x0002505101007387 */ /* 0x0101e40000100800 */
[----:B0-----:R-:W-:-:S05]  /*5490*/  IMAD.WIDE R80, R8, 0x2, R88 ;  /* 0x0000000208507825 */ /* 0x001fca00078e0258 */
[----:B------:R-:W2:Y:S01]  /*54a0*/  @!P0 LDG.E.U16 R77, desc[UR6][R80.64] ;  /* 0x00000006504d8981 */ /* 0x000ea2000c1e1500 */
[----:B------:R-:W-:-:S03]  /*54b0*/  IMAD.WIDE R74, R8, 0x2, R84 ;  /* 0x00000002084a7825 */ /* 0x000fc600078e0254 */
[----:B---3--:R-:W-:Y:S04]  /*54c0*/  STL [R1+0x244], R70 ;  /* 0x0002444601007387 */ /* 0x008fe80000100800 */
[----:B------:R0:W-:Y:S04]  /*54d0*/  STL [R1+0x248], R71 ;  /* 0x0002484701007387 */ /* 0x0001e80000100800 */
[----:B------:R-:W-:Y:S04]  /*54e0*/  STL.64 [R1+0xc0], R80 ;  /* 0x0000c05001007387 */ /* 0x000fe80000100a00 */
[----:B------:R-:W-:Y:S01]  /*54f0*/  STL.64 [R1+0xb8], R78 ;  /* 0x0000b84e01007387 */ /* 0x000fe20000100a00 */
[----:B0-----:R-:W-:-:S03]  /*5500*/  IMAD.WIDE R70, R8, 0x2, R82 ;  /* 0x0000000208467825 */ /* 0x001fc600078e0252 */
[----:B------:R0:W-:Y:S04]  /*5510*/  STL.64 [R1+0xb0], R74 ;  /* 0x0000b04a01007387 */ /* 0x0001e80000100a00 */
[----:B------:R0:W3:Y:S04]  /*5520*/  @!P0 LDG.E.U16 R67, desc[UR6][R74.64] ;  /* 0x000000064a438981 */ /* 0x0000e8000c1e1500 */
[----:B------:R-:W-:Y:S04]  /*5530*/  STL.64 [R1+0xa8], R70 ;  /* 0x0000a84601007387 */ /* 0x000fe80000100a00 */
[----:B------:R-:W4:Y:S01]  /*5540*/  @!P0 LDG.E.U16 R66, desc[UR6][R70.64] ;  /* 0x0000000646428981 */ /* 0x000f22000c1e1500 */
[----:B0-----:R-:W-:-:S03]  /*5550*/  IMAD R74, R90, 0x78, RZ ;  /* 0x000000785a4a7824 */ /* 0x001fc600078e02ff */
[----:B------:R-:W-:Y:S01]  /*5560*/  STL [R1+0x230], R76 ;  /* 0x0002304c01007387 */ /* 0x000fe20000100800 */
[----:B------:R-:W-:-:S04]  /*5570*/  IMAD.WIDE R80, R74, 0x2, R88 ;  /* 0x000000024a507825 */ /* 0x000fc800078e0258 */
[C---:B------:R-:W-:Y:S01]  /*5580*/  IMAD.WIDE R78, R74.reuse, 0x2, R86 ;  /* 0x000000024a4e7825 */ /* 0x040fe200078e0256 */
[----:B------:R-:W3:Y:S04]  /*5590*/  @!P4 LDG.E.U16 R63, desc[UR6][R80.64] ;  /* 0x00000006503fc981 */ /* 0x000ee8000c1e1500 */
[----:B------:R-:W3:Y:S04]  /*55a0*/  @!P4 LDG.E.U16 R62, desc[UR6][R78.64] ;  /* 0x000000064e3ec981 */ /* 0x000ee8000c1e1500 */
[----:B--2---:R0:W-:Y:S02]  /*55b0*/  STL [R1+0x234], R77 ;  /* 0x0002344d01007387 */ /* 0x0041e40000100800 */
[----:B0-----:R-:W-:-:S04]  /*55c0*/  IMAD.WIDE R76, R74, 0x2, R84 ;  /* 0x000000024a4c7825 */ /* 0x001fc800078e0254 */
[----:B------:R-:W-:Y:S01]  /*55d0*/  IMAD.WIDE R74, R74, 0x2, R82 ;  /* 0x000000024a4a7825 */ /* 0x000fe200078e0252 */
[----:B------:R-:W2:Y:S04]  /*55e0*/  @!P4 LDG.E.U16 R27, desc[UR6][R76.64] ;  /* 0x000000064c1bc981 */ /* 0x000ea8000c1e1500 */
[----:B------:R-:W2:Y:S04]  /*55f0*/  @!P4 LDG.E.U16 R26, desc[UR6][R74.64] ;  /* 0x000000064a1ac981 */ /* 0x000ea8000c1e1500 */
[----:B------:R-:W-:Y:S04]  /*5600*/  STL [R1+0x1f4c], R80 ;  /* 0x001f4c5001007387 */ /* 0x000fe80000100800 */
[----:B------:R-:W-:Y:S04]  /*5610*/  STL [R1+0x20e4], R80 ;  /* 0x0020e45001007387 */ /* 0x000fe80000100800 */
[----:B------:R-:W-:Y:S04]  /*5620*/  STL [R1+0x1f48], R81 ;  /* 0x001f485101007387 */ /* 0x000fe80000100800 */
[----:B------:R-:W-:Y:S04]  /*5630*/  STL [R1+0x20e8], R81 ;  /* 0x0020e85101007387 */ /* 0x000fe80000100800 */
[----:B------:R-:W-:Y:S04]  /*5640*/  STL.64 [R1+0x2638], R80 ;  /* 0x0026385001007387 */ /* 0x000fe80000100a00 */
[----:B------:R-:W-:Y:S01]  /*5650*/  STL.64 [R1+0x2658], R80 ;  /* 0x0026585001007387 */ /* 0x000fe20000100a00 */
[----:B------:R-:W-:-:S03]  /*5660*/  VIADD R8, R92, 0xffffffee ;  /* 0xffffffee5c087836 */ /* 0x000fc60000000000 */
[----:B------:R-:W-:Y:S04]  /*5670*/  STL.64 [R1+0x2678], R80 ;  /* 0x0026785001007387 */ /* 0x000fe80000100a00 */
[----:B------:R-:W-:Y:S04]  /*5680*/  STL.64 [R1+0x2698], R80 ;  /* 0x0026985001007387 */ /* 0x000fe80000100a00 */
[----:B------:R-:W-:Y:S04]  /*5690*/  STL.64 [R1+0x26b8], R80 ;  /* 0x0026b85001007387 */ /* 0x000fe80000100a00 */
[----:B------:R-:W-:Y:S04]  /*56a0*/  STL.64 [R1+0x26d8], R80 ;  /* 0x0026d85001007387 */ /* 0x000fe80000100a00 */
[----:B------:R-:W-:Y:S01]  /*56b0*/  STL [R1+0x1f54], R78 ;  /* 0x001f544e01007387 */ /* 0x000fe20000100800 */
[----:B------:R-:W-:-:S03]  /*56c0*/  ISETP.GE.U32.AND P0, PT, R8, 0x7fffff6f, PT ;  /* 0x7fffff6f0800780c */ /* 0x000fc60003f06070 */
[----:B------:R-:W-:Y:S01]  /*56d0*/  STL [R1+0x1f50], R79 ;  /* 0x001f504f01007387 */ /* 0x000fe20000100800 */
[----:B------:R-:W-:-:S03]  /*56e0*/  VIADD R8, R92, 0xffffffe6 ;  /* 0xffffffe65c087836 */ /* 0x000fc60000000000 */
[----:B------:R-:W-:Y:S04]  /*56f0*/  STL.64 [R1+0x20f0], R78 ;  /* 0x0020f04e01007387 */ /* 0x000fe80000100a00 */
[----:B------:R-:W-:Y:S04]  /*5700*/  STL [R1+0x1f5c], R76 ;  /* 0x001f5c4c01007387 */ /* 0x000fe80000100800 */
[----:B------:R-:W-:Y:S04]  /*5710*/  STL [R1+0x1f58], R77 ;  /* 0x001f584d01007387 */ /* 0x000fe80000100800 */
[----:B------:R-:W-:Y:S04]  /*5720*/  STL.64 [R1+0x20f8], R76 ;  /* 0x0020f84c01007387 */ /* 0x000fe80000100a00 */
[----:B---3--:R-:W-:Y:S01]  /*5730*/  STL [R1+0x22c], R67 ;  /* 0x00022c4301007387 */ /* 0x008fe20000100800 */
[----:B------:R-:W-:-:S03]  /*5740*/  ISETP.GE.U32.AND P4, PT, R8, 0x7fffff67, PT ;  /* 0x7fffff670800780c */ /* 0x000fc60003f86070 */
[----:B----4-:R0:W-:Y:S01]  /*5750*/  STL [R1+0x228], R66 ;  /* 0x0002284201007387 */ /* 0x0101e20000100800 */
[----:B------:R-:W-:-:S03]  /*5760*/  IMAD R8, R90, 0x9, RZ ;  /* 0x000000095a087824 */ /* 0x000fc600078e02ff */
[----:B------:R-:W-:Y:S04]  /*5770*/  STL [R1+0x1f64], R74 ;  /* 0x001f644a01007387 */ /* 0x000fe80000100800 */
[----:B------:R-:W-:Y:S04]  /*5780*/  STL [R1+0x20d4], R74 ;  /* 0x0020d44a01007387 */ /* 0x000fe80000100800 */
[----:B------:R-:W-:Y:S01]  /*5790*/  STL [R1+0x1f60], R75 ;  /* 0x001f604b01007387 */ /* 0x000fe20000100800 */
[----:B------:R-:W-:Y:S01]  /*57a0*/  PRMT R72, RZ, 0x7610, R72 ;  /* 0x00007610ff487816 */ /* 0x000fe20000000048 */
[----:B------:R-:W-:Y:S01]  /*57b0*/  IMAD.WIDE R70, R8, 0x2, R84 ;  /* 0x0000000208467825 */ /* 0x000fe200078e0254 */
[----:B------:R-:W-:-:S03]  /*57c0*/  PRMT R73, RZ, 0x7610, R73 ;  /* 0x00007610ff497816 */ /* 0x000fc60000000049 */
[C---:B0-----:R-:W-:Y:S01]  /*57d0*/  IMAD.WIDE R66, R8.reuse, 0x2, R86 ;  /* 0x0000000208427825 */ /* 0x041fe200078e0256 */
[----:B------:R0:W3:Y:S04]  /*57e0*/  @!P5 LDG.E.U16 R59, desc[UR6][R70.64] ;  /* 0x00000006463bd981 */ /* 0x0000e8000c1e1500 */
[----:B------:R-:W4:Y:S04]  /*57f0*/  @!P5 LDG.E.U16 R72, desc[UR6][R66.64] ;  /* 0x000000064248d981 */ /* 0x000f28000c1e1500 */
[----:B--2---:R-:W-:Y:S04]  /*5800*/  STL [R1+0x218], R26 ;  /* 0x0002181a01007387 */ /* 0x004fe80000100800 */
[----:B------:R1:W-:Y:S04]  /*5810*/  STL [R1+0x21c], R27 ;  /* 0x00021c1b01007387 */ /* 0x0003e80000100800 */
[----:B------:R-:W-:Y:S04]  /*5820*/  STL [R1+0x224], R63 ;  /* 0x0002243f01007387 */ /* 0x000fe80000100800 */
[----:B------:R2:W-:Y:S01]  /*5830*/  STL [R1+0x220], R62 ;  /* 0x0002203e01007387 */ /* 0x0005e20000100800 */
[----:B-1----:R-:W-:-:S05]  /*5840*/  IMAD.WIDE R26, R8, 0x2, R88 ;  /* 0x00000002081a7825 */ /* 0x002fca00078e0258 */
[----:B------:R-:W3:Y:S01]  /*5850*/  @!P5 LDG.E.U16 R73, desc[UR6][R26.64] ;  /* 0x000000061a49d981 */ /* 0x000ee2000c1e1500 */
[----:B--2---:R-:W-:-:S04]  /*5860*/  IMAD.WIDE R62, R8, 0x2, R82 ;  /* 0x00000002083e7825 */ /* 0x004fc800078e0252 */
[----:B------:R-:W-:Y:S01]  /*5870*/  VIADD R8, R92, 0xffffffde ;  /* 0xffffffde5c087836 */ /* 0x000fe20000000000 */
[----:B------:R1:W2:Y:S04]  /*5880*/  @!P5 LDG.E.U16 R58, desc[UR6][R62.64] ;  /* 0x000000063e3ad981 */ /* 0x0002a8000c1e1500 */
[----:B------:R0:W-:Y:S01]  /*5890*/  STL.64 [R1+0xda0], R26 ;  /* 0x000da01a01007387 */ /* 0x0001e20000100a00 */
[----:B------:R-:W-:Y:S01]  /*58a0*/  ISETP.GE.U32.AND P5, PT, R8, 0x7fffff5f, PT ;  /* 0x7fffff5f0800780c */ /* 0x000fe20003fa6070 */
[----:B------:R-:W-:Y:S02]  /*58b0*/  IMAD R8, R90, 0x11, RZ ;  /* 0x000000115a087824 */ /* 0x000fe400078e02ff */
[----:B------:R1:W-:Y:S04]  /*58c0*/  STL.64 [R1+0xd98], R66 ;  /* 0x000d984201007387 */ /* 0x0003e80000100a00 */
[----:B0-----:R-:W4:Y:S04]  /*58d0*/  LDL.LU.64 R26, [R1+0x26f0] ;  /* 0x0026f000011a7983 */ /* 0x001f280000300a00 */
[----:B------:R0:W-:Y:S04]  /*58e0*/  STL.64 [R1+0xd90], R70 ;  /* 0x000d904601007387 */ /* 0x0001e80000100a00 */
[----:B-1----:R-:W4:Y:S04]  /*58f0*/  LDL.LU.64 R66, [R1+0x26e8] ;  /* 0x0026e80001427983 */ /* 0x002f280000300a00 */
[----:B------:R1:W-:Y:S01]  /*5900*/  STL.64 [R1+0xd88], R62 ;  /* 0x000d883e01007387 */ /* 0x0003e20000100a00 */
[----:B0-----:R-:W-:-:S05]  /*5910*/  IMAD.WIDE R70, R8, 0x2, R84 ;  /* 0x0000000208467825 */ /* 0x001fca00078e0254 */
[----:B------:R-:W4:Y:S01]  /*5920*/  @!P0 LDG.E.U16 R7, desc[UR6][R70.64] ;  /* 0x0000000646078981 */ /* 0x000f22000c1e1500 */
[----:B-1----:R-:W-:-:S05]  /*5930*/  IMAD.WIDE R62, R8, 0x2, R82 ;  /* 0x00000002083e7825 */ /* 0x002fca00078e0252 */
[----:B------:R-:W4:Y:S01]  /*5940*/  @!P0 LDG.E.U16 R6, desc[UR6][R62.64] ;  /* 0x000000063e068981 */ /* 0x000f22000c1e1500 */
[----:B------:R-:W-:Y:S02]  /*5950*/  PRMT R80, RZ, 0x7610, R80 ;  /* 0x00007610ff507816 */ /* 0x000fe40000000050 */
[----:B------:R-:W-:Y:S01]  /*5960*/  PRMT R69, RZ, 0x7610, R69 ;  /* 0x00007610ff457816 */ /* 0x000fe20000000045 */
[----:B--2---:R-:W-:Y:S04]  /*5970*/  STL [R1+0x208], R58 ;  /* 0x0002083a01007387 */ /* 0x004fe80000100800 */
[----:B---3--:R0:W-:Y:S04]  /*5980*/  STL [R1+0x20c], R59 ;  /* 0x00020c3b01007387 */ /* 0x0081e80000100800 */
[----:B----4-:R-:W-:Y:S04]  /*5990*/  STL [R1+0x210], R72 ;  /* 0x0002104801007387 */ /* 0x010fe80000100800 */
[----:B------:R1:W-:Y:S01]  /*59a0*/  STL [R1+0x214], R73 ;  /* 0x0002144901007387 */ /* 0x0003e20000100800 */
[----:B0-----:R-:W-:-:S05]  /*59b0*/  IMAD.WIDE R58, R8, 0x2, R88 ;  /* 0x00000002083a7825 */ /* 0x001fca00078e0258 */
[----:B------:R-:W2:Y:S01]  /*59c0*/  @!P0 LDG.E.U16 R80, desc[UR6][R58.64] ;  /* 0x000000063a508981 */ /* 0x000ea2000c1e1500 */
[----:B-1----:R-:W-:-:S04]  /*59d0*/  IMAD.WIDE R72, R8, 0x2, R86 ;  /* 0x0000000208487825 */ /* 0x002fc800078e0256 */
[----:B------:R-:W-:Y:S01]  /*59e0*/  VIADD R8, R92, 0xffffffd6 ;  /* 0xffffffd65c087836 */ /* 0x000fe20000000000 */
[----:B------:R0:W3:Y:S04]  /*59f0*/  @!P0 LDG.E.U16 R69, desc[UR6][R72.64] ;  /* 0x0000000648458981 */ /* 0x0000e8000c1e1500 */
[----:B------:R-:W-:Y:S01]  /*5a00*/  ISETP.GE.U32.AND P0, PT, R8, 0x7fffff57, PT ;  /* 0x7fffff570800780c */ /* 0x000fe20003f06070 */
[----:B------:R1:W-:Y:S01]  /*5a10*/  STL.64 [R1+0xca0], R58 ;  /* 0x000ca03a01007387 */ /* 0x0003e20000100a00 */
[----:B------:R-:W-:-:S03]  /*5a20*/  IMAD R8, R90, 0x19, RZ ;  /* 0x000000195a087824 */ /* 0x000fc600078e02ff */
[----:B------:R0:W-:Y:S04]  /*5a30*/  STL.64 [R1+0xc98], R72 ;  /* 0x000c984801007387 */ /* 0x0001e80000100a00 */
[----:B-1----:R-:W4:Y:S04]  /*5a40*/  LDL.LU.64 R58, [R1+0x26e0] ;  /* 0x0026e000013a7983 */ /* 0x002f280000300a00 */
[----:B------:R1:W-:Y:S01]  /*5a50*/  STL.64 [R1+0xc90], R70 ;  /* 0x000c904601007387 */ /* 0x0003e20000100a00 */
[----:B0-----:R-:W-:-:S03]  /*5a60*/  IMAD.WIDE R72, R8, 0x2, R88 ;  /* 0x0000000208487825 */ /* 0x001fc600078e0258 */
[----:B------:R0:W-:Y:S04]  /*5a70*/  STL.64 [R1+0xc88], R62 ;  /* 0x000c883e01007387 */ /* 0x0001e80000100a00 */
[----:B------:R-:W-:Y:S01]  /*5a80*/  STL [R1+0x1e8], R6 ;  /* 0x0001e80601007387 */ /* 0x000fe20000100800 */
[----:B-1----:R-:W-:-:S03]  /*5a90*/  IMAD.WIDE R70, R8, 0x2, R86 ;  /* 0x0000000208467825 */ /* 0x002fc600078e0256 */
[----:B------:R1:W-:Y:S01]  /*5aa0*/  STL [R1+0x1ec], R7 ;  /* 0x0001ec0701007387 */ /* 0x0003e20000100800 */
[----:B0-----:R-:W-:-:S03]  /*5ab0*/  IMAD.WIDE R62, R8, 0x2, R84 ;  /* 0x00000002083e7825 */ /* 0x001fc600078e0254 */
[----:B------:R-:W3:Y:S04]  /*5ac0*/  @!P4 LDG.E.U16 R64, desc[UR6][R70.64] ;  /* 0x000000064640c981 */ /* 0x000ee8000c1e1500 */
[----:B------:R-:W4:Y:S01]  /*5ad0*/  @!P4 LDG.E.U16 R65, desc[UR6][R72.64] ;  /* 0x000000064841c981 */ /* 0x000f22000c1e1500 */
[----:B-1----:R-:W-:-:S03]  /*5ae0*/  IMAD.WIDE R6, R8, 0x2, R82 ;  /* 0x0000000208067825 */ /* 0x002fc600078e0252 */
[----:B------:R0:W4:Y:S04]  /*5af0*/  @!P4 LDG.E.U16 R5, desc[UR6][R62.64] ;  /* 0x000000063e05c981 */ /* 0x000128000c1e1500 */
[----:B------:R1:W4:Y:S01]  /*5b00*/  @!P4 LDG.E.U16 R4, desc[UR6][R6.64] ;  /* 0x000000060604c981 */ /* 0x000322000c1e1500 */
[----:B------:R-:W-:-:S03]  /*5b10*/  IADD3 R8, PT, PT, R92, -0x32, RZ ;  /* 0xffffffce5c087810 */ /* 0x000fc60007ffe0ff */
[----:B------:R-:W-:Y:S01]  /*5b20*/  STL.64 [R1+0xba0], R72 ;  /* 0x000ba04801007387 */ /* 0x000fe20000100a00 */
[----:B------:R-:W-:-:S03]  /*5b30*/  ISETP.GE.U32.AND P4, PT, R8, 0x7fffff4f, PT ;  /* 0x7fffff4f0800780c */ /* 0x000fc60003f86070 */
[----:B------:R-:W-:Y:S01]  /*5b40*/  STL.64 [R1+0xb98], R70 ;  /* 0x000b984601007387 */ /* 0x000fe20000100a00 */
[----:B------:R-:W-:-:S03]  /*5b50*/  IMAD R8, R90, 0x21, RZ ;  /* 0x000000215a087824 */ /* 0x000fc600078e02ff */
[----:B------:R0:W-:Y:S04]  /*5b60*/  STL.64 [R1+0xb90], R62 ;  /* 0x000b903e01007387 */ /* 0x0001e80000100a00 */
[----:B------:R1:W-:Y:S01]  /*5b70*/  STL.64 [R1+0xb88], R6 ;  /* 0x000b880601007387 */ /* 0x0003e20000100a00 */
[----:B------:R-:W-:Y:S02]  /*5b80*/  PRMT R57, RZ, 0x7610, R57 ;  /* 0x00007610ff397816 */ /* 0x000fe40000000039 */
[----:B------:R-:W-:Y:S01]  /*5b90*/  PRMT R56, RZ, 0x7610, R56 ;  /* 0x00007610ff387816 */ /* 0x000fe20000000038 */
[----:B0-----:R-:W-:-:S04]  /*5ba0*/  IMAD.WIDE R62, R8, 0x2, R86 ;  /* 0x00000002083e7825 */ /* 0x001fc800078e0256 */
[C---:B-1----:R-:W-:Y:S01]  /*5bb0*/  IMAD.WIDE R6, R8.reuse, 0x2, R84 ;  /* 0x0000000208067825 */ /* 0x042fe200078e0254 */
[----:B------:R0:W4:Y:S04]  /*5bc0*/  @!P5 LDG.E.U16 R10, desc[UR6][R62.64] ;  /* 0x000000063e0ad981 */ /* 0x000128000c1e1500 */
[----:B------:R-:W4:Y:S04]  /*5bd0*/  @!P5 LDG.E.U16 R57, desc[UR6][R6.64] ;  /* 0x000000060639d981 */ /* 0x000f28000c1e1500 */
[----:B--2---:R-:W-:Y:S04]  /*5be0*/  STL [R1+0x1f4], R80 ;  /* 0x0001f45001007387 */ /* 0x004fe80000100800 */
[----:B---3--:R-:W-:Y:S04]  /*5bf0*/  STL [R1+0x130], R64 ;  /* 0x0001304001007387 */ /* 0x008fe80000100800 */
[----:B------:R-:W-:Y:S04]  /*5c00*/  STL [R1+0x1f0], R69 ;  /* 0x0001f04501007387 */ /* 0x000fe80000100800 */
[----:B----4-:R1:W-:Y:S04]  /*5c10*/  STL [R1+0x134], R65 ;  /* 0x0001344101007387 */ /* 0x0103e80000100800 */
[----:B------:R-:W-:Y:S04]  /*5c20*/  STL [R1+0x128], R4 ;  /* 0x0001280401007387 */ /* 0x000fe80000100800 */
[----:B------:R2:W-:Y:S01]  /*5c30*/  STL [R1+0x12c], R5 ;  /* 0x00012c0501007387 */ /* 0x0005e20000100800 */
[----:B-1----:R-:W-:-:S05]  /*5c40*/  IMAD.WIDE R64, R8, 0x2, R88 ;  /* 0x0000000208407825 */ /* 0x002fca00078e0258 */
[----:B------:R-:W3:Y:S01]  /*5c50*/  @!P5 LDG.E.U16 R11, desc[UR6][R64.64] ;  /* 0x00000006400bd981 */ /* 0x000ee2000c1e1500 */
[----:B--2---:R-:W-:-:S05]  /*5c60*/  IMAD.WIDE R4, R8, 0x2, R82 ;  /* 0x0000000208047825 */ /* 0x004fca00078e0252 */
[----:B------:R1:W2:Y:S01]  /*5c70*/  @!P5 LDG.E.U16 R56, desc[UR6][R4.64] ;  /* 0x000000060438d981 */ /* 0x0002a2000c1e1500 */
[----:B------:R-:W-:-:S03]  /*5c80*/  VIADD R8, R92, 0xffffffc6 ;  /* 0xffffffc65c087836 */ /* 0x000fc60000000000 */
[----:B------:R-:W-:Y:S02]  /*5c90*/  STL.64 [R1+0xaa0], R64 ;  /* 0x000aa04001007387 */ /* 0x000fe40000100a00 */
[----:B------:R-:W-:Y:S02]  /*5ca0*/  ISETP.GE.U32.AND P5, PT, R8, 0x7fffff47, PT ;  /* 0x7fffff470800780c */ /* 0x000fe40003fa6070 */
[----:B------:R0:W-:Y:S01]  /*5cb0*/  STL.64 [R1+0xa98], R62 ;  /* 0x000a983e01007387 */ /* 0x0001e20000100a00 */
[----:B------:R-:W-:-:S03]  /*5cc0*/  IMAD R8, R90, 0x29, RZ ;  /* 0x000000295a087824 */ /* 0x000fc600078e02ff */
[----:B------:R4:W-:Y:S04]  /*5cd0*/  STL.64 [R1+0xa90], R6 ;  /* 0x000a900601007387 */ /* 0x0009e80000100a00 */
[----:B------:R1:W-:Y:S01]  /*5ce0*/  STL.64 [R1+0xa88], R4 ;  /* 0x000a880401007387 */ /* 0x0003e20000100a00 */
[----:B------:R-:W-:-:S03]  /*5cf0*/  PRMT R55, RZ, 0x7610, R55 ;  /* 0x00007610ff377816 */ /* 0x000fc60000000037 */
[----:B------:R-:W-:Y:S01]  /*5d00*/  STL [R1+0x25ac], R57 ;  /* 0x0025ac3901007387 */ /* 0x000fe20000100800 */
[----:B------:R-:W-:Y:S01]  /*5d10*/  PRMT R54, RZ, 0x7610, R54 ;  /* 0x00007610ff367816 */ /* 0x000fe20000000036 */
[C---:B0-----:R-:W-:Y:S01]  /*5d20*/  IMAD.WIDE R62, R8.reuse, 0x2, R88 ;  /* 0x00000002083e7825 */ /* 0x041fe200078e0258 */
[----:B------:R-:W-:Y:S02]  /*5d30*/  PRMT R53, RZ, 0x7610, R53 ;  /* 0x00007610ff357816 */ /* 0x000fe40000000035 */
[----:B------:R-:W-:Y:S01]  /*5d40*/  PRMT R52, RZ, 0x7610, R52 ;  /* 0x00007610ff347816 */ /* 0x000fe20000000034 */
[C---:B----4-:R-:W-:Y:S01]  /*5d50*/  IMAD.WIDE R6, R8.reuse, 0x2, R84 ;  /* 0x0000000208067825 */ /* 0x050fe200078e0254 */
[----:B------:R0:W4:Y:S03]  /*5d60*/  @!P0 LDG.E.U16 R55, desc[UR6][R62.64] ;  /* 0x000000063e378981 */ /* 0x000126000c1e1500 */
[C---:B-1----:R-:W-:Y:S01]  /*5d70*/  IMAD.WIDE R4, R8.reuse, 0x2, R82 ;  /* 0x0000000208047825 */ /* 0x042fe200078e0252 */
[----:B------:R-:W4:Y:S04]  /*5d80*/  @!P0 LDG.E.U16 R53, desc[UR6][R6.64] ;  /* 0x0000000606358981 */ /* 0x000f28000c1e1500 */
[----:B------:R-:W4:Y:S04]  /*5d90*/  @!P0 LDG.E.U16 R52, desc[UR6][R4.64] ;  /* 0x0000000604348981 */ /* 0x000f28000c1e1500 */
[----:B--2---:R-:W-:Y:S04]  /*5da0*/  STL [R1+0x25b0], R56 ;  /* 0x0025b03801007387 */ /* 0x004fe80000100800 */
[----:B------:R-:W-:Y:S04]  /*5db0*/  STL [R1], R10 ;  /* 0x0000000a01007387 */ /* 0x000fe80000100800 */
[----:B---3--:R1:W-:Y:S02]  /*5dc0*/  STL [R1+0x4], R11 ;  /* 0x0000040b01007387 */ /* 0x0083e40000100800 */
[----:B-1----:R-:W-:-:S05]  /*5dd0*/  IMAD.WIDE R10, R8, 0x2, R86 ;  /* 0x00000002080a7825 */ /* 0x002fca00078e0256 */
[----:B------:R1:W4:Y:S01]  /*5de0*/  @!P0 LDG.E.U16 R54, desc[UR6][R10.64] ;  /* 0x000000060a368981 */ /* 0x000322000c1e1500 */
[----:B------:R-:W-:-:S03]  /*5df0*/  VIADD R8, R92, 0xffffffbe ;  /* 0xffffffbe5c087836 */ /* 0x000fc60000000000 */
[----:B------:R0:W-:Y:S02]  /*5e00*/  STL.64 [R1+0x9a0], R62 ;  /* 0x0009a03e01007387 */ /* 0x0001e40000100a00 */
[----:B------:R-:W-:Y:S01]  /*5e10*/  ISETP.GE.U32.AND P0, PT, R8, 0x7fffff3f, PT ;  /* 0x7fffff3f0800780c */ /* 0x000fe20003f06070 */
[----:B------:R-:W-:Y:S01]  /*5e20*/  IMAD R8, R90, 0x31, RZ ;  /* 0x000000315a087824 */ /* 0x000fe200078e02ff */
[----:B------:R1:W-:Y:S01]  /*5e30*/  STL.64 [R1+0x998], R10 ;  /* 0x0009980a01007387 */ /* 0x0003e20000100a00 */
[----:B------:R-:W-:Y:S02]  /*5e40*/  PRMT R51, RZ, 0x7610, R51 ;  /* 0x00007610ff337816 */ /* 0x000fe40000000033 */
[----:B------:R-:W-:Y:S01]  /*5e50*/  PRMT R50, RZ, 0x7610, R50 ;  /* 0x00007610ff327816 */ /* 0x000fe20000000032 */
[----:B------:R2:W-:Y:S01]  /*5e60*/  STL.64 [R1+0x990], R6 ;  /* 0x0009900601007387 */ /* 0x0005e20000100a00 */
[----:B------:R-:W-:Y:S02]  /*5e70*/  PRMT R49, RZ, 0x7610, R49 ;  /* 0x00007610ff317816 */ /* 0x000fe40000000031 */
[----:B------:R-:W-:Y:S01]  /*5e80*/  PRMT R48, RZ, 0x7610, R48 ;  /* 0x00007610ff307816 */ /* 0x000fe20000000030 */
[----:B------:R3:W-:Y:S01]  /*5e90*/  STL.64 [R1+0x988], R4 ;  /* 0x0009880401007387 */ /* 0x0007e20000100a00 */
[----:B0-----:R-:W-:-:S04]  /*5ea0*/  IMAD.WIDE R62, R8, 0x2, R88 ;  /* 0x00000002083e7825 */ /* 0x001fc800078e0258 */
[C---:B-1----:R-:W-:Y:S01]  /*5eb0*/  IMAD.WIDE R10, R8.reuse, 0x2, R86 ;  /* 0x00000002080a7825 */ /* 0x042fe200078e0256 */
[----:B------:R0:W4:Y:S03]  /*5ec0*/  @!P4 LDG.E.U16 R51, desc[UR6][R62.64] ;  /* 0x000000063e33c981 */ /* 0x000126000c1e1500 */
[C---:B--2---:R-:W-:Y:S01]  /*5ed0*/  IMAD.WIDE R6, R8.reuse, 0x2, R84 ;  /* 0x0000000208067825 */ /* 0x044fe200078e0254 */
[----:B------:R1:W2:Y:S03]  /*5ee0*/  @!P4 LDG.E.U16 R50, desc[UR6][R10.64] ;  /* 0x000000060a32c981 */ /* 0x0002a6000c1e1500 */
[----:B---3--:R-:W-:Y:S01]  /*5ef0*/  IMAD.WIDE R4, R8, 0x2, R82 ;  /* 0x0000000208047825 */ /* 0x008fe200078e0252 */
[----:B------:R3:W2:Y:S03]  /*5f00*/  @!P4 LDG.E.U16 R49, desc[UR6][R6.64] ;  /* 0x000000060631c981 */ /* 0x0006a6000c1e1500 */
[----:B------:R-:W-:Y:S01]  /*5f10*/  VIADD R8, R92, 0xffffffb6 ;  /* 0xffffffb65c087836 */ /* 0x000fe20000000000 */
[----:B------:R0:W2:Y:S04]  /*5f20*/  @!P4 LDG.E.U16 R48, desc[UR6][R4.64] ;  /* 0x000000060430c981 */ /* 0x0000a8000c1e1500 */
[----:B------:R-:W-:Y:S01]  /*5f30*/  ISETP.GE.U32.AND P4, PT, R8, 0x7fffff37, PT ;  /* 0x7fffff370800780c */ /* 0x000fe20003f86070 */
[----:B------:R-:W-:Y:S01]  /*5f40*/  IMAD R8, R90, 0x39, RZ ;  /* 0x000000395a087824 */ /* 0x000fe200078e02ff */
[----:B------:R-:W-:-:S02]  /*5f50*/  PRMT R47, RZ, 0x7610, R47 ;  /* 0x00007610ff2f7816 */ /* 0x000fc4000000002f */
[----:B------:R-:W-:Y:S02]  /*5f60*/  PRMT R46, RZ, 0x7610, R46 ;  /* 0x00007610ff2e7816 */ /* 0x000fe4000000002e */
        /* <DEDUP_REMOVED lines=21> */
[----:B------:R-:W-:Y:S01]  /*60c0*/  PRMT R19, RZ, 0x7610, R19 ;  /* 0x00007610ff137816 */ /* 0x000fe20000000013 */
[----:B------:R-:W-:Y:S01]  /*60d0*/  IMAD.MOV.U32 R65, RZ, RZ, R68 ;  /* 0x000000ffff417224 */ /* 0x000fe200078e0044 */
[----:B------:R-:W-:-:S02]  /*60e0*/  PRMT R17, RZ, 0x7610, R17 ;  /* 0x00007610ff117816 */ /* 0x000fc40000000011 */
[----:B------:R-:W-:Y:S02]  /*60f0*/  PRMT R18, RZ, 0x7610, R18 ;  /* 0x00007610ff127816 */ /* 0x000fe40000000012 */
[----:B------:R-:W-:Y:S01]  /*6100*/  PRMT R16, RZ, 0x7610, R16 ;  /* 0x00007610ff107816 */ /* 0x000fe20000000010 */
[----:B------:R-:W-:Y:S01]  /*6110*/  IMAD.MOV.U32 R64, RZ, RZ, R67 ;  /* 0x000000ffff407224 */ /* 0x000fe200078e0043 */
[----:B------:R-:W-:Y:S01]  /*6120*/  PRMT R2, RZ, 0x7610, R2 ;  /* 0x00007610ff027816 */ /* 0x000fe20000000002 */
[----:B------:R-:W-:Y:S01]  /*6130*/  IMAD.WIDE R80, R90, 0x2, R88 ;  /* 0x000000025a507825 */ /* 0x000fe200078e0258 */
[----:B------:R-:W-:Y:S02]  /*6140*/  PRMT R3, RZ, 0x7610, R3 ;  /* 0x00007610ff037816 */ /* 0x000fe40000000003 */
[----:B------:R-:W-:Y:S02]  /*6150*/  PRMT R61, RZ, 0x7610, R61 ;  /* 0x00007610ff3d7816 */ /* 0x000fe4000000003d */
[----:B------:R-:W-:Y:S01]  /*6160*/  PRMT R60, RZ, 0x7610, R60 ;  /* 0x00007610ff3c7816 */ /* 0x000fe2000000003c */
[----:B----4-:R-:W-:Y:S04]  /*6170*/  STL.64 [R1+0x25b8], R54 ;  /* 0x0025b83601007387 */ /* 0x010fe80000100a00 */
[----:B------:R-:W-:Y:S04]  /*6180*/  STL.64 [R1+0x25e8], R52 ;  /* 0x0025e83401007387 */ /* 0x000fe80000100a00 */
[----:B------:R0:W-:Y:S04]  /*6190*/  STL.64 [R1+0x8a0], R62 ;  /* 0x0008a03e01007387 */ /* 0x0001e80000100a00 */
[----:B------:R1:W-:Y:S04]  /*61a0*/  STL.64 [R1+0x898], R10 ;  /* 0x0008980a01007387 */ /* 0x0003e80000100a00 */
[----:B------:R3:W-:Y:S04]  /*61b0*/  STL.64 [R1+0x890], R6 ;  /* 0x0008900601007387 */ /* 0x0007e80000100a00 */
[----:B------:R4:W-:Y:S01]  /*61c0*/  STL.64 [R1+0x888], R4 ;  /* 0x0008880401007387 */ /* 0x0009e20000100a00 */
[----:B0-----:R-:W-:-:S04]  /*61d0*/  IMAD.WIDE R62, R8, 0x2, R88 ;  /* 0x00000002083e7825 */ /* 0x001fc800078e0258 */
[C---:B-1----:R-:W-:Y:S01]  /*61e0*/  IMAD.WIDE R10, R8.reuse, 0x2, R86 ;  /* 0x00000002080a7825 */ /* 0x042fe200078e0256 */
[----:B------:R0:W2:Y:S03]  /*61f0*/  @!P5 LDG.E.U16 R47, desc[UR6][R62.64] ;  /* 0x000000063e2fd981 */ /* 0x0000a6000c1e1500 */
[C---:B---3--:R-:W-:Y:S01]  /*6200*/  IMAD.WIDE R6, R8.reuse, 0x2, R84 ;  /* 0x0000000208067825 */ /* 0x048fe200078e0254 */
[----:B------:R1:W3:Y:S03]  /*6210*/  @!P5 LDG.E.U16 R46, desc[UR6][R10.64] ;  /* 0x000000060a2ed981 */ /* 0x0002e6000c1e1500 */
[----:B----4-:R-:W-:Y:S01]  /*6220*/  IMAD.WIDE R4, R8, 0x2, R82 ;  /* 0x0000000208047825 */ /* 0x010fe200078e0252 */
[----:B------:R4:W2:Y:S03]  /*6230*/  @!P5 LDG.E.U16 R45, desc[UR6][R6.64] ;  /* 0x00000006062dd981 */ /* 0x0008a6000c1e1500 */
[----:B------:R-:W-:Y:S01]  /*6240*/  VIADD R8, R92, 0xffffffae ;  /* 0xffffffae5c087836 */ /* 0x000fe20000000000 */
[----:B------:R0:W2:Y:S04]  /*6250*/  @!P5 LDG.E.U16 R44, desc[UR6][R4.64] ;  /* 0x00000006042cd981 */ /* 0x0000a8000c1e1500 */
[----:B------:R-:W-:Y:S01]  /*6260*/  ISETP.GE.U32.AND P5, PT, R8, 0x7fffff2f, PT ;  /* 0x7fffff2f0800780c */ /* 0x000fe20003fa6070 */
[----:B------:R0:W-:Y:S01]  /*6270*/  STL.64 [R1+0x7a0], R62 ;  /* 0x0007a03e01007387 */ /* 0x0001e20000100a00 */
[----:B------:R-:W-:-:S03]  /*6280*/  IMAD R8, R90, 0x41, RZ ;  /* 0x000000415a087824 */ /* 0x000fc600078e02ff */
[----:B------:R1:W-:Y:S04]  /*6290*/  STL.64 [R1+0x798], R10 ;  /* 0x0007980a01007387 */ /* 0x0003e80000100a00 */
[----:B------:R4:W-:Y:S04]  /*62a0*/  STL.64 [R1+0x790], R6 ;  /* 0x0007900601007387 */ /* 0x0009e80000100a00 */
[----:B------:R4:W-:Y:S01]  /*62b0*/  STL.64 [R1+0x788], R4 ;  /* 0x0007880401007387 */ /* 0x0009e20000100a00 */
[----:B0-----:R-:W-:-:S04]  /*62c0*/  IMAD.WIDE R62, R8, 0x2, R88 ;  /* 0x00000002083e7825 */ /* 0x001fc800078e0258 */
[C---:B-1----:R-:W-:Y:S01]  /*62d0*/  IMAD.WIDE R10, R8.reuse, 0x2, R86 ;  /* 0x00000002080a7825 */ /* 0x042fe200078e0256 */
[----:B------:R0:W2:Y:S03]  /*62e0*/  @!P0 LDG.E.U16 R43, desc[UR6][R62.64] ;  /* 0x000000063e2b8981 */ /* 0x0000a6000c1e1500 */
[C---:B----4-:R-:W-:Y:S01]  /*62f0*/  IMAD.WIDE R6, R8.reuse, 0x2, R84 ;  /* 0x0000000208067825 */ /* 0x050fe200078e0254 */
[----:B------:R1:W4:Y:S03]  /*6300*/  @!P0 LDG.E.U16 R42, desc[UR6][R10.64] ;  /* 0x000000060a2a8981 */ /* 0x000326000c1e1500 */
[----:B------:R-:W-:Y:S01]  /*6310*/  IMAD.WIDE R4, R8, 0x2, R82 ;  /* 0x0000000208047825 */ /* 0x000fe200078e0252 */
        /* <DEDUP_REMOVED lines=12> */
[C---:B------:R-:W-:Y:S01]  /*63e0*/  IMAD.WIDE R6, R8.reuse, 0x2, R84 ;  /* 0x0000000208067825 */ /* 0x040fe200078e0254 */
[----:B------:R1:W2:Y:S03]  /*63f0*/  @!P4 LDG.E.U16 R38, desc[UR6][R10.64] ;  /* 0x000000060a26c981 */ /* 0x0002a6000c1e1500 */
        /* <DEDUP_REMOVED lines=65> */
[----:B------:R-:W-:Y:S01]  /*6810*/  IMAD R8, R90, 0x71, RZ ;  /* 0x000000715a087824 */ /* 0x000fe200078e02ff */
[----:B------:R0:W-:Y:S04]  /*6820*/  STL.64 [R1+0x1a0], R62 ;  /* 0x0001a03e01007387 */ /* 0x0001e80000100a00 */
[----:B------:R1:W-:Y:S04]  /*6830*/  STL.64 [R1+0x198], R10 ;  /* 0x0001980a01007387 */ /* 0x0003e80000100a00 */
[----:B------:R1:W-:Y:S01]  /*6840*/  STL.64 [R1+0x190], R6 ;  /* 0x0001900601007387 */ /* 0x0003e20000100a00 */
[----:B0-----:R-:W-:-:S03]  /*6850*/  IMAD.WIDE R62, R8, 0x2, R88 ;  /* 0x00000002083e7825 */ /* 0x001fc600078e0258 */
[----:B------:R0:W-:Y:S04]  /*6860*/  STL.64 [R1+0x188], R4 ;  /* 0x0001880401007387 */ /* 0x0001e80000100a00 */
[----:B------:R0:W-:Y:S01]  /*6870*/  STL.64 [R1+0xa0], R62 ;  /* 0x0000a03e01007387 */ /* 0x0001e20000100a00 */
[----:B-1----:R-:W-:-:S03]  /*6880*/  IMAD.WIDE R10, R8, 0x2, R86 ;  /* 0x00000002080a7825 */ /* 0x002fc600078e0256 */
[----:B------:R1:W2:Y:S01]  /*6890*/  @!P0 LDG.E.U16 R19, desc[UR6][R62.64] ;  /* 0x000000063e138981 */ /* 0x0002a2000c1e1500 */
[----:B------:R-:W-:-:S03]  /*68a0*/  IMAD.WIDE R6, R8, 0x2, R84 ;  /* 0x0000000208067825 */ /* 0x000fc600078e0254 */
[----:B------:R-:W2:Y:S01]  /*68b0*/  @!P5 LDG.E.U16 R61, desc[UR6][R80.64] ;  /* 0x00000006503dd981 */ /* 0x000ea2000c1e1500 */
[----:B0-----:R-:W-:-:S03]  /*68c0*/  IMAD.WIDE R4, R8, 0x2, R82 ;  /* 0x0000000208047825 */ /* 0x001fc600078e0252 */
[----:B------:R-:W-:Y:S01]  /*68d0*/  STL.64 [R1+0x98], R10 ;  /* 0x0000980a01007387 */ /* 0x000fe20000100a00 */
[----:B-1----:R-:W-:Y:S02]  /*68e0*/  IMAD.MOV.U32 R62, RZ, RZ, R66 ;  /* 0x000000ffff3e7224 */ /* 0x002fe400078e0042 */
[----:B------:R-:W-:Y:S01]  /*68f0*/  IMAD R66, R90, 0x79, RZ ;  /* 0x000000795a427824 */ /* 0x000fe200078e02ff */
[----:B------:R0:W-:Y:S03]  /*6900*/  STL.64 [R1+0x90], R6 ;  /* 0x0000900601007387 */ /* 0x0001e60000100a00 */
[C---:B------:R-:W-:Y:S01]  /*6910*/  IMAD.WIDE R72, R66.reuse, 0x2, R88 ;  /* 0x0000000242487825 */ /* 0x040fe200078e0258 */
[----:B------:R1:W-:Y:S03]  /*6920*/  STL.64 [R1+0x88], R4 ;  /* 0x0000880401007387 */ /* 0x0003e60000100a00 */
[C---:B------:R-:W-:Y:S01]  /*6930*/  IMAD.WIDE R70, R66.reuse, 0x2, R86 ;  /* 0x0000000242467825 */ /* 0x040fe200078e0256 */
[----:B------:R-:W-:Y:S03]  /*6940*/  STL [R1+0x1f6c], R72 ;  /* 0x001f6c4801007387 */ /* 0x000fe60000100800 */
[C---:B------:R-:W-:Y:S01]  /*6950*/  IMAD.WIDE R68, R66.reuse, 0x2, R84 ;  /* 0x0000000242447825 */ /* 0x040fe200078e0254 */
[----:B------:R-:W-:Y:S04]  /*6960*/  STL [R1+0x1f68], R73 ;  /* 0x001f684901007387 */ /* 0x000fe80000100800 */
[----:B------:R-:W-:Y:S04]  /*6970*/  STL [R1+0x20d8], R73 ;  /* 0x0020d84901007387 */ /* 0x000fe80000100800 */
[----:B------:R-:W-:Y:S01]  /*6980*/  STL [R1+0x1f74], R70 ;  /* 0x001f744601007387 */ /* 0x000fe20000100800 */
[----:B------:R-:W-:-:S03]  /*6990*/  IMAD.WIDE R66, R66, 0x2, R82 ;  /* 0x0000000242427825 */ /* 0x000fc600078e0252 */
[----:B------:R-:W-:Y:S04]  /*69a0*/  STL [R1+0x1f70], R71 ;  /* 0x001f704701007387 */ /* 0x000fe80000100800 */
[----:B------:R-:W-:Y:S04]  /*69b0*/  STL [R1+0x20dc], R71 ;  /* 0x0020dc4701007387 */ /* 0x000fe80000100800 */
[----:B------:R-:W-:Y:S04]  /*69c0*/  STL [R1+0x1f7c], R68 ;  /* 0x001f7c4401007387 */ /* 0x000fe80000100800 */
[----:B------:R-:W-:Y:S04]  /*69d0*/  STL [R1+0x2140], R68 ;  /* 0x0021404401007387 */ /* 0x000fe80000100800 */
[----:B------:R0:W2:Y:S04]  /*69e0*/  @!P0 LDG.E.U16 R17, desc[UR6][R6.64] ;  /* 0x0000000606118981 */ /* 0x0000a8000c1e1500 */
[----:B------:R-:W-:Y:S04]  /*69f0*/  STL [R1+0x24b0], R68 ;  /* 0x0024b04401007387 */ /* 0x000fe80000100800 */
[----:B------:R1:W2:Y:S01]  /*6a00*/  @!P0 LDG.E.U16 R18, desc[UR6][R10.64] ;  /* 0x000000060a128981 */ /* 0x0002a2000c1e1500 */
[----:B0-----:R-:W-:-:S03]  /*6a10*/  IMAD.WIDE R6, R90, 0x2, R82 ;  /* 0x000000025a067825 */ /* 0x001fc600078e0252 */
[----:B------:R-:W-:Y:S04]  /*6a20*/  STL [R1+0x24c0], R68 ;  /* 0x0024c04401007387 */ /* 0x000fe80000100800 */
[----:B------:R0:W2:Y:S01]  /*6a30*/  @!P0 LDG.E.U16 R16, desc[UR6][R4.64] ;  /* 0x0000000604108981 */ /* 0x0000a2000c1e1500 */
[----:B-1----:R-:W-:-:S03]  /*6a40*/  IMAD.WIDE R10, R90, 0x2, R84 ;  /* 0x000000025a0a7825 */ /* 0x002fc600078e0254 */
[----:B------:R-:W-:Y:S04]  /*6a50*/  STL [R1+0x257c], R68 ;  /* 0x00257c4401007387 */ /* 0x000fe80000100800 */
[----:B------:R-:W-:Y:S01]  /*6a60*/  STL [R1+0x1f78], R69 ;  /* 0x001f784501007387 */ /* 0x000fe20000100800 */
[----:B0-----:R-:W-:-:S03]  /*6a70*/  IMAD.WIDE R4, R90, 0x2, R86 ;  /* 0x000000025a047825 */ /* 0x001fc600078e0256 */
[----:B------:R-:W-:Y:S04]  /*6a80*/  STL [R1+0x1f84], R66 ;  /* 0x001f844201007387 */ /* 0x000fe80000100800 */
[----:B------:R-:W-:Y:S04]  /*6a90*/  STL [R1+0x1f80], R67 ;  /* 0x001f804301007387 */ /* 0x000fe80000100800 */
[----:B------:R-:W-:Y:S04]  /*6aa0*/  STL.64 [R1+0x2100], R66 ;  /* 0x0021004201007387 */ /* 0x000fe80000100a00 */
[----:B------:R-:W2:Y:S04]  /*6ab0*/  @!P5 LDG.E.U16 R2, desc[UR6][R6.64] ;  /* 0x000000060602d981 */ /* 0x000ea8000c1e1500 */
[----:B------:R0:W-:Y:S04]  /*6ac0*/  STL.64 [R1+0xea0], R80 ;  /* 0x000ea05001007387 */ /* 0x0001e80000100a00 */
[----:B------:R1:W3:Y:S04]  /*6ad0*/  @!P5 LDG.E.U16 R3, desc[UR6][R10.64] ;  /* 0x000000060a03d981 */ /* 0x0002e8000c1e1500 */
[----:B------:R1:W-:Y:S04]  /*6ae0*/  STL.64 [R1+0xe98], R4 ;  /* 0x000e980401007387 */ /* 0x0003e80000100a00 */
[----:B------:R-:W4:Y:S04]  /*6af0*/  @!P5 LDG.E.U16 R60, desc[UR6][R4.64] ;  /* 0x00000006043cd981 */ /* 0x000f28000c1e1500 */
[----:B0-----:R-:W4:Y:S04]  /*6b00*/  LDL.LU.64 R80, [R1+0x26d8] ;  /* 0x0026d80001507983 */ /* 0x001f280000300a00 */
[----:B------:R0:W-:Y:S04]  /*6b10*/  STL.64 [R1+0xe90], R10 ;  /* 0x000e900a01007387 */ /* 0x0001e80000100a00 */
[----:B-1----:R-:W4:Y:S01]  /*6b20*/  LDL.LU.64 R4, [R1+0x26d0] ;  /* 0x0026d00001047983 */ /* 0x002f220000300a00 */
[----:B------:R-:W-:Y:S01]  /*6b30*/  VIADD R8, R92, 0xfffffffd ;  /* 0xfffffffd5c087836 */ /* 0x000fe20000000000 */
[----:B------:R-:W-:Y:S01]  /*6b40*/  PRMT R15, RZ, 0x7610, R15 ;  /* 0x00007610ff0f7816 */ /* 0x000fe2000000000f */
[----:B------:R-:W-:Y:S01]  /*6b50*/  IMAD.MOV.U32 R63, RZ, RZ, R58 ;  /* 0x000000ffff3f7224 */ /* 0x000fe200078e003a */
[----:B------:R-:W-:-:S02]  /*6b60*/  PRMT R14, RZ, 0x7610, R14 ;  /* 0x00007610ff0e7816 */ /* 0x000fc4000000000e */
[----:B------:R-:W-:Y:S02]  /*6b70*/  ISETP.GE.U32.AND P0, PT, R8, 0x7fffff7e, PT ;  /* 0x7fffff7e0800780c */ /* 0x000fe40003f06070 */
[----:B------:R-:W-:Y:S01]  /*6b80*/  PRMT R13, RZ, 0x7610, R13 ;  /* 0x00007610ff0d7816 */ /* 0x000fe2000000000d */
[----:B------:R-:W4:Y:S01]  /*6b90*/  @!P4 LDG.E.U16 R15, desc[UR6][R72.64] ;  /* 0x00000006480fc981 */ /* 0x000f22000c1e1500 */
[----:B------:R-:W-:Y:S01]  /*6ba0*/  PRMT R8, RZ, 0x7610, R8 ;  /* 0x00007610ff087816 */ /* 0x000fe20000000008 */
[----:B------:R-:W-:Y:S02]  /*6bb0*/  VIADD R58, R92, 0xfffffff5 ;  /* 0xfffffff55c3a7836 */ /* 0x000fe40000000000 */
[----:B------:R-:W4:Y:S04]  /*6bc0*/  @!P4 LDG.E.U16 R14, desc[UR6][R70.64] ;  /* 0x00000006460ec981 */ /* 0x000f28000c1e1500 */
[----:B------:R-:W4:Y:S04]  /*6bd0*/  @!P4 LDG.E.U16 R13, desc[UR6][R68.64] ;  /* 0x00000006440dc981 */ /* 0x000f28000c1e1500 */
[----:B------:R-:W4:Y:S01]  /*6be0*/  @!P4 LDG.E.U16 R8, desc[UR6][R66.64] ;  /* 0x000000064208c981 */ /* 0x000f22000c1e1500 */
[----:B------:R-:W-:Y:S01]  /*6bf0*/  ISETP.GE.U32.AND P4, PT, R58, 0x7fffff76, PT ;  /* 0x7fffff763a00780c */ /* 0x000fe20003f86070 */
[----:B------:R-:W-:-:S02]  /*6c00*/  VIADD R58, R92, 0xffffffed ;  /* 0xffffffed5c3a7836 */ /* 0x000fc40000000000 */
[----:B------:R1:W-:Y:S03]  /*6c10*/  STL.64 [R1+0xe88], R6 ;  /* 0x000e880601007387 */ /* 0x0003e60000100a00 */
[----:B------:R-:W-:Y:S01]  /*6c20*/  ISETP.GE.U32.AND P5, PT, R58, 0x7fffff6e, PT ;  /* 0x7fffff6e3a00780c */ /* 0x000fe20003fa6070 */
[----:B------:R-:W-:-:S04]  /*6c30*/  IMAD.SHL.U32 R58, R90, 0x2, RZ ;  /* 0x000000025a3a7824 */ /* 0x000fc800078e00ff */
[----:B0-----:R-:W-:-:S04]  /*6c40*/  IMAD.WIDE R10, R58, 0x2, R84 ;  /* 0x000000023a0a7825 */ /* 0x001fc800078e0254 */
[C---:B-1----:R-:W-:Y:S01]  /*6c50*/  IMAD.WIDE R6, R58.reuse, 0x2, R82 ;  /* 0x000000023a067825 */ /* 0x042fe200078e0252 */
[----:B--2---:R-:W-:Y:S04]  /*6c60*/  STL [R1+0x1c8], R2 ;  /* 0x0001c80201007387 */ /* 0x004fe80000100800 */
[----:B---3--:R0:W-:Y:S04]  /*6c70*/  STL [R1+0x1cc], R3 ;  /* 0x0001cc0301007387 */ /* 0x0081e80000100800 */
[----:B----4-:R-:W-:Y:S01]  /*6c80*/  STL [R1+0x1d0], R60 ;  /* 0x0001d03c01007387 */ /* 0x010fe20000100800 */
[----:B0-----:R-:W-:Y:S01]  /*6c90*/  IMAD.WIDE R2, R58, 0x2, R88 ;  /* 0x000000023a027825 */ /* 0x001fe200078e0258 */
[----:B------:R-:W-:-:S02]  /*6ca0*/  PRMT R81, RZ, 0x7610, R81 ;  /* 0x00007610ff517816 */ /* 0x000fc40000000051 */
[----:B------:R0:W-:Y:S01]  /*6cb0*/  STL [R1+0x1d4], R61 ;  /* 0x0001d43d01007387 */ /* 0x0001e20000100800 */
[----:B------:R-:W-:-:S03]  /*6cc0*/  PRMT R80, RZ, 0x7610, R80 ;  /* 0x00007610ff507816 */ /* 0x000fc60000000050 */
[----:B------:R1:W-:Y:S01]  /*6cd0*/  STL.64 [R1+0xe80], R2 ;  /* 0x000e800201007387 */ /* 0x0003e20000100a00 */
[----:B------:R-:W-:-:S03]  /*6ce0*/  PRMT R4, RZ, 0x7610, R4 ;  /* 0x00007610ff047816 */ /* 0x000fc60000000004 */
[----:B------:R-:W2:Y:S01]  /*6cf0*/  @!P0 LDG.E.U16 R81, desc[UR6][R2.64] ;  /* 0x0000000602518981 */ /* 0x000ea2000c1e1500 */
[----:B0-----:R-:W-:Y:S01]  /*6d00*/  IMAD.WIDE R60, R58, 0x2, R86 ;  /* 0x000000023a3c7825 */ /* 0x001fe200078e0256 */
[----:B------:R-:W-:Y:S02]  /*6d10*/  PRMT R5, RZ, 0x7610, R5 ;  /* 0x00007610ff057816 */ /* 0x000fe40000000005 */
[----:B------:R-:W3:Y:S04]  /*6d20*/  @!P0 LDG.E.U16 R4, desc[UR6][R6.64] ;  /* 0x0000000606048981 */ /* 0x000ee8000c1e1500 */
[----:B------:R0:W-:Y:S04]  /*6d30*/  STL.64 [R1+0xe78], R60 ;  /* 0x000e783c01007387 */ /* 0x0001e80000100a00 */
[----:B------:R-:W4:Y:S04]  /*6d40*/  @!P0 LDG.E.U16 R80, desc[UR6][R60.64] ;  /* 0x000000063c508981 */ /* 0x000f28000c1e1500 */
[----:B-1----:R-:W2:Y:S04]  /*6d50*/  LDL.LU.64 R2, [R1+0x26c8] ;  /* 0x0026c80001027983 */ /* 0x002ea80000300a00 */
[----:B------:R1:W-:Y:S04]  /*6d60*/  STL.64 [R1+0xe70], R10 ;  /* 0x000e700a01007387 */ /* 0x0003e80000100a00 */
[----:B0-----:R-:W3:Y:S04]  /*6d70*/  LDL.LU.64 R60, [R1+0x26c0] ;  /* 0x0026c000013c7983 */ /* 0x001ee80000300a00 */
[----:B------:R1:W3:Y:S01]  /*6d80*/  @!P0 LDG.E.U16 R5, desc[UR6][R10.64] ;  /* 0x000000060a058981 */ /* 0x0002e2000c1e1500 */
[----:B------:R-:W-:-:S03]  /*6d90*/  VIADD R58, R92, 0xffffffe5 ;  /* 0xffffffe55c3a7836 */ /* 0x000fc60000000000 */
[----:B------:R0:W-:Y:S02]  /*6da0*/  STL.64 [R1+0xe68], R6 ;  /* 0x000e680601007387 */ /* 0x0001e40000100a00 */
[----:B------:R-:W-:Y:S01]  /*6db0*/  ISETP.GE.U32.AND P0, PT, R58, 0x7fffff66, PT ;  /* 0x7fffff663a00780c */ /* 0x000fe20003f06070 */
[----:B------:R-:W-:-:S04]  /*6dc0*/  IMAD R58, R90, 0xa, RZ ;  /* 0x0000000a5a3a7824 */ /* 0x000fc800078e02ff */
[----:B-1----:R-:W-:-:S04]  /*6dd0*/  IMAD.WIDE R10, R58, 0x2, R84 ;  /* 0x000000023a0a7825 */ /* 0x002fc800078e0254 */
[----:B0-----:R-:W-:Y:S01]  /*6de0*/  IMAD.WIDE R6, R58, 0x2, R82 ;  /* 0x000000023a067825 */ /* 0x001fe200078e0252 */
[----:B----4-:R-:W-:Y:S01]  /*6df0*/  STL [R1+0x160], R80 ;  /* 0x0001605001007387 */ /* 0x010fe20000100800 */
[----:B--2---:R-:W-:-:S03]  /*6e00*/  PRMT R2, RZ, 0x7610, R2 ;  /* 0x00007610ff027816 */ /* 0x004fc60000000002 */
[----:B------:R0:W-:Y:S01]  /*6e10*/  STL [R1+0x164], R81 ;  /* 0x0001645101007387 */ /* 0x0001e20000100800 */
[----:B------:R-:W-:-:S03]  /*6e20*/  PRMT R3, RZ, 0x7610, R3 ;  /* 0x00007610ff037816 */ /* 0x000fc60000000003 */
[----:B---3--:R-:W-:Y:S01]  /*6e30*/  STL [R1+0x158], R4 ;  /* 0x0001580401007387 */ /* 0x008fe20000100800 */
[----:B------:R-:W-:-:S03]  /*6e40*/  PRMT R61, RZ, 0x7610, R61 ;  /* 0x00007610ff3d7816 */ /* 0x000fc6000000003d */
[----:B------:R-:W2:Y:S01]  /*6e50*/  @!P4 LDG.E.U16 R2, desc[UR6][R6.64] ;  /* 0x000000060602c981 */ /* 0x000ea2000c1e1500 */
[----:B------:R-:W-:Y:S01]  /*6e60*/  PRMT R60, RZ, 0x7610, R60 ;  /* 0x00007610ff3c7816 */ /* 0x000fe2000000003c */
[C---:B0-----:R-:W-:Y:S02]  /*6e70*/  IMAD.WIDE R80, R58.reuse, 0x2, R88 ;  /* 0x000000023a507825 */ /* 0x041fe400078e0258 */
[----:B------:R0:W-:Y:S04]  /*6e80*/  STL [R1+0x15c], R5 ;  /* 0x00015c0501007387 */ /* 0x0001e80000100800 */
[----:B------:R1:W-:Y:S04]  /*6e90*/  STL.64 [R1+0xd80], R80 ;  /* 0x000d805001007387 */ /* 0x0003e80000100a00 */
[----:B------:R3:W4:Y:S01]  /*6ea0*/  @!P4 LDG.E.U16 R3, desc[UR6][R10.64] ;  /* 0x000000060a03c981 */ /* 0x000722000c1e1500 */
[----:B0-----:R-:W-:-:S03]  /*6eb0*/  IMAD.WIDE R4, R58, 0x2, R86 ;  /* 0x000000023a047825 */ /* 0x001fc600078e0256 */
[----:B------:R0:W4:Y:S04]  /*6ec0*/  @!P4 LDG.E.U16 R61, desc[UR6][R80.64] ;  /* 0x00000006503dc981 */ /* 0x000128000c1e1500 */
[----:B------:R0:W-:Y:S04]  /*6ed0*/  STL.64 [R1+0xd78], R4 ;  /* 0x000d780401007387 */ /* 0x0001e80000100a00 */
[----:B------:R-:W4:Y:S04]  /*6ee0*/  @!P4 LDG.E.U16 R60, desc[UR6][R4.64] ;  /* 0x00000006043cc981 */ /* 0x000f28000c1e1500 */
[----:B-1----:R-:W4:Y:S04]  /*6ef0*/  LDL.LU.64 R80, [R1+0x26b8] ;  /* 0x0026b80001507983 */ /* 0x002f280000300a00 */
[----:B------:R3:W-:Y:S04]  /*6f00*/  STL.64 [R1+0xd70], R10 ;  /* 0x000d700a01007387 */ /* 0x0007e80000100a00 */
[----:B0-----:R-:W4:Y:S01]  /*6f10*/  LDL.LU.64 R4, [R1+0x26b0] ;  /* 0x0026b00001047983 */ /* 0x001f220000300a00 */
[----:B------:R-:W-:-:S03]  /*6f20*/  VIADD R58, R92, 0xffffffdd ;  /* 0xffffffdd5c3a7836 */ /* 0x000fc60000000000 */
[----:B------:R0:W-:Y:S02]  /*6f30*/  STL.64 [R1+0xd68], R6 ;  /* 0x000d680601007387 */ /* 0x0001e40000100a00 */
[----:B------:R-:W-:Y:S01]  /*6f40*/  ISETP.GE.U32.AND P4, PT, R58, 0x7fffff5e, PT ;  /* 0x7fffff5e3a00780c */ /* 0x000fe20003f86070 */
[----:B------:R-:W-:-:S04]  /*6f50*/  IMAD R58, R90, 0x12, RZ ;  /* 0x000000125a3a7824 */ /* 0x000fc800078e02ff */
[----:B---3--:R-:W-:-:S04]  /*6f60*/  IMAD.WIDE R10, R58, 0x2, R84 ;  /* 0x000000023a0a7825 */ /* 0x008fc800078e0254 */
[C---:B0-----:R-:W-:Y:S01]  /*6f70*/  IMAD.WIDE R6, R58.reuse, 0x2, R82 ;  /* 0x000000023a067825 */ /* 0x041fe200078e0252 */
[----:B--2---:R-:W-:Y:S04]  /*6f80*/  STL [R1+0x148], R2 ;  /* 0x0001480201007387 */ /* 0x004fe80000100800 */
[----:B----4-:R0:W-:Y:S02]  /*6f90*/  STL [R1+0x14c], R3 ;  /* 0x00014c0301007387 */ /* 0x0101e40000100800 */
[----:B0-----:R-:W-:Y:S02]  /*6fa0*/  IMAD.WIDE R2, R58, 0x2, R88 ;  /* 0x000000023a027825 */ /* 0x001fe400078e0258 */
[----:B------:R-:W-:Y:S01]  /*6fb0*/  STL [R1+0x150], R60 ;  /* 0x0001503c01007387 */ /* 0x000fe20000100800 */
[----:B------:R-:W-:-:S03]  /*6fc0*/  PRMT R81, RZ, 0x7610, R81 ;  /* 0x00007610ff517816 */ /* 0x000fc60000000051 */
        /* <DEDUP_REMOVED lines=170> */
[----:B----4-:R-:W-:Y:S04]  /*7a70*/  STL [R1+0xd0], R80 ;  /* 0x0000d05001007387 */ /* 0x010fe80000100800 */
[----:B--2---:R0:W-:Y:S01]  /*7a80*/  STL [R1+0xd4], R81 ;  /* 0x0000d45101007387 */ /* 0x0041e20000100800 */
[----:B------:R-:W-:-:S03]  /*7a90*/  PRMT R2, RZ, 0x7610, R2 ;  /* 0x00007610ff027816 */ /* 0x000fc60000000002 */
[----:B---3--:R-:W-:Y:S01]  /*7aa0*/  STL [R1+0xc8], R4 ;  /* 0x0000c80401007387 */ /* 0x008fe20000100800 */
[----:B------:R-:W-:Y:S02]  /*7ab0*/  PRMT R3, RZ, 0x7610, R3 ;  /* 0x00007610ff037816 */ /* 0x000fe40000000003 */
[----:B------:R-:W-:Y:S01]  /*7ac0*/  PRMT R61, RZ, 0x7610, R61 ;  /* 0x00007610ff3d7816 */ /* 0x000fe2000000003d */
[----:B------:R-:W2:Y:S01]  /*7ad0*/  @!P0 LDG.E.U16 R2, desc[UR6][R6.64] ;  /* 0x0000000606028981 */ /* 0x000ea2000c1e1500 */
[C---:B0-----:R-:W-:Y:S01]  /*7ae0*/  IMAD.WIDE R80, R58.reuse, 0x2, R88 ;  /* 0x000000023a507825 */ /* 0x041fe200078e0258 */
[----:B------:R-:W-:Y:S02]  /*7af0*/  PRMT R60, RZ, 0x7610, R60 ;  /* 0x00007610ff3c7816 */ /* 0x000fe4000000003c */
[----:B------:R0:W-:Y:S04]  /*7b00*/  STL [R1+0xcc], R5 ;  /* 0x0000cc0501007387 */ /* 0x0001e80000100800 */
[----:B------:R1:W-:Y:S04]  /*7b10*/  STL.64 [R1+0x580], R80 ;  /* 0x0005805001007387 */ /* 0x0003e80000100a00 */
[----:B------:R-:W3:Y:S01]  /*7b20*/  @!P0 LDG.E.U16 R61, desc[UR6][R80.64] ;  /* 0x00000006503d8981 */ /* 0x000ee2000c1e1500 */
[----:B0-----:R-:W-:-:S03]  /*7b30*/  IMAD.WIDE R4, R58, 0x2, R86 ;  /* 0x000000023a047825 */ /* 0x001fc600078e0256 */
[----:B------:R0:W4:Y:S04]  /*7b40*/  @!P0 LDG.E.U16 R3, desc[UR6][R10.64] ;  /* 0x000000060a038981 */ /* 0x000128000c1e1500 */
[----:B------:R0:W-:Y:S04]  /*7b50*/  STL.64 [R1+0x578], R4 ;  /* 0x0005780401007387 */ /* 0x0001e80000100a00 */
[----:B-1----:R-:W3:Y:S04]  /*7b60*/  LDL.LU.64 R80, [R1+0x2638] ;  /* 0x0026380001507983 */ /* 0x002ee80000300a00 */
[----:B------:R1:W-:Y:S04]  /*7b70*/  STL.64 [R1+0x570], R10 ;  /* 0x0005700a01007387 */ /* 0x0003e80000100a00 */
[----:B------:R-:W3:Y:S04]  /*7b80*/  @!P0 LDG.E.U16 R60, desc[UR6][R4.64] ;  /* 0x00000006043c8981 */ /* 0x000ee8000c1e1500 */
[----:B0-----:R-:W3:Y:S01]  /*7b90*/  LDL.LU.64 R4, [R1+0x2630] ;  /* 0x0026300001047983 */ /* 0x001ee20000300a00 */
[----:B------:R-:W-:-:S03]  /*7ba0*/  VIADD R58, R92, 0xffffff9d ;  /* 0xffffff9d5c3a7836 */ /* 0x000fc60000000000 */
[----:B------:R0:W-:Y:S02]  /*7bb0*/  STL.64 [R1+0x568], R6 ;  /* 0x0005680601007387 */ /* 0x0001e40000100a00 */
[----:B------:R-:W-:Y:S01]  /*7bc0*/  ISETP.GE.U32.AND P0, PT, R58, 0x7fffff1e, PT ;  /* 0x7fffff1e3a00780c */ /* 0x000fe20003f06070 */
[----:B------:R-:W-:Y:S01]  /*7bd0*/  IMAD R58, R90, 0x52, RZ ;  /* 0x000000525a3a7824 */ /* 0x000fe200078e02ff */
[----:B------:R-:W-:-:S03]  /*7be0*/  PRMT R76, RZ, 0x7610, R76 ;  /* 0x00007610ff4c7816 */ /* 0x000fc6000000004c */
[----:B-1----:R-:W-:Y:S01]  /*7bf0*/  IMAD.WIDE R10, R58, 0x2, R82 ;  /* 0x000000023a0a7825 */ /* 0x002fe200078e0252 */
[----:B------:R-:W-:-:S03]  /*7c00*/  PRMT R77, RZ, 0x7610, R77 ;  /* 0x00007610ff4d7816 */ /* 0x000fc6000000004d */
[----:B0-----:R-:W-:-:S05]  /*7c10*/  IMAD.WIDE R6, R58, 0x2, R86 ;  /* 0x000000023a067825 */ /* 0x001fca00078e0256 */
[----:B------:R-:W3:Y:S04]  /*7c20*/  @!P4 LDG.E.U16 R76, desc[UR6][R6.64] ;  /* 0x00000006064cc981 */ /* 0x000ee8000c1e1500 */
[----:B--2---:R-:W-:Y:S04]  /*7c30*/  STL [R1+0x58], R2 ;  /* 0x0000580201007387 */ /* 0x004fe80000100800 */
[----:B----4-:R0:W-:Y:S02]  /*7c40*/  STL [R1+0x5c], R3 ;  /* 0x00005c0301007387 */ /* 0x0101e40000100800 */
[----:B0-----:R-:W-:-:S05]  /*7c50*/  IMAD.WIDE R2, R58, 0x2, R88 ;  /* 0x000000023a027825 */ /* 0x001fca00078e0258 */
[----:B------:R-:W2:Y:S04]  /*7c60*/  @!P4 LDG.E.U16 R77, desc[UR6][R2.64] ;  /* 0x00000006024dc981 */ /* 0x000ea8000c1e1500 */
[----:B---3--:R-:W-:Y:S04]  /*7c70*/  STL [R1+0x60], R60 ;  /* 0x0000603c01007387 */ /* 0x008fe80000100800 */
[----:B------:R0:W-:Y:S01]  /*7c80*/  STL [R1+0x64], R61 ;  /* 0x0000643d01007387 */ /* 0x0001e20000100800 */
[----:B------:R-:W-:Y:S02]  /*7c90*/  PRMT R4, RZ, 0x7610, R4 ;  /* 0x00007610ff047816 */ /* 0x000fe40000000004 */
[----:B------:R-:W-:-:S04]  /*7ca0*/  PRMT R5, RZ, 0x7610, R5 ;  /* 0x00007610ff057816 */ /* 0x000fc80000000005 */
[----:B------:R1:W3:Y:S01]  /*7cb0*/  @!P4 LDG.E.U16 R4, desc[UR6][R10.64] ;  /* 0x000000060a04c981 */ /* 0x0002e2000c1e1500 */
[----:B0-----:R-:W-:-:S05]  /*7cc0*/  IMAD.WIDE R60, R58, 0x2, R84 ;  /* 0x000000023a3c7825 */ /* 0x001fca00078e0254 */
[----:B------:R-:W4:Y:S01]  /*7cd0*/  @!P4 LDG.E.U16 R5, desc[UR6][R60.64] ;  /* 0x000000063c05c981 */ /* 0x000f22000c1e1500 */
[----:B------:R-:W-:-:S03]  /*7ce0*/  VIADD R58, R92, 0xffffff95 ;  /* 0xffffff955c3a7836 */ /* 0x000fc60000000000 */
[----:B------:R0:W-:Y:S02]  /*7cf0*/  STL.64 [R1+0x480], R2 ;  /* 0x0004800201007387 */ /* 0x0001e40000100a00 */
[----:B------:R-:W-:Y:S02]  /*7d00*/  ISETP.GE.U32.AND P4, PT, R58, 0x7fffff16, PT ;  /* 0x7fffff163a00780c */ /* 0x000fe40003f86070 */
[----:B------:R1:W-:Y:S01]  /*7d10*/  STL.64 [R1+0x478], R6 ;  /* 0x0004780601007387 */ /* 0x0003e20000100a00 */
[----:B------:R-:W-:Y:S01]  /*7d20*/  IMAD R58, R90, 0x5a, RZ ;  /* 0x0000005a5a3a7824 */ /* 0x000fe200078e02ff */
[----:B------:R-:W-:Y:S02]  /*7d30*/  PRMT R79, RZ, 0x7610, R79 ;  /* 0x00007610ff4f7816 */ /* 0x000fe4000000004f */
[----:B0-----:R-:W2:Y:S04]  /*7d40*/  LDL.LU.64 R2, [R1+0x2628] ;  /* 0x0026280001027983 */ /* 0x001ea80000300a00 */
[----:B------:R-:W-:Y:S04]  /*7d50*/  STL.64 [R1+0x470], R60 ;  /* 0x0004703c01007387 */ /* 0x000fe80000100a00 */
[----:B-1----:R-:W2:Y:S04]  /*7d60*/  LDL.LU.64 R6, [R1+0x2620] ;  /* 0x0026200001067983 */ /* 0x002ea80000300a00 */
[----:B------:R0:W-:Y:S01]  /*7d70*/  STL.64 [R1+0x468], R10 ;  /* 0x0004680a01007387 */ /* 0x0001e20000100a00 */
[----:B------:R-:W-:Y:S01]  /*7d80*/  PRMT R78, RZ, 0x7610, R78 ;  /* 0x00007610ff4e7816 */ /* 0x000fe2000000004e */
[----:B0-----:R-:W-:-:S05]  /*7d90*/  IMAD.WIDE R10, R58, 0x2, R86 ;  /* 0x000000023a0a7825 */ /* 0x001fca00078e0256 */
[----:B------:R-:W2:Y:S04]  /*7da0*/  @!P5 LDG.E.U16 R78, desc[UR6][R10.64] ;  /* 0x000000060a4ed981 */ /* 0x000ea8000c1e1500 */
[----:B---3--:R-:W-:Y:S04]  /*7db0*/  STL [R1+0x48], R4 ;  /* 0x0000480401007387 */ /* 0x008fe80000100800 */
[----:B----4-:R0:W-:Y:S04]  /*7dc0*/  STL [R1+0x4c], R5 ;  /* 0x00004c0501007387 */ /* 0x0101e80000100800 */
[----:B------:R-:W-:Y:S04]  /*7dd0*/  STL [R1+0x50], R76 ;  /* 0x0000504c01007387 */ /* 0x000fe80000100800 */
[----:B--2---:R1:W-:Y:S01]  /*7de0*/  STL [R1+0x54], R77 ;  /* 0x0000544d01007387 */ /* 0x0043e20000100800 */
[----:B0-----:R-:W-:-:S05]  /*7df0*/  IMAD.WIDE R4, R58, 0x2, R88 ;  /* 0x000000023a047825 */ /* 0x001fca00078e0258 */
[----:B------:R0:W-:Y:S01]  /*7e00*/  STL.64 [R1+0x380], R4 ;  /* 0x0003800401007387 */ /* 0x0001e20000100a00 */
[----:B-1----:R-:W-:-:S03]  /*7e10*/  IMAD.WIDE R76, R58, 0x2, R84 ;  /* 0x000000023a4c7825 */ /* 0x002fc600078e0254 */
[----:B------:R1:W-:Y:S04]  /*7e20*/  STL.64 [R1+0x378], R10 ;  /* 0x0003780a01007387 */ /* 0x0003e80000100a00 */
[----:B------:R-:W2:Y:S04]  /*7e30*/  @!P5 LDG.E.U16 R79, desc[UR6][R4.64] ;  /* 0x00000006044fd981 */ /* 0x000ea8000c1e1500 */
[----:B0-----:R-:W3:Y:S04]  /*7e40*/  LDL.LU.64 R4, [R1+0x2618] ;  /* 0x0026180001047983 */ /* 0x001ee80000300a00 */
[----:B------:R0:W-:Y:S04]  /*7e50*/  STL.64 [R1+0x370], R76 ;  /* 0x0003704c01007387 */ /* 0x0001e80000100a00 */
[----:B-1----:R-:W4:Y:S01]  /*7e60*/  LDL.LU.64 R10, [R1+0x2610] ;  /* 0x00261000010a7983 */ /* 0x002f220000300a00 */
[----:B------:R-:W-:Y:S01]  /*7e70*/  PRMT R6, RZ, 0x7610, R6 ;  /* 0x00007610ff067816 */ /* 0x000fe20000000006 */
[----:B------:R-:W-:Y:S01]  /*7e80*/  IMAD.WIDE R60, R58, 0x2, R82 ;  /* 0x000000023a3c7825 */ /* 0x000fe200078e0252 */
[----:B------:R-:W-:-:S03]  /*7e90*/  PRMT R7, RZ, 0x7610, R7 ;  /* 0x00007610ff077816 */ /* 0x000fc60000000007 */
[----:B------:R-:W-:Y:S01]  /*7ea0*/  VIADD R58, R92, 0xffffff8d ;  /* 0xffffff8d5c3a7836 */ /* 0x000fe20000000000 */
[----:B------:R-:W2:Y:S04]  /*7eb0*/  @!P5 LDG.E.U16 R6, desc[UR6][R60.64] ;  /* 0x000000063c06d981 */ /* 0x000ea8000c1e1500 */
[----:B------:R0:W2:Y:S01]  /*7ec0*/  @!P5 LDG.E.U16 R7, desc[UR6][R76.64] ;  /* 0x000000064c07d981 */ /* 0x0000a2000c1e1500 */
[----:B------:R-:W-:Y:S01]  /*7ed0*/  ISETP.GE.U32.AND P5, PT, R58, 0x7fffff0e, PT ;  /* 0x7fffff0e3a00780c */ /* 0x000fe20003fa6070 */
[----:B------:R-:W-:Y:S02]  /*7ee0*/  IMAD R58, R90, 0x62, RZ ;  /* 0x000000625a3a7824 */ /* 0x000fe400078e02ff */
[----:B------:R1:W-:Y:S02]  /*7ef0*/  STL.64 [R1+0x368], R60 ;  /* 0x0003683c01007387 */ /* 0x0003e40000100a00 */
[----:B0-----:R-:W-:Y:S01]  /*7f00*/  IMAD.WIDE R76, R58, 0x2, R84 ;  /* 0x000000023a4c7825 */ /* 0x001fe200078e0254 */
[----:B-1----:R-:W-:-:S03]  /*7f10*/  MOV R61, R64 ;  /* 0x00000040003d7202 */ /* 0x002fc60000000f00 */
[----:B------:R-:W-:Y:S02]  /*7f20*/  IMAD.MOV.U32 R60, RZ, RZ, R65 ;  /* 0x000000ffff3c7224 */ /* 0x000fe400078e0041 */
[----:B------:R-:W-:Y:S01]  /*7f30*/  IMAD.WIDE R64, R58, 0x2, R82 ;  /* 0x000000023a407825 */ /* 0x000fe200078e0252 */
[----:B----4-:R-:W-:Y:S02]  /*7f40*/  PRMT R10, RZ, 0x7610, R10 ;  /* 0x00007610ff0a7816 */ /* 0x010fe4000000000a */
[----:B------:R-:W-:-:S04]  /*7f50*/  PRMT R11, RZ, 0x7610, R11 ;  /* 0x00007610ff0b7816 */ /* 0x000fc8000000000b */
[----:B------:R-:W4:Y:S04]  /*7f60*/  @!P0 LDG.E.U16 R10, desc[UR6][R64.64] ;  /* 0x00000006400a8981 */ /* 0x000f28000c1e1500 */
[----:B------:R-:W4:Y:S01]  /*7f70*/  @!P0 LDG.E.U16 R11, desc[UR6][R76.64] ;  /* 0x000000064c0b8981 */ /* 0x000f22000c1e1500 */
[----:B------:R-:W-:-:S03]  /*7f80*/  PRMT R81, RZ, 0x7610, R81 ;  /* 0x00007610ff517816 */ /* 0x000fc60000000051 */
[----:B--2---:R-:W-:Y:S01]  /*7f90*/  STL [R1+0x38], R6 ;  /* 0x0000380601007387 */ /* 0x004fe20000100800 */
[----:B------:R-:W-:-:S03]  /*7fa0*/  PRMT R74, RZ, 0x7610, R74 ;  /* 0x00007610ff4a7816 */ /* 0x000fc6000000004a */
[----:B------:R0:W-:Y:S04]  /*7fb0*/  STL [R1+0x3c], R7 ;  /* 0x00003c0701007387 */ /* 0x0001e80000100800 */
[----:B------:R-:W-:Y:S04]  /*7fc0*/  STL [R1+0x40], R78 ;  /* 0x0000404e01007387 */ /* 0x000fe80000100800 */
[----:B------:R1:W-:Y:S01]  /*7fd0*/  STL [R1+0x44], R79 ;  /* 0x0000444f01007387 */ /* 0x0003e20000100800 */
[----:B0-----:R-:W-:-:S04]  /*7fe0*/  IMAD.WIDE R6, R58, 0x2, R88 ;  /* 0x000000023a067825 */ /* 0x001fc800078e0258 */
[----:B-1----:R-:W-:Y:S01]  /*7ff0*/  IMAD.WIDE R78, R58, 0x2, R86 ;  /* 0x000000023a4e7825 */ /* 0x002fe200078e0256 */
[----:B------:R0:W-:Y:S03]  /*8000*/  STL.64 [R1+0x280], R6 ;  /* 0x0002800601007387 */ /* 0x0001e60000100a00 */
[----:B------:R-:W-:Y:S01]  /*8010*/  VIADD R58, R92, 0xffffff85 ;  /* 0xffffff855c3a7836 */ /* 0x000fe20000000000 */
[----:B------:R-:W-:Y:S04]  /*8020*/  STL.64 [R1+0x278], R78 ;  /* 0x0002784e01007387 */ /* 0x000fe80000100a00 */
[----:B------:R-:W2:Y:S04]  /*8030*/  @!P0 LDG.E.U16 R81, desc[UR6][R6.64] ;  /* 0x0000000606518981 */ /* 0x000ea8000c1e1500 */
[----:B------:R1:W2:Y:S01]  /*8040*/  @!P0 LDG.E.U16 R74, desc[UR6][R78.64] ;  /* 0x000000064e4a8981 */ /* 0x0002a2000c1e1500 */
[----:B------:R-:W-:Y:S01]  /*8050*/  ISETP.GE.U32.AND P0, PT, R58, 0x7fffff06, PT ;  /* 0x7fffff063a00780c */ /* 0x000fe20003f06070 */
[----:B------:R-:W-:-:S02]  /*8060*/  IMAD R58, R90, 0x6a, RZ ;  /* 0x0000006a5a3a7824 */ /* 0x000fc400078e02ff */
[----:B0-----:R-:W2:Y:S01]  /*8070*/  LDL.LU.64 R6, [R1+0x2608] ;  /* 0x0026080001067983 */ /* 0x001ea20000300a00 */
[----:B---3--:R-:W-:-:S03]  /*8080*/  PRMT R4, RZ, 0x7610, R4 ;  /* 0x00007610ff047816 */ /* 0x008fc60000000004 */
[----:B------:R-:W-:Y:S04]  /*8090*/  STL.64 [R1+0x270], R76 ;  /* 0x0002704c01007387 */ /* 0x000fe80000100a00 */
[----:B------:R-:W-:Y:S04]  /*80a0*/  STL.64 [R1+0x268], R64 ;  /* 0x0002684001007387 */ /* 0x000fe80000100a00 */
[----:B----4-:R-:W-:Y:S04]  /*80b0*/  STL [R1+0x28], R10 ;  /* 0x0000280a01007387 */ /* 0x010fe80000100800 */
[----:B------:R0:W-:Y:S02]  /*80c0*/  STL [R1+0x2c], R11 ;  /* 0x00002c0b01007387 */ /* 0x0001e40000100800 */
[----:B0-----:R-:W-:-:S05]  /*80d0*/  IMAD.WIDE R10, R58, 0x2, R82 ;  /* 0x000000023a0a7825 */ /* 0x001fca00078e0252 */
[----:B------:R-:W3:Y:S01]  /*80e0*/  @!P4 LDG.E.U16 R4, desc[UR6][R10.64] ;  /* 0x000000060a04c981 */ /* 0x000ee2000c1e1500 */
[----:B------:R-:W-:Y:S01]  /*80f0*/  PRMT R5, RZ, 0x7610, R5 ;  /* 0x00007610ff057816 */ /* 0x000fe20000000005 */
[C---:B------:R-:W-:Y:S01]  /*8100*/  IMAD.WIDE R76, R58.reuse, 0x2, R84 ;  /* 0x000000023a4c7825 */ /* 0x040fe200078e0254 */
[----:B------:R-:W-:Y:S02]  /*8110*/  PRMT R73, RZ, 0x7610, R73 ;  /* 0x00007610ff497816 */ /* 0x000fe40000000049 */
[----:B------:R-:W-:Y:S01]  /*8120*/  PRMT R71, RZ, 0x7610, R71 ;  /* 0x00007610ff477816 */ /* 0x000fe20000000047 */
[C---:B------:R-:W-:Y:S01]  /*8130*/  IMAD.WIDE R64, R58.reuse, 0x2, R88 ;  /* 0x000000023a407825 */ /* 0x040fe200078e0258 */
[----:B------:R-:W4:Y:S03]  /*8140*/  @!P4 LDG.E.U16 R5, desc[UR6][R76.64] ;  /* 0x000000064c05c981 */ /* 0x000f26000c1e1500 */
[----:B-1----:R-:W-:Y:S01]  /*8150*/  IMAD.WIDE R78, R58, 0x2, R86 ;  /* 0x000000023a4e7825 */ /* 0x002fe200078e0256 */
[----:B------:R0:W-:Y:S03]  /*8160*/  STL.64 [R1+0x180], R64 ;  /* 0x0001804001007387 */ /* 0x0001e60000100a00 */
[----:B------:R-:W-:Y:S01]  /*8170*/  VIADD R58, R92, 0xfffffffc ;  /* 0xfffffffc5c3a7836 */ /* 0x000fe20000000000 */
[----:B------:R1:W-:Y:S04]  /*8180*/  STL.64 [R1+0x178], R78 ;  /* 0x0001784e01007387 */ /* 0x0003e80000100a00 */
[----:B------:R-:W2:Y:S04]  /*8190*/  @!P4 LDG.E.U16 R73, desc[UR6][R64.64] ;  /* 0x000000064049c981 */ /* 0x000ea8000c1e1500 */
[----:B------:R1:W2:Y:S01]  /*81a0*/  @!P4 LDG.E.U16 R71, desc[UR6][R78.64] ;  /* 0x000000064e47c981 */ /* 0x0002a2000c1e1500 */
[----:B------:R-:W-:Y:S01]  /*81b0*/  ISETP.GE.U32.AND P4, PT, R58, 0x7fffff7d, PT ;  /* 0x7fffff7d3a00780c */ /* 0x000fe20003f86070 */
[----:B------:R-:W-:-:S02]  /*81c0*/  IMAD R58, R90, 0x72, RZ ;  /* 0x000000725a3a7824 */ /* 0x000fc400078e02ff */
[----:B0-----:R-:W2:Y:S01]  /*81d0*/  LDL.LU.64 R64, [R1+0x2600] ;  /* 0x0026000001407983 */ /* 0x001ea20000300a00 */
[----:B------:R-:W-:-:S03]  /*81e0*/  PRMT R57, RZ, 0x7610, R57 ;  /* 0x00007610ff397816 */ /* 0x000fc60000000039 */
[----:B------:R0:W-:Y:S04]  /*81f0*/  STL.64 [R1+0x170], R76 ;  /* 0x0001704c01007387 */ /* 0x0001e80000100a00 */
[----:B------:R0:W-:Y:S01]  /*8200*/  STL.64 [R1+0x168], R10 ;  /* 0x0001680a01007387 */ /* 0x0001e20000100a00 */
[----:B------:R-:W-:Y:S01]  /*8210*/  PRMT R55, RZ, 0x7610, R55 ;  /* 0x00007610ff377816 */ /* 0x000fe20000000037 */
[----:B-1----:R-:W-:Y:S01]  /*8220*/  IMAD.WIDE R78, R58, 0x2, R84 ;  /* 0x000000023a4e7825 */ /* 0x002fe200078e0254 */
[----:B------:R-:W-:-:S04]  /*8230*/  PRMT R54, RZ, 0x7610, R54 ;  /* 0x00007610ff367816 */ /* 0x000fc80000000036 */
[----:B------:R1:W2:Y:S01]  /*8240*/  @!P5 LDG.E.U16 R55, desc[UR6][R78.64] ;  /* 0x000000064e37d981 */ /* 0x0002a2000c1e1500 */
[----:B0-----:R-:W-:-:S04]  /*8250*/  IMAD.WIDE R76, R58, 0x2, R82 ;  /* 0x000000023a4c7825 */ /* 0x001fc800078e0252 */
[----:B------:R-:W-:Y:S01]  /*8260*/  IMAD.MOV.U32 R11, RZ, RZ, R60 ;  /* 0x000000ffff0b7224 */ /* 0x000fe200078e003c */
[----:B------:R-:W2:Y:S04]  /*8270*/  @!P5 LDG.E.U16 R54, desc[UR6][R76.64] ;  /* 0x000000064c36d981 */ /* 0x000ea8000c1e1500 */
[----:B---3--:R0:W-:Y:S02]  /*8280*/  STL [R1+0x18], R4 ;  /* 0x0000180401007387 */ /* 0x0081e40000100800 */
[----:B0-----:R-:W-:Y:S02]  /*8290*/  IMAD.MOV.U32 R4, RZ, RZ, R61 ;  /* 0x000000ffff047224 */ /* 0x001fe400078e003d */
[----:B------:R-:W-:-:S05]  /*82a0*/  IMAD.WIDE R60, R58, 0x2, R86 ;  /* 0x000000023a3c7825 */ /* 0x000fca00078e0256 */
[----:B------:R-:W3:Y:S01]  /*82b0*/  @!P5 LDG.E.U16 R57, desc[UR6][R60.64] ;  /* 0x000000063c39d981 */ /* 0x000ee2000c1e1500 */
[----:B------:R-:W-:Y:S01]  /*82c0*/  IMAD.MOV.U32 R10, RZ, RZ, R63 ;  /* 0x000000ffff0a7224 */ /* 0x000fe200078e003f */
[----:B------:R-:W-:Y:S02]  /*82d0*/  PRMT R69, RZ, 0x7610, R69 ;  /* 0x00007610ff457816 */ /* 0x000fe40000000045 */
[----:B----4-:R0:W-:Y:S04]  /*82e0*/  STL [R1+0x1c], R5 ;  /* 0x00001c0501007387 */ /* 0x0101e80000100800 */
[----:B--2---:R-:W-:Y:S01]  /*82f0*/  STL [R1+0x34], R81 ;  /* 0x0000345101007387 */ /* 0x004fe20000100800 */
[----:B0-----:R-:W-:Y:S02]  /*8300*/  IMAD.MOV.U32 R5, RZ, RZ, R62 ;  /* 0x000000ffff057224 */ /* 0x001fe400078e003e */
[----:B------:R-:W-:Y:S01]  /*8310*/  IMAD.WIDE R62, R58, 0x2, R88 ;  /* 0x000000023a3e7825 */ /* 0x000fe200078e0258 */
[----:B------:R-:W-:Y:S01]  /*8320*/  STL [R1+0x30], R74 ;  /* 0x0000304a01007387 */ /* 0x000fe20000100800 */
[----:B------:R-:W-:-:S03]  /*8330*/  PRMT R7, RZ, 0x7610, R7 ;  /* 0x00007610ff077816 */ /* 0x000fc60000000007 */
[----:B------:R0:W-:Y:S01]  /*8340*/  STL.64 [R1+0x80], R62 ;  /* 0x0000803e01007387 */ /* 0x0001e20000100a00 */
[----:B------:R-:W-:-:S03]  /*8350*/  VIADD R58, R92, 0xfffffff4 ;  /* 0xfffffff45c3a7836 */ /* 0x000fc60000000000 */
[----:B------:R2:W-:Y:S04]  /*8360*/  STL.64 [R1+0x78], R60 ;  /* 0x0000783c01007387 */ /* 0x0005e80000100a00 */
[----:B------:R-:W4:Y:S01]  /*8370*/  @!P5 LDG.E.U16 R69, desc[UR6][R62.64] ;  /* 0x000000063e45d981 */ /* 0x000f22000c1e1500 */
[----:B------:R-:W-:Y:S02]  /*8380*/  PRMT R53, RZ, 0x7610, R53 ;  /* 0x00007610ff357816 */ /* 0x000fe40000000035 */
[----:B------:R-:W-:Y:S01]  /*8390*/  ISETP.GE.U32.AND P5, PT, R58, 0x7fffff75, PT ;  /* 0x7fffff753a00780c */ /* 0x000fe20003fa6070 */
[C---:B------:R-:W-:Y:S01]  /*83a0*/  IMAD R58, R90.reuse, 0x7a, RZ ;  /* 0x0000007a5a3a7824 */ /* 0x040fe200078e02ff */
[----:B0-----:R-:W4:Y:S04]  /*83b0*/  LDL.LU.64 R62, [R1+0x25f8] ;  /* 0x0025f800013e7983 */ /* 0x001f280000300a00 */
[----:B------:R1:W-:Y:S04]  /*83c0*/  STL.64 [R1+0x70], R78 ;  /* 0x0000704e01007387 */ /* 0x0003e80000100a00 */
[----:B--2---:R-:W2:Y:S04]  /*83d0*/  LDL.LU.64 R60, [R1+0x25f0] ;  /* 0x0025f000013c7983 */ /* 0x004ea80000300a00 */
[----:B------:R-:W-:Y:S04]  /*83e0*/  STL.64 [R1+0x68], R76 ;  /* 0x0000684c01007387 */ /* 0x000fe80000100a00 */
[----:B------:R-:W-:Y:S01]  /*83f0*/  STL [R1+0x24], R73 ;  /* 0x0000244901007387 */ /* 0x000fe20000100800 */
[----:B------:R-:W-:-:S03]  /*8400*/  IMAD R92, R90, 0x3, RZ ;  /* 0x000000035a5c7824 */ /* 0x000fc600078e02ff */
[----:B------:R-:W-:Y:S01]  /*8410*/  STL [R1+0x20], R71 ;  /* 0x0000204701007387 */ /* 0x000fe20000100800 */
[----:B------:R-:W-:-:S03]  /*8420*/  PRMT R52, RZ, 0x7610, R52 ;  /* 0x00007610ff347816 */ /* 0x000fc60000000034 */
[----:B------:R-:W-:Y:S01]  /*8430*/  STL.S16 [R1+0x1e0], R7 ;  /* 0x0001e00701007387 */ /* 0x000fe20000100600 */
[----:B-1----:R-:W-:Y:S02]  /*8440*/  IMAD.MOV.U32 R79, RZ, RZ, R65 ;  /* 0x000000ffff4f7224 */ /* 0x002fe400078e0041 */
[----:B------:R-:W-:Y:S01]  /*8450*/  IMAD.MOV.U32 R78, RZ, RZ, R64 ;  /* 0x000000ffff4e7224 */ /* 0x000fe200078e0040 */
[----:B------:R-:W-:Y:S01]  /*8460*/  PRMT R6, RZ, 0x7610, R6 ;  /* 0x00007610ff067816 */ /* 0x000fe20000000006 */
[----:B------:R-:W-:-:S05]  /*8470*/  IMAD.WIDE R64, R58, 0x2, R88 ;  /* 0x000000023a407825 */ /* 0x000fca00078e0258 */
[----:B------:R0:W2:Y:S04]  /*8480*/  @!P0 LDG.E.U16 R52, desc[UR6][R64.64] ;  /* 0x0000000640348981 */ /* 0x0000a8000c1e1500 */
[----:B---3--:R-:W-:Y:S04]  /*8490*/  STL [R1+0x10], R57 ;  /* 0x0000103901007387 */ /* 0x008fe80000100800 */
[----:B------:R-:W-:Y:S04]  /*84a0*/  STL.S16 [R1+0x240], R53 ;  /* 0x0002403501007387 */ /* 0x000fe80000100600 */
[----:B------:R1:W-:Y:S04]  /*84b0*/  STL [R1+0xc], R55 ;  /* 0x00000c3701007387 */ /* 0x0003e80000100800 */
[----:B------:R3:W-:Y:S01]  /*84c0*/  STL [R1+0x8], R54 ;  /* 0x0000083601007387 */ /* 0x0007e20000100800 */
[----:B-1----:R-:W-:-:S02]  /*84d0*/  IMAD.MOV.U32 R55, RZ, RZ, R10 ;  /* 0x000000ffff377224 */ /* 0x002fc400078e000a */
[----:B---3--:R-:W-:Y:S02]  /*84e0*/  IMAD.MOV.U32 R54, RZ, RZ, R11 ;  /* 0x000000ffff367224 */ /* 0x008fe400078e000b */
[----:B------:R-:W-:-:S05]  /*84f0*/  IMAD.WIDE R10, R92, 0x2, R88 ;  /* 0x000000025c0a7825 */ /* 0x000fca00078e0258 */
[----:B------:R1:W3:Y:S04]  /*8500*/  @!P4 LDG.E.U16 R6, desc[UR6][R10.64] ;  /* 0x000000060a06c981 */ /* 0x0002e8000c1e1500 */
[----:B----4-:R4:W-:Y:S01]  /*8510*/  STL [R1+0x14], R69 ;  /* 0x0000144501007387 */ /* 0x0109e20000100800 */
[----:B------:R-:W-:Y:S02]  /*8520*/  IMAD.MOV.U32 R74, RZ, RZ, R4 ;  /* 0x000000ffff4a7224 */ /* 0x000fe400078e0004 */
[----:B------:R-:W-:Y:S01]  /*8530*/  IMAD.MOV.U32 R57, RZ, RZ, R5 ;  /* 0x000000ffff397224 */ /* 0x000fe200078e0005 */
[----:B------:R-:W-:Y:S01]  /*8540*/  STL.64 [R1+0xe60], R10 ;  /* 0x000e600a01007387 */ /* 0x000fe20000100a00 */
[----:B----4-:R-:W-:-:S03]  /*8550*/  IMAD R69, R90, 0xb, RZ ;  /* 0x0000000b5a457824 */ /* 0x010fc600078e02ff */
[----:B------:R-:W-:Y:S01]  /*8560*/  STL [R1+0x1f8c], R64 ;  /* 0x001f8c4001007387 */ /* 0x000fe20000100800 */
[----:B------:R-:W-:-:S03]  /*8570*/  IMAD.WIDE R4, R69, 0x2, R88 ;  /* 0x0000000245047825 */ /* 0x000fc600078e0258 */
[----:B------:R0:W-:Y:S01]  /*8580*/  STL [R1+0x20e0], R64 ;  /* 0x0020e04001007387 */ /* 0x0001e20000100800 */
[----:B------:R-:W-:-:S03]  /*8590*/  PRMT R66, RZ, 0x7610, R66 ;  /* 0x00007610ff427816 */ /* 0x000fc60000000042 */
[----:B------:R-:W-:Y:S01]  /*85a0*/  STL.64 [R1+0xd60], R4 ;  /* 0x000d600401007387 */ /* 0x000fe20000100a00 */
[----:B------:R-:W-:Y:S02]  /*85b0*/  IMAD.MOV.U32 R81, RZ, RZ, R63 ;  /* 0x000000ffff517224 */ /* 0x000fe400078e003f */
[----:B------:R-:W-:Y:S01]  /*85c0*/  IMAD.MOV.U32 R71, RZ, RZ, R62 ;  /* 0x000000ffff477224 */ /* 0x000fe200078e003e */
[----:B------:R-:W-:Y:S01]  /*85d0*/  STL [R1+0x1f88], R65 ;  /* 0x001f884101007387 */ /* 0x000fe20000100800 */
[----:B--2---:R-:W-:Y:S02]  /*85e0*/  IMAD.MOV.U32 R73, RZ, RZ, R61 ;  /* 0x000000ffff497224 */ /* 0x004fe400078e003d */
[----:B------:R-:W-:Y:S01]  /*85f0*/  IMAD.MOV.U32 R76, RZ, RZ, R60 ;  /* 0x000000ffff4c7224 */ /* 0x000fe200078e003c */
[----:B------:R-:W-:Y:S01]  /*8600*/  PRMT R67, RZ, 0x7610, R67 ;  /* 0x00007610ff437816 */ /* 0x000fe20000000043 */
[----:B------:R-:W-:Y:S02]  /*8610*/  IMAD.MOV.U32 R77, RZ, RZ, R59 ;  /* 0x000000ffff4d7224 */ /* 0x000fe400078e003b */
[----:B------:R-:W-:-:S04]  /*8620*/  IMAD.WIDE R62, R58, 0x2, R86 ;  /* 0x000000023a3e7825 */ /* 0x000fc800078e0256 */
[----:B------:R-:W-:Y:S01]  /*8630*/  IMAD.WIDE R60, R58, 0x2, R84 ;  /* 0x000000023a3c7825 */ /* 0x000fe200078e0254 */
[----:B------:R-:W-:-:S03]  /*8640*/  PRMT R3, RZ, 0x7610, R3 ;  /* 0x00007610ff037816 */ /* 0x000fc60000000003 */
[----:B0-----:R-:W-:Y:S01]  /*8650*/  IMAD.MOV.U32 R64, RZ, RZ, R7 ;  /* 0x000000ffff407224 */ /* 0x001fe200078e0007 */
[----:B------:R-:W2:Y:S01]  /*8660*/  @!P0 LDG.E.U16 R67, desc[UR6][R60.64] ;  /* 0x000000063c438981 */ /* 0x000ea2000c1e1500 */
[----:B------:R-:W-:-:S03]  /*8670*/  IMAD.WIDE R58, R58, 0x2, R82 ;  /* 0x000000023a3a7825 */ /* 0x000fc600078e0252 */
[----:B------:R0:W-:Y:S01]  /*8680*/  STL [R1+0x1e4], R52 ;  /* 0x0001e43401007387 */ /* 0x0001e20000100800 */
[----:B-1----:R-:W-:-:S03]  /*8690*/  IMAD.WIDE R10, R92, 0x2, R82 ;  /* 0x000000025c0a7825 */ /* 0x002fc600078e0252 */
[----:B------:R-:W4:Y:S01]  /*86a0*/  @!P0 LDG.E.U16 R66, desc[UR6][R58.64] ;  /* 0x000000063a428981 */ /* 0x000f22000c1e1500 */
[----:B------:R-:W-:-:S03]  /*86b0*/  PRMT R12, RZ, 0x7610, R12 ;  /* 0x00007610ff0c7816 */ /* 0x000fc6000000000c */
[----:B------:R-:W2:Y:S01]  /*86c0*/  @!P0 LDG.E.U16 R64, desc[UR6][R62.64] ;  /* 0x000000063e408981 */ /* 0x000ea2000c1e1500 */
[----:B0-----:R-:W-:-:S05]  /*86d0*/  IMAD.WIDE R52, R92, 0x2, R86 ;  /* 0x000000025c347825 */ /* 0x001fca00078e0256 */
[----:B------:R-:W2:Y:S04]  /*86e0*/  @!P4 LDG.E.U16 R3, desc[UR6][R52.64] ;  /* 0x000000063403c981 */ /* 0x000ea8000c1e1500 */
[----:B---3--:R0:W-:Y:S04]  /*86f0*/  STL [R1+0x204], R6 ;  /* 0x0002040601007387 */ /* 0x0081e80000100800 */
[----:B------:R-:W-:Y:S01]  /*8700*/  STL.64 [R1+0xe58], R52 ;  /* 0x000e583401007387 */ /* 0x000fe20000100a00 */
[----:B0-----:R-:W-:-:S03]  /*8710*/  IMAD.WIDE R6, R92, 0x2, R84 ;  /* 0x000000025c067825 */ /* 0x001fc600078e0254 */
[----:B------:R-:W-:Y:S04]  /*8720*/  STL [R1+0x1f94], R62 ;  /* 0x001f943e01007387 */ /* 0x000fe80000100800 */
[----:B------:R-:W-:Y:S04]  /*8730*/  STL.64 [R1+0xe50], R6 ;  /* 0x000e500601007387 */ /* 0x000fe80000100a00 */
[----:B------:R-:W-:Y:S04]  /*8740*/  STL [R1+0x1f90], R63 ;  /* 0x001f903f01007387 */ /* 0x000fe80000100800 */
[----:B------:R-:W-:Y:S04]  /*8750*/  STL.64 [R1+0xe48], R10 ;  /* 0x000e480a01007387 */ /* 0x000fe80000100a00 */
[----:B------:R-:W-:Y:S04]  /*8760*/  STL.64 [R1+0x2108], R62 ;  /* 0x0021083e01007387 */ /* 0x000fe80000100a00 */
[----:B------:R-:W-:Y:S04]  /*8770*/  STL [R1+0x1f9c], R60 ;  /* 0x001f9c3c01007387 */ /* 0x000fe80000100800 */
[----:B------:R-:W-:Y:S04]  /*8780*/  STL [R1+0x1f98], R61 ;  /* 0x001f983d01007387 */ /* 0x000fe80000100800 */
[----:B------:R-:W-:Y:S04]  /*8790*/  STL.64 [R1+0x2110], R60 ;  /* 0x0021103c01007387 */ /* 0x000fe80000100a00 */
[----:B------:R-:W-:Y:S04]  /*87a0*/  STL [R1+0x1fa4], R58 ;  /* 0x001fa43a01007387 */ /* 0x000fe80000100800 */
[----:B------:R-:W-:Y:S04]  /*87b0*/  STL [R1+0x1fa0], R59 ;  /* 0x001fa03b01007387 */ /* 0x000fe80000100800 */
[----:B------:R-:W3:Y:S04]  /*87c0*/  @!P4 LDG.E.U16 R12, desc[UR6][R6.64] ;  /* 0x00000006060cc981 */ /* 0x000ee8000c1e1500 */
[----:B------:R-:W-:Y:S04]  /*87d0*/  STL.64 [R1+0x2120], R58 ;  /* 0x0021203a01007387 */ /* 0x000fe80000100a00 */
[----:B------:R0:W-:Y:S04]  /*87e0*/  STL [R1+0x2580], R58 ;  /* 0x0025803a01007387 */ /* 0x0001e80000100800 */
[----:B0-----:R-:W3:Y:S04]  /*87f0*/  LDL.LU R58, [R1+0x240] ;  /* 0x00024000013a7983 */ /* 0x001ee80000300800 */
[----:B----4-:R-:W-:Y:S01]  /*8800*/  STL [R1+0x1d8], R66 ;  /* 0x0001d84201007387 */ /* 0x010fe20000100800 */
[----:B------:R-:W-:-:S03]  /*8810*/  PRMT R80, RZ, 0x7610, R80 ;  /* 0x00007610ff507816 */ /* 0x000fc60000000050 */
[----:B--2---:R-:W-:Y:S04]  /*8820*/  STL [R1+0x1dc], R67 ;  /* 0x0001dc4301007387 */ /* 0x004fe80000100800 */
[----:B------:R-:W-:Y:S04]  /*8830*/  @!P0 STL [R1+0x1e0], R64 ;  /* 0x0001e04001008387 */ /* 0x000fe80000100800 */
[----:B------:R-:W2:Y:S04]  /*8840*/  LDL.LU.64 R52, [R1+0x25e8] ;  /* 0x0025e80001347983 */ /* 0x000ea80000300a00 */
[----:B------:R0:W-:Y:S04]  /*8850*/  STL [R1+0x200], R3 ;  /* 0x0002000301007387 */ /* 0x0001e80000100800 */
[----:B------:R-:W4:Y:S04]  /*8860*/  @!P4 LDG.E.U16 R80, desc[UR6][R10.64] ;  /* 0x000000060a50c981 */ /* 0x000f28000c1e1500 */
[----:B0-----:R-:W2:Y:S04]  /*8870*/  LDL.LU R3, [R1+0x25e0] ;  /* 0x0025e00001037983 */ /* 0x001ea80000300800 */
[----:B------:R-:W2:Y:S01]  /*8880*/  LDL.LU.64 R6, [R1+0x25d8] ;  /* 0x0025d80001067983 */ /* 0x000ea20000300a00 */
[----:B------:R-:W-:Y:S01]  /*8890*/  IMAD.WIDE R66, R69, 0x2, R86 ;  /* 0x0000000245427825 */ /* 0x000fe200078e0256 */
[----:B------:R-:W-:-:S02]  /*88a0*/  PRMT R68, RZ, 0x7610, R68 ;  /* 0x00007610ff447816 */ /* 0x000fc40000000044 */
[----:B------:R-:W-:Y:S01]  /*88b0*/  PRMT R91, RZ, 0x7610, R91 ;  /* 0x00007610ff5b7816 */ /* 0x000fe2000000005b */
[----:B------:R-:W-:-:S03]  /*88c0*/  IMAD.WIDE R62, R69, 0x2, R84 ;  /* 0x00000002453e7825 */ /* 0x000fc600078e0254 */
[----:B------:R0:W4:Y:S04]  /*88d0*/  @!P5 LDG.E.U16 R68, desc[UR6][R66.64] ;  /* 0x000000064244d981 */ /* 0x000128000c1e1500 */
[----:B------:R1:W4:Y:S04]  /*88e0*/  @!P5 LDG.E.U16 R91, desc[UR6][R62.64] ;  /* 0x000000063e5bd981 */ /* 0x000328000c1e1500 */
[----:B---3--:R3:W-:Y:S04]  /*88f0*/  STL [R1+0x1fc], R12 ;  /* 0x0001fc0c01007387 */ /* 0x0087e80000100800 */
[----:B---3--:R-:W3:Y:S04]  /*8900*/  LDL.LU R12, [R1+0x25d0] ;  /* 0x0025d000010c7983 */ /* 0x008ee80000300800 */
[----:B------:R-:W3:Y:S04]  /*8910*/  LDL.LU.64 R10, [R1+0x25c8] ;  /* 0x0025c800010a7983 */ /* 0x000ee80000300a00 */
[----:B------:R-:W4:Y:S04]  /*8920*/  @!P5 LDG.E.U16 R58, desc[UR6][R4.64] ;  /* 0x00000006043ad981 */ /* 0x000f28000c1e1500 */
[----:B------:R0:W-:Y:S04]  /*8930*/  STL.64 [R1+0xd58], R66 ;  /* 0x000d584201007387 */ /* 0x0001e80000100a00 */
[----:B------:R-:W4:Y:S01]  /*8940*/  LDL.LU.64 R4, [R1+0x25c0] ;  /* 0x0025c00001047983 */ /* 0x000f220000300a00 */
[----:B------:R-:W-:Y:S01]  /*8950*/  ISETP.GE.AND P0, PT, R9, RZ, PT ;  /* 0x000000ff0900720c */ /* 0x000fe20003f06270 */
[----:B--2---:R-:W-:-:S04]  /*8960*/  IMAD.MOV.U32 R64, RZ, RZ, R6 ;  /* 0x000000ffff407224 */ /* 0x004fc800078e0006 */
[----:B------:R-:W-:Y:S02]  /*8970*/  @!P2 IMAD.MOV R64, RZ, RZ, -R64 ;  /* 0x000000ffff40a224 */ /* 0x000fe400078e0a40 */
[----:B------:R-:W-:Y:S02]  /*8980*/  IMAD.MOV.U32 R69, RZ, RZ, R73 ;  /* 0x000000ffff457224 */ /* 0x000fe400078e0049 */
[----:B0-----:R-:W-:Y:S02]  /*8990*/  IMAD.MOV.U32 R66, RZ, RZ, R71 ;  /* 0x000000ffff427224 */ /* 0x001fe400078e0047 */
[----:B------:R-:W-:Y:S02]  /*89a0*/  IMAD.MOV.U32 R67, RZ, RZ, R74 ;  /* 0x000000ffff437224 */ /* 0x000fe400078e004a */
[----:B------:R-:W-:Y:S01]  /*89b0*/  IMAD.MOV.U32 R74, RZ, RZ, R0 ;  /* 0x000000ffff4a7224 */ /* 0x000fe200078e0000 */
[----:B------:R-:W-:Y:S01]  /*89c0*/  PRMT R56, RZ, 0x7610, R56 ;  /* 0x00007610ff387816 */ /* 0x000fe20000000038 */
[----:B------:R-:W-:Y:S01]  /*89d0*/  IMAD.MOV.U32 R61, RZ, RZ, R55 ;  /* 0x000000ffff3d7224 */ /* 0x000fe200078e0037 */
[----:B------:R-:W-:-:S02]  /*89e0*/  IABS R92, R93 ;  /* 0x0000005d005c7213 */ /* 0x000fc40000000000 */
[----:B---3--:R-:W-:Y:S02]  /*89f0*/  ISETP.GE.AND P2, PT, R11, RZ, PT ;  /* 0x000000ff0b00720c */ /* 0x008fe40003f46270 */
[----:B------:R-:W0:Y:S01]  /*8a00*/  LDC R11, c[0x0][0x3a0] ;  /* 0x0000e800ff0b7b82 */ /* 0x000e220000000800 */
[----:B----4-:R-:W-:Y:S04]  /*8a10*/  STL [R1+0x2584], R58 ;  /* 0x0025843a01007387 */ /* 0x010fe80000100800 */
[----:B------:R-:W-:Y:S04]  /*8a20*/  STL.64 [R1+0xd50], R62 ;  /* 0x000d503e01007387 */ /* 0x000fe80000100a00 */
[----:B------:R2:W-:Y:S02]  /*8a30*/  STL [R1+0x1f8], R80 ;  /* 0x0001f85001007387 */ /* 0x0005e40000100800 */
[----:B--2---:R-:W-:-:S02]  /*8a40*/  IMAD.MOV.U32 R80, RZ, RZ, R7 ;  /* 0x000000ffff507224 */ /* 0x004fc400078e0007 */
[----:B------:R-:W-:-:S03]  /*8a50*/  VIADD R7, R93, 0x36 ;  /* 0x000000365d077836 */ /* 0x000fc60000000000 */
[----:B------:R-:W-:Y:S02]  /*8a60*/  @!P1 IADD3 R80, PT, PT, -R80, RZ, RZ ;  /* 0x000000ff50509210 */ /* 0x000fe40007ffe1ff */
[----:B------:R-:W-:Y:S02]  /*8a70*/  ISETP.GE.AND P1, PT, R10, RZ, PT ;  /* 0x000000ff0a00720c */ /* 0x000fe40003f26270 */
[----:B------:R-:W-:Y:S01]  /*8a80*/  IABS R9, R7 ;  /* 0x0000000700097213 */ /* 0x000fe20000000000 */
[----:B------:R-:W-:Y:S02]  /*8a90*/  IMAD.MOV.U32 R73, RZ, RZ, R4 ;  /* 0x000000ffff497224 */ /* 0x000fe400078e0004 */
[----:B------:R-:W-:Y:S02]  /*8aa0*/  IMAD.MOV.U32 R71, RZ, RZ, R5 ;  /* 0x000000ffff477224 */ /* 0x000fe400078e0005 */
[----:B------:R-:W-:-:S04]  /*8ab0*/  IMAD.MOV.U32 R5, RZ, RZ, R9 ;  /* 0x000000ffff057224 */ /* 0x000fc800078e0009 */
[----:B------:R-:W-:-:S04]  /*8ac0*/  IMAD.HI.U32 R4, R3, R5, RZ ;  /* 0x0000000503047227 */ /* 0x000fc800078e00ff */
[----:B------:R-:W-:Y:S01]  /*8ad0*/  @!P1 IMAD.MOV R73, RZ, RZ, -R73 ;  /* 0x000000ffff499224 */ /* 0x000fe200078e0a49 */
[----:B------:R-:W-:Y:S01]  /*8ae0*/  ISETP.GE.AND P1, PT, R7, RZ, PT ;  /* 0x000000ff0700720c */ /* 0x000fe20003f26270 */
[----:B0-----:R-:W-:Y:S02]  /*8af0*/  VIADD R7, R11, 0xfffffffb ;  /* 0xfffffffb0b077836 */ /* 0x001fe40000000000 */
[----:B------:R-:W-:Y:S02]  /*8b00*/  IMAD.MOV R0, RZ, RZ, -R4 ;  /* 0x000000ffff007224 */ /* 0x000fe400078e0a04 */
[----:B-1----:R-:W-:Y:S01]  /*8b10*/  IMAD.MOV.U32 R63, RZ, RZ, R57 ;  /* 0x000000ffff3f7224 */ /* 0x002fe200078e0039 */
[----:B------:R-:W-:Y:S01]  /*8b20*/  ISETP.GE.U32.AND P4, PT, R7, 0x7fffff7c, PT ;  /* 0x7fffff7c0700780c */ /* 0x000fe20003f86070 */
[----:B------:R-:W-:Y:S02]  /*8b30*/  IMAD.MOV.U32 R57, RZ, RZ, R81 ;  /* 0x000000ffff397224 */ /* 0x000fe400078e0051 */
[----:B------:R-:W-:-:S02]  /*8b40*/  IMAD R81, R2, R0, R5 ;  /* 0x0000000002517224 */ /* 0x000fc400078e0205 */
[----:B------:R-:W-:Y:S02]  /*8b50*/  IMAD.SHL.U32 R0, R90, 0x4, RZ ;  /* 0x000000045a007824 */ /* 0x000fe400078e00ff */
[----:B------:R-:W-:Y:S02]  /*8b60*/  IMAD.MOV.U32 R62, RZ, RZ, R54 ;  /* 0x000000ffff3e7224 */ /* 0x000fe400078e0036 */
[----:B------:R-:W-:-:S05]  /*8b70*/  IMAD.WIDE R54, R0, 0x2, R88 ;  /* 0x0000000200367825 */ /* 0x000fca00078e0258 */
[----:B------:R-:W2:Y:S04]  /*8b80*/  @!P4 LDG.E.U16 R56, desc[UR6][R54.64] ;  /* 0x000000063638c981 */ /* 0x000ea8000c1e1500 */
[----:B------:R-:W-:Y:S04]  /*8b90*/  STL [R1+0x2588], R68 ;  /* 0x0025884401007387 */ /* 0x000fe80000100800 */
[----:B------:R-:W-:Y:S01]  /*8ba0*/  STL [R1+0x258c], R91 ;  /* 0x00258c5b01007387 */ /* 0x000fe20000100800 */
[----:B------:R-:W-:-:S03]  /*8bb0*/  IMAD.HI.U32 R6, R3, R92, RZ ;  /* 0x0000005c03067227 */ /* 0x000fc600078e00ff */
[----:B------:R-:W-:Y:S01]  /*8bc0*/  STL [R1+0x2144], R80 ;  /* 0x0021445001007387 */ /* 0x000fe20000100800 */
[----:B------:R-:W-:-:S03]  /*8bd0*/  @!P0 IMAD.MOV R71, RZ, RZ, -R71 ;  /* 0x000000ffff478224 */ /* 0x000fc600078e0a47 */
[----:B------:R-:W-:Y:S04]  /*8be0*/  STL [R1+0x2590], R10 ;  /* 0x0025900a01007387 */ /* 0x000fe80000100800 */
[----:B------:R-:W-:Y:S04]  /*8bf0*/  STL.64 [R1+0x2118], R64 ;  /* 0x0021184001007387 */ /* 0x000fe80000100a00 */
[----:B------:R-:W-:Y:S01]  /*8c00*/  STL.64 [R1+0x24b8], R64 ;  /* 0x0024b84001007387 */ /* 0x000fe20000100a00 */
[----:B------:R-:W-:-:S03]  /*8c10*/  IMAD.MOV R6, RZ, RZ, -R6 ;  /* 0x000000ffff067224 */ /* 0x000fc600078e0a06 */
[----:B------:R-:W-:Y:S04]  /*8c20*/  STL.64 [R1+0x2530], R64 ;  /* 0x0025304001007387 */ /* 0x000fe80000100a00 */
[----:B------:R-:W-:Y:S04]  /*8c30*/  STL.64 [R1+0x2558], R64 ;  /* 0x0025584001007387 */ /* 0x000fe80000100a00 */
[----:B------:R-:W-:Y:S04]  /*8c40*/  STL [R1+0x2598], R64 ;  /* 0x0025984001007387 */ /* 0x000fe80000100800 */
[----:B------:R-:W-:Y:S01]  /*8c50*/  STL [R1+0x2594], R65 ;  /* 0x0025944101007387 */ /* 0x000fe20000100800 */
[----:B------:R-:W-:-:S03]  /*8c60*/  IMAD R92, R2, R6, R92 ;  /* 0x00000006025c7224 */ /* 0x000fc600078e025c */
[----:B------:R-:W-:Y:S04]  /*8c70*/  STL [R1+0x259c], R9 ;  /* 0x00259c0901007387 */ /* 0x000fe80000100800 */
[----:B------:R-:W-:Y:S04]  /*8c80*/  STL.64 [R1+0x2128], R70 ;  /* 0x0021284601007387 */ /* 0x000fe80000100a00 */
[----:B------:R0:W-:Y:S04]  /*8c90*/  STL.64 [R1+0x24f0], R70 ;  /* 0x0024f04601007387 */ /* 0x0001e80000100a00 */
        /* <DEDUP_REMOVED lines=25> */
[----:B------:R-:W-:Y:S01]  /*8e30*/  STL [R1+0x2488], R92 ;  /* 0x0024885c01007387 */ /* 0x000fe20000100800 */
[----:B------:R-:W-:-:S03]  /*8e40*/  @!P2 IMAD.MOV R74, RZ, RZ, -R74 ;  /* 0x000000ffff4aa224 */ /* 0x000fc600078e0a4a */
[----:B------:R-:W-:Y:S04]  /*8e50*/  STL.64 [R1+0x24a8], R92 ;  /* 0x0024a85c01007387 */ /* 0x000fe80000100a00 */
[----:B------:R-:W-:Y:S04]  /*8e60*/  STL.64 [R1+0x24e0], R92 ;  /* 0x0024e05c01007387 */ /* 0x000fe80000100a00 */
[----:B------:R-:W-:Y:S04]  /*8e70*/  STL.64 [R1+0x2500], R92 ;  /* 0x0025005c01007387 */ /* 0x000fe80000100a00 */
[----:B------:R-:W-:Y:S04]  /*8e80*/  STL.64 [R1+0x2520], R92 ;  /* 0x0025205c01007387 */ /* 0x000fe80000100a00 */
[----:B------:R-:W-:Y:S04]  /*8e90*/  STL [R1+0x2538], R92 ;  /* 0x0025385c01007387 */ /* 0x000fe80000100800 */
[----:B------:R-:W-:Y:S04]  /*8ea0*/  STL.64 [R1+0x2560], R92 ;  /* 0x0025605c01007387 */ /* 0x000fe80000100a00 */
[----:B------:R-:W-:Y:S04]  /*8eb0*/  STL [R1+0x25a8], R92 ;  /* 0x0025a85c01007387 */ /* 0x000fe80000100800 */
[----:B------:R1:W-:Y:S04]  /*8ec0*/  STL [R1+0x25a4], R93 ;  /* 0x0025a45d01007387 */ /* 0x0003e80000100800 */
[----:B------:R-:W-:Y:S04]  /*8ed0*/  STL.64 [R1+0x2138], R74 ;  /* 0x0021384a01007387 */ /* 0x000fe80000100a00 */
[----:B------:R-:W-:Y:S04]  /*8ee0*/  STL.64 [R1+0x2540], R74 ;  /* 0x0025404a01007387 */ /* 0x000fe80000100a00 */
[----:B------:R3:W-:Y:S04]  /*8ef0*/  STL.64 [R1+0x2568], R74 ;  /* 0x0025684a01007387 */ /* 0x0007e80000100a00 */
        /* <DEDUP_REMOVED lines=39> */
[----:B0-----:R-:W-:-:S03]  /*9170*/  PRMT R71, RZ, 0x7610, R71 ;  /* 0x00007610ff477816 */ /* 0x001fc60000000047 */
[----:B------:R-:W-:Y:S01]  /*9180*/  STL.64 [R1+0x2330], R2 ;  /* 0x0023300201007387 */ /* 0x000fe20000100a00 */
[----:B------:R-:W-:-:S03]  /*9190*/  PRMT R70, RZ, 0x7610, R70 ;  /* 0x00007610ff467816 */ /* 0x000fc60000000046 */
[----:B------:R-:W-:Y:S01]  /*91a0*/  STL.64 [R1+0x2350], R2 ;  /* 0x0023500201007387 */ /* 0x000fe20000100a00 */
[----:B-1----:R-:W-:-:S03]  /*91b0*/  IMAD.WIDE R92, R0, 0x2, R84 ;  /* 0x00000002005c7825 */ /* 0x002fc600078e0254 */
[----:B------:R-:W-:Y:S01]  /*91c0*/  STL.64 [R1+0x2370], R2 ;  /* 0x0023700201007387 */ /* 0x000fe20000100a00 */
[----:B------:R-:W-:-:S03]  /*91d0*/  VIADD R4, R11, 0xfffffffa ;  /* 0xfffffffa0b047836 */ /* 0x000fc60000000000 */
[----:B------:R-:W-:Y:S01]  /*91e0*/  STL.64 [R1+0x2390], R2 ;  /* 0x0023900201007387 */ /* 0x000fe20000100a00 */
[C---:B---3--:R-:W-:Y:S01]  /*91f0*/  IMAD.WIDE R74, R0.reuse, 0x2, R86 ;  /* 0x00000002004a7825 */ /* 0x048fe200078e0256 */
[----:B------:R-:W-:Y:S02]  /*9200*/  PRMT R91, RZ, 0x7610, R91 ;  /* 0x00007610ff5b7816 */ /* 0x000fe4000000005b */
[----:B------:R-:W-:Y:S01]  /*9210*/  STL.64 [R1+0x23b0], R2 ;  /* 0x0023b00201007387 */ /* 0x000fe20000100a00 */
[----:B------:R-:W-:-:S03]  /*9220*/  IMAD.WIDE R64, R0, 0x2, R82 ;  /* 0x0000000200407825 */ /* 0x000fc600078e0252 */
[----:B------:R-:W-:Y:S01]  /*9230*/  STL.64 [R1+0x23d0], R2 ;  /* 0x0023d00201007387 */ /* 0x000fe20000100a00 */
[----:B------:R-:W-:-:S03]  /*9240*/  VIADD R0, R11, 0xfffffff9 ;  /* 0xfffffff90b007836 */ /* 0x000fc60000000000 */
[----:B------:R-:W-:Y:S01]  /*9250*/  STL.64 [R1+0x23f0], R2 ;  /* 0x0023f00201007387 */ /* 0x000fe20000100a00 */
[----:B------:R-:W-:-:S03]  /*9260*/  ISETP.GE.U32.AND P2, PT, R4, 0x7fffff7b, PT ;  /* 0x7fffff7b0400780c */ /* 0x000fc60003f46070 */
[----:B------:R-:W-:Y:S04]  /*9270*/  STL.64 [R1+0x2410], R2 ;  /* 0x0024100201007387 */ /* 0x000fe80000100a00 */
[----:B------:R-:W-:Y:S04]  /*9280*/  STL.64 [R1+0x2430], R2 ;  /* 0x0024300201007387 */ /* 0x000fe80000100a00 */
[----:B------:R-:W-:Y:S04]  /*9290*/  STL.64 [R1+0x2450], R2 ;  /* 0x0024500201007387 */ /* 0x000fe80000100a00 */
[----:B------:R-:W3:Y:S04]  /*92a0*/  @!P4 LDG.E.U16 R71, desc[UR6][R92.64] ;  /* 0x000000065c47c981 */ /* 0x000ee8000c1e1500 */
[----:B------:R-:W-:Y:S04]  /*92b0*/  STL.64 [R1+0x2470], R2 ;  /* 0x0024700201007387 */ /* 0x000fe80000100a00 */
[----:B------:R0:W4:Y:S04]  /*92c0*/  @!P4 LDG.E.U16 R70, desc[UR6][R74.64] ;  /* 0x000000064a46c981 */ /* 0x000128000c1e1500 */
[----:B------:R-:W-:Y:S04]  /*92d0*/  STL.64 [R1+0x2490], R2 ;  /* 0x0024900201007387 */ /* 0x000fe80000100a00 */
[----:B------:R-:W-:Y:S04]  /*92e0*/  STL.64 [R1+0x24d8], R2 ;  /* 0x0024d80201007387 */ /* 0x000fe80000100a00 */
[----:B------:R1:W4:Y:S01]  /*92f0*/  @!P4 LDG.E.U16 R91, desc[UR6][R64.64] ;  /* 0x00000006405bc981 */ /* 0x000322000c1e1500 */
[----:B------:R-:W-:Y:S01]  /*9300*/  ISETP.GE.U32.AND P4, PT, R0, 0x7fffff7a, PT ;  /* 0x7fffff7a0000780c */ /* 0x000fe20003f86070 */
[----:B------:R-:W-:-:S02]  /*9310*/  IMAD R0, R90, 0x5, RZ ;  /* 0x000000055a007824 */ /* 0x000fc400078e02ff */
[----:B------:R0:W-:Y:S01]  /*9320*/  STL.64 [R1+0xe40], R54 ;  /* 0x000e403601007387 */ /* 0x0001e20000100a00 */
[----:B------:R-:W-:-:S03]  /*9330*/  PRMT R72, RZ, 0x7610, R72 ;  /* 0x00007610ff487816 */ /* 0x000fc60000000048 */
[----:B------:R1:W-:Y:S01]  /*9340*/  STL.64 [R1+0xe38], R74 ;  /* 0x000e384a01007387 */ /* 0x0003e20000100a00 */
[----:B------:R-:W-:-:S03]  /*9350*/  PRMT R73, RZ, 0x7610, R73 ;  /* 0x00007610ff497816 */ /* 0x000fc60000000049 */
[----:B0-----:R-:W4:Y:S04]  /*9360*/  LDL.LU.64 R54, [R1+0x25b8] ;  /* 0x0025b80001367983 */ /* 0x001f280000300a00 */
[----:B--2---:R0:W-:Y:S01]  /*9370*/  STL [R1+0x12b8], R56 ;  /* 0x0012b83801007387 */ /* 0x0041e20000100800 */
[----:B-1----:R-:W-:-:S05]  /*9380*/  IMAD.WIDE R74, R0, 0x2, R86 ;  /* 0x00000002004a7825 */ /* 0x002fca00078e0256 */
[----:B------:R1:W2:Y:S04]  /*9390*/  @!P2 LDG.E.U16 R72, desc[UR6][R74.64] ;  /* 0x000000064a48a981 */ /* 0x0002a8000c1e1500 */
[----:B0-----:R-:W2:Y:S04]  /*93a0*/  LDL.LU R56, [R1+0x25b0] ;  /* 0x0025b00001387983 */ /* 0x001ea80000300800 */
[----:B------:R0:W-:Y:S02]  /*93b0*/  STL.64 [R1+0xe30], R92 ;  /* 0x000e305c01007387 */ /* 0x0001e40000100a00 */
[----:B0-----:R-:W-:-:S05]  /*93c0*/  IMAD.WIDE R92, R0, 0x2, R88 ;  /* 0x00000002005c7825 */ /* 0x001fca00078e0258 */
[----:B------:R-:W2:Y:S01]  /*93d0*/  @!P2 LDG.E.U16 R73, desc[UR6][R92.64] ;  /* 0x000000065c49a981 */ /* 0x000ea2000c1e1500 */
[----:B------:R-:W-:-:S03]  /*93e0*/  PRMT R68, RZ, 0x7610, R68 ;  /* 0x00007610ff447816 */ /* 0x000fc60000000044 */
[----:B------:R0:W-:Y:S01]  /*93f0*/  STL.64 [R1+0xe28], R64 ;  /* 0x000e284001007387 */ /* 0x0001e20000100a00 */
[----:B------:R-:W-:Y:S01]  /*9400*/  PRMT R60, RZ, 0x7610, R60 ;  /* 0x00007610ff3c7816 */ /* 0x000fe2000000003c */
[----:B0-----:R-:W-:-:S05]  /*9410*/  IMAD.WIDE R64, R0, 0x2, R82 ;  /* 0x0000000200407825 */ /* 0x001fca00078e0252 */
[----:B------:R0:W2:Y:S01]  /*9420*/  @!P2 LDG.E.U16 R60, desc[UR6][R64.64] ;  /* 0x00000006403ca981 */ /* 0x0000a2000c1e1500 */
[----:B------:R-:W-:Y:S02]  /*9430*/  PRMT R59, RZ, 0x7610, R59 ;  /* 0x00007610ff3b7816 */ /* 0x000fe4000000003b */
[----:B------:R-:W-:Y:S02]  /*9440*/  PRMT R58, RZ, 0x7610, R58 ;  /* 0x00007610ff3a7816 */ /* 0x000fe4000000003a */
[----:B------:R-:W-:Y:S01]  /*9450*/  PRMT R4, RZ, 0x7610, R4 ;  /* 0x00007610ff047816 */ /* 0x000fe20000000004 */
[----:B---3--:R-:W-:Y:S04]  /*9460*/  STL [R1+0x12b0], R71 ;  /* 0x0012b04701007387 */ /* 0x008fe80000100800 */
[----:B----4-:R3:W-:Y:S02]  /*9470*/  STL [R1+0x12b4], R70 ;  /* 0x0012b44601007387 */ /* 0x0107e40000100800 */
[----:B---3--:R-:W-:-:S04]  /*9480*/  IMAD.WIDE R70, R0, 0x2, R84 ;  /* 0x0000000200467825 */ /* 0x008fc800078e0254 */
[----:B------:R-:W-:Y:S01]  /*9490*/  VIADD R0, R11, 0xfffffff8 ;  /* 0xfffffff80b007836 */ /* 0x000fe20000000000 */
[----:B------:R3:W4:Y:S04]  /*94a0*/  @!P2 LDG.E.U16 R68, desc[UR6][R70.64] ;  /* 0x000000064644a981 */ /* 0x000728000c1e1500 */
[----:B------:R-:W-:Y:S01]  /*94b0*/  ISETP.GE.U32.AND P2, PT, R0, 0x7fffff79, PT ;  /* 0x7fffff790000780c */ /* 0x000fe20003f46070 */
[----:B------:R-:W-:Y:S01]  /*94c0*/  STL.64 [R1+0xe20], R92 ;  /* 0x000e205c01007387 */ /* 0x000fe20000100a00 */
[----:B------:R-:W-:-:S03]  /*94d0*/  IMAD R0, R90, 0x6, RZ ;  /* 0x000000065a007824 */ /* 0x000fc600078e02ff */
[----:B------:R1:W-:Y:S04]  /*94e0*/  STL.64 [R1+0xe18], R74 ;  /* 0x000e184a01007387 */ /* 0x0003e80000100a00 */
[----:B------:R-:W-:Y:S04]  /*94f0*/  STL.64 [R1+0xe10], R70 ;  /* 0x000e104601007387 */ /* 0x000fe80000100a00 */
[----:B------:R0:W-:Y:S04]  /*9500*/  STL.64 [R1+0xe08], R64 ;  /* 0x000e084001007387 */ /* 0x0001e80000100a00 */
[----:B------:R-:W-:Y:S01]  /*9510*/  STL [R1+0x12ac], R91 ;  /* 0x0012ac5b01007387 */ /* 0x000fe20000100800 */
[----:B-1----:R-:W-:-:S03]  /*9520*/  IMAD.WIDE R74, R0, 0x2, R88 ;  /* 0x00000002004a7825 */ /* 0x002fc600078e0258 */
[----:B--2---:R-:W-:Y:S01]  /*9530*/  STL [R1+0x12c4], R72 ;  /* 0x0012c44801007387 */ /* 0x004fe20000100800 */
[----:B0-----:R-:W-:-:S03]  /*9540*/  IMAD.WIDE R64, R0, 0x2, R82 ;  /* 0x0000000200407825 */ /* 0x001fc600078e0252 */
[----:B------:R-:W2:Y:S04]  /*9550*/  @!P4 LDG.E.U16 R59, desc[UR6][R74.64] ;  /* 0x000000064a3bc981 */ /* 0x000ea8000c1e1500 */
[----:B------:R-:W4:Y:S04]  /*9560*/  @!P4 LDG.E.U16 R4, desc[UR6][R64.64] ;  /* 0x000000064004c981 */ /* 0x000f28000c1e1500 */
[----:B------:R0:W-:Y:S02]  /*9570*/  STL [R1+0x12c8], R73 ;  /* 0x0012c84901007387 */ /* 0x0001e40000100800 */
[----:B0-----:R-:W-:-:S05]  /*9580*/  IMAD.WIDE R72, R0, 0x2, R86 ;  /* 0x0000000200487825 */ /* 0x001fca00078e0256 */
[----:B------:R-:W4:Y:S01]  /*9590*/  @!P4 LDG.E.U16 R58, desc[UR6][R72.64] ;  /* 0x00000006483ac981 */ /* 0x000f22000c1e1500 */
[----:B---3--:R-:W-:-:S03]  /*95a0*/  IMAD.WIDE R70, R0, 0x2, R84 ;  /* 0x0000000200467825 */ /* 0x008fc600078e0254 */
[----:B------:R-:W-:Y:S04]  /*95b0*/  STL.64 [R1+0xe00], R74 ;  /* 0x000e004a01007387 */ /* 0x000fe80000100a00 */
[----:B------:R-:W-:Y:S04]  /*95c0*/  STL.64 [R1+0xdf8], R72 ;  /* 0x000df84801007387 */ /* 0x000fe80000100a00 */
[----:B------:R-:W-:Y:S01]  /*95d0*/  STL.64 [R1+0xdf0], R70 ;  /* 0x000df04601007387 */ /* 0x000fe20000100a00 */
[----:B------:R-:W-:-:S03]  /*95e0*/  PRMT R5, RZ, 0x7610, R5 ;  /* 0x00007610ff057816 */ /* 0x000fc60000000005 */
[----:B------:R-:W-:Y:S01]  /*95f0*/  STL.64 [R1+0xde8], R64 ;  /* 0x000de84001007387 */ /* 0x000fe20000100a00 */
[----:B------:R-:W-:-:S03]  /*9600*/  PRMT R7, RZ, 0x7610, R7 ;  /* 0x00007610ff077816 */ /* 0x000fc60000000007 */
[----:B------:R0:W3:Y:S01]  /*9610*/  @!P4 LDG.E.U16 R5, desc[UR6][R70.64] ;  /* 0x000000064605c981 */ /* 0x0000e2000c1e1500 */
[----:B------:R-:W-:Y:S02]  /*9620*/  ISETP.GE.AND P0, PT, R12, RZ, PT ;  /* 0x000000ff0c00720c */ /* 0x000fe40003f06270 */
[----:B------:R-:W-:Y:S02]  /*9630*/  PRMT R12, RZ, 0x7610, R12 ;  /* 0x00007610ff0c7816 */ /* 0x000fe4000000000c */
[----:B------:R-:W-:Y:S01]  /*9640*/  PRMT R9, RZ, 0x7610, R9 ;  /* 0x00007610ff097816 */ /* 0x000fe20000000009 */
[----:B--2---:R-:W-:Y:S04]  /*9650*/  STL [R1+0x12d8], R59 ;  /* 0x0012d83b01007387 */ /* 0x004fe80000100800 */
[----:B----4-:R-:W-:Y:S04]  /*9660*/  STL [R1+0x12c0], R68 ;  /* 0x0012c04401007387 */ /* 0x010fe80000100800 */
[----:B------:R-:W-:Y:S04]  /*9670*/  STL [R1+0x12bc], R60 ;  /* 0x0012bc3c01007387 */ /* 0x000fe80000100800 */
[----:B------:R-:W-:Y:S04]  /*9680*/  STL [R1+0x12d4], R58 ;  /* 0x0012d43a01007387 */ /* 0x000fe80000100800 */
[----:B------:R1:W-:Y:S02]  /*9690*/  STL [R1+0x12cc], R4 ;  /* 0x0012cc0401007387 */ /* 0x0003e40000100800 */
[----:B-1----:R-:W-:-:S04]  /*96a0*/  IMAD R4, R90, 0x7, RZ ;  /* 0x000000075a047824 */ /* 0x002fc800078e02ff */
[----:B------:R-:W-:-:S05]  /*96b0*/  IMAD.WIDE R64, R4, 0x2, R82 ;  /* 0x0000000204407825 */ /* 0x000fca00078e0252 */
[----:B------:R-:W2:Y:S01]  /*96c0*/  @!P2 LDG.E.U16 R7, desc[UR6][R64.64] ;  /* 0x000000064007a981 */ /* 0x000ea2000c1e1500 */
[----:B------:R-:W-:Y:S01]  /*96d0*/  IMAD.WIDE R74, R4, 0x2, R88 ;  /* 0x00000002044a7825 */ /* 0x000fe200078e0258 */
[----:B------:R-:W-:-:S03]  /*96e0*/  PRMT R10, RZ, 0x7610, R10 ;  /* 0x00007610ff0a7816 */ /* 0x000fc6000000000a */
[C---:B0-----:R-:W-:Y:S01]  /*96f0*/  IMAD.WIDE R70, R4.reuse, 0x2, R84 ;  /* 0x0000000204467825 */ /* 0x041fe200078e0254 */
[----:B------:R-:W4:Y:S03]  /*9700*/  @!P2 LDG.E.U16 R12, desc[UR6][R74.64] ;  /* 0x000000064a0ca981 */ /* 0x000f26000c1e1500 */
[----:B------:R-:W-:Y:S01]  /*9710*/  IMAD.WIDE R72, R4, 0x2, R86 ;  /* 0x0000000204487825 */ /* 0x000fe200078e0256 */
[----:B------:R-:W4:Y:S04]  /*9720*/  @!P2 LDG.E.U16 R9, desc[UR6][R70.64] ;  /* 0x000000064609a981 */ /* 0x000f28000c1e1500 */
[----:B------:R-:W4:Y:S01]  /*9730*/  @!P2 LDG.E.U16 R10, desc[UR6][R72.64] ;  /* 0x00000006480aa981 */ /* 0x000f22000c1e1500 */
[----:B------:R-:W0:Y:S01]  /*9740*/  S2R R59, SR_TID.X ;  /* 0x00000000003b7919 */ /* 0x000e220000002100 */
[----:B------:R-:W-:-:S05]  /*9750*/  VIADD R0, R11, 0xfffffff3 ;  /* 0xfffffff30b007836 */ /* 0x000fca0000000000 */
[----:B------:R-:W-:Y:S01]  /*9760*/  ISETP.GE.U32.AND P4, PT, R0, 0x7fffff74, PT ;  /* 0x7fffff740000780c */ /* 0x000fe20003f86070 */
[----:B---3--:R-:W-:Y:S04]  /*9770*/  STL [R1+0x12d0], R5 ;  /* 0x0012d00501007387 */ /* 0x008fe80000100800 */
[----:B------:R-:W-:Y:S04]  /*9780*/  STL.64 [R1+0xde0], R74 ;  /* 0x000de04a01007387 */ /* 0x000fe80000100a00 */
[----:B------:R-:W-:Y:S04]  /*9790*/  STL.64 [R1+0xdd8], R72 ;  /* 0x000dd84801007387 */ /* 0x000fe80000100a00 */
[----:B------:R-:W-:Y:S04]  /*97a0*/  STL.64 [R1+0xdd0], R70 ;  /* 0x000dd04601007387 */ /* 0x000fe80000100a00 */
[----:B------:R-:W-:Y:S04]  /*97b0*/  STL.64 [R1+0xdc8], R64 ;  /* 0x000dc84001007387 */ /* 0x000fe80000100a00 */
[----:B------:R-:W3:Y:S01]  /*97c0*/  LDL.LU R4, [R1+0x3e0] ;  /* 0x0003e00001047983 */ /* 0x000ee20000300800 */
[C---:B0-----:R-:W-:Y:S01]  /*97d0*/  IMAD.SHL.U32 R0, R59.reuse, 0x2, RZ ;  /* 0x000000023b007824 */ /* 0x041fe200078e00ff */
[----:B------:R-:W-:-:S04]  /*97e0*/  LOP3.LUT R58, R59, 0x40, RZ, 0xc0, !PT ;  /* 0x000000403b3a7812 */ /* 0x000fc800078ec0ff */
[----:B------:R-:W-:-:S05]  /*97f0*/  LOP3.LUT R60, R0, 0x7e, RZ, 0xc0, !PT ;  /* 0x0000007e003c7812 */ /* 0x000fca00078ec0ff */
[----:B------:R-:W-:Y:S01]  /*9800*/  IMAD R0, R58, 0x100, R60 ;  /* 0x000001003a007824 */ /* 0x000fe200078e023c */
[----:B--2---:R0:W-:Y:S04]  /*9810*/  STL [R1+0x1494], R7 ;  /* 0x0014940701007387 */ /* 0x0041e80000100800 */
[----:B0-----:R-:W2:Y:S04]  /*9820*/  LDL.LU R7, [R1+0x3dc] ;  /* 0x0003dc0001077983 */ /* 0x001ea80000300800 */
[----:B------:R-:W2:Y:S04]  /*9830*/  LDL.LU R58, [R1+0x3d8] ;  /* 0x0003d800013a7983 */ /* 0x000ea80000300800 */
[----:B------:R-:W3:Y:S04]  /*9840*/  LDL.LU R74, [R1+0x3d4] ;  /* 0x0003d400014a7983 */ /* 0x000ee80000300800 */
[----:B------:R-:W3:Y:S04]  /*9850*/  LDL.LU R75, [R1+0x3d0] ;  /* 0x0003d000014b7983 */ /* 0x000ee80000300800 */
[----:B------:R-:W3:Y:S04]  /*9860*/  LDL.LU R93, [R1+0x3cc] ;  /* 0x0003cc00015d7983 */ /* 0x000ee80000300800 */
[----:B------:R-:W3:Y:S04]  /*9870*/  LDL.LU R92, [R1+0x3c8] ;  /* 0x0003c800015c7983 */ /* 0x000ee80000300800 */
[----:B------:R-:W3:Y:S04]  /*9880*/  LDL.LU R72, [R1+0x364] ;  /* 0x0003640001487983 */ /* 0x000ee80000300800 */
[----:B------:R-:W3:Y:S04]  /*9890*/  LDL.LU R73, [R1+0x360] ;  /* 0x0003600001497983 */ /* 0x000ee80000300800 */
[----:B----4-:R0:W-:Y:S04]  /*98a0*/  STL [R1+0x14a0], R12 ;  /* 0x0014a00c01007387 */ /* 0x0101e80000100800 */
[----:B0-----:R-:W4:Y:S04]  /*98b0*/  LDL.LU R12, [R1+0x35c] ;  /* 0x00035c00010c7983 */ /* 0x001f280000300800 */
[----:B------:R-:W4:Y:S04]  /*98c0*/  LDL.LU R70, [R1+0x358] ;  /* 0x0003580001467983 */ /* 0x000f280000300800 */
[----:B------:R-:W4:Y:S04]  /*98d0*/  LDL.LU R71, [R1+0x354] ;  /* 0x0003540001477983 */ /* 0x000f280000300800 */
[----:B------:R0:W-:Y:S04]  /*98e0*/  STL [R1+0x1498], R9 ;  /* 0x0014980901007387 */ /* 0x0001e80000100800 */
[----:B0-----:R-:W4:Y:S04]  /*98f0*/  LDL.LU R9, [R1+0x350] ;  /* 0x0003500001097983 */ /* 0x001f280000300800 */
[----:B------:R-:W4:Y:S04]  /*9900*/  LDL.LU R65, [R1+0x34c] ;  /* 0x00034c0001417983 */ /* 0x000f280000300800 */
[----:B------:R-:W4:Y:S04]  /*9910*/  LDL.LU R64, [R1+0x348] ;  /* 0x0003480001407983 */ /* 0x000f280000300800 */
[----:B------:R0:W-:Y:S04]  /*9920*/  STL [R1+0x149c], R10 ;  /* 0x00149c0a01007387 */ /* 0x0001e80000100800 */
[----:B0-----:R-:W4:Y:S04]  /*9930*/  LDL.LU R10, [R1+0x344] ;  /* 0x00034400010a7983 */ /* 0x001f280000300800 */
[----:B------:R-:W4:Y:S04]  /*9940*/  LDL.LU R91, [R1+0x340] ;  /* 0x00034000015b7983 */ /* 0x000f280000300800 */
[----:B------:R-:W4:Y:S04]  /*9950*/  LDL.LU R68, [R1+0x33c] ;  /* 0x00033c0001447983 */ /* 0x000f280000300800 */
[----:B------:R-:W4:Y:S01]  /*9960*/  LDL.LU R60, [R1+0x338] ;  /* 0x00033800013c7983 */ /* 0x000f220000300800 */
[----:B------:R-:W-:-:S04]  /*9970*/  @!UP0 UIADD3 UR8, UPT, UPT, -UR8, 0x100000, URZ ;  /* 0x0010000008088890 */ /* 0x000fc8000fffe1ff */
[----:B------:R-:W-:Y:S02]  /*9980*/  @!UP0 USHF.L.U32 UR9, UR8, 0xb, URZ ;  /* 0x0000000b08098899 */ /* 0x000fe400080006ff */
[----:B------:R-:W-:Y:S01]  /*9990*/  @!UP0 USHF.L.U32 UR8, UR8, 0x1, URZ ;  /* 0x0000000108088899 */ /* 0x000fe200080006ff */
[----:B------:R-:W-:-:S11]  /*99a0*/  VOTEU.ALL UP0, P6 ;  /* 0x0000000000ff7886 */ /* 0x000fd60003000000 */
[----:B------:R0:W1:Y:S01]  /*99b0*/  @!UP0 SYNCS.EXCH.64 URZ, [UR76+0x48008], UR8 ;  /* 0x048008084cff85b2 */ /* 0x0000620008000100 */
[----:B--2---:R2:W-:Y:S04]  /*99c0*/  STS.U16 [R0+UR76+0x10000], R58 ;  /* 0x0100003a00007988 */ /* 0x0045e8000800044c */
[----:B--2---:R-:W2:Y:S04]  /*99d0*/  LDL.LU R58, [R1+0x334] ;  /* 0x00033400013a7983 */ /* 0x004ea80000300800 */
[----:B---3--:R3:W-:Y:S04]  /*99e0*/  STS.U16 [R0+UR76], R4 ;  /* 0x0000000400007988 */ /* 0x0087e8000800044c */
[----:B------:R0:W-:Y:S04]  /*99f0*/  STS.U16 [R0+UR76+0x8000], R7 ;  /* 0x0080000700007988 */ /* 0x0001e8000800044c */
[----:B---3--:R-:W3:Y:S04]  /*9a00*/  LDL.LU R4, [R1+0x330] ;  /* 0x0003300001047983 */ /* 0x008ee80000300800 */
[----:B0-----:R-:W3:Y:S04]  /*9a10*/  LDL.LU R7, [R1+0x32c] ;  /* 0x00032c0001077983 */ /* 0x001ee80000300800 */
[----:B------:R-:W-:Y:S04]  /*9a20*/  STS.U16 [R0+UR76+0x18000], R74 ;  /* 0x0180004a00007988 */ /* 0x000fe8000800044c */
[----:B------:R-:W-:Y:S04]  /*9a30*/  STS.U16 [R0+UR76+0x400], R75 ;  /* 0x0004004b00007988 */ /* 0x000fe8000800044c */
[----:B------:R-:W-:Y:S04]  /*9a40*/  STS.U16 [R0+UR76+0x8400], R93 ;  /* 0x0084005d00007988 */ /* 0x000fe8000800044c */
[----:B----4-:R0:W-:Y:S04]  /*9a50*/  STS.U16 [R0+UR76+0x11000], R60 ;  /* 0x0110003c00007988 */ /* 0x0101e8000800044c */
[----:B0-----:R-:W4:Y:S04]  /*9a60*/  LDL.LU R60, [R1+0x328] ;  /* 0x00032800013c7983 */ /* 0x001f280000300800 */
[----:B------:R-:W4:Y:S04]  /*9a70*/  LDL.LU R74, [R1+0x324] ;  /* 0x00032400014a7983 */ /* 0x000f280000300800 */
[----:B------:R-:W4:Y:S04]  /*9a80*/  LDL.LU R75, [R1+0x320] ;  /* 0x00032000014b7983 */ /* 0x000f280000300800 */
[----:B------:R0:W-:Y:S04]  /*9a90*/  STS.U16 [R0+UR76+0x10400], R92 ;  /* 0x0104005c00007988 */ /* 0x0001e8000800044c */
[----:B------:R-:W4:Y:S04]  /*9aa0*/  LDL.LU R93, [R1+0x31c] ;  /* 0x00031c00015d7983 */ /* 0x000f280000300800 */
[----:B------:R1:W-:Y:S04]  /*9ab0*/  STS.U16 [R0+UR76+0x18400], R72 ;  /* 0x0184004800007988 */ /* 0x0003e8000800044c */
[----:B0-----:R-:W4:Y:S04]  /*9ac0*/  LDL.LU R92, [R1+0x318] ;  /* 0x00031800015c7983 */ /* 0x001f280000300800 */
[----:B------:R0:W-:Y:S04]  /*9ad0*/  STS.U16 [R0+UR76+0x800], R73 ;  /* 0x0008004900007988 */ /* 0x0001e8000800044c */
[----:B-1----:R-:W4:Y:S04]  /*9ae0*/  LDL.LU R72, [R1+0x314] ;  /* 0x0003140001487983 */ /* 0x002f280000300800 */
        /* <DEDUP_REMOVED lines=18> */
[----:B-1----:R-:W4:Y:S04]  /*9c10*/  LDL.LU R68, [R1+0x2ec] ;  /* 0x0002ec0001447983 */ /* 0x002f280000300800 */
[----:B--2---:R0:W-:Y:S04]  /*9c20*/  STS.U16 [R0+UR76+0x19000], R58 ;  /* 0x0190003a00007988 */ /* 0x0041e8000800044c */
[----:B0-----:R-:W2:Y:S04]  /*9c30*/  LDL.LU R58, [R1+0x2e8] ;  /* 0x0002e800013a7983 */ /* 0x001ea80000300800 */
[----:B---3--:R-:W-:Y:S04]  /*9c40*/  STS.U16 [R0+UR76+0x1400], R4 ;  /* 0x0014000400007988 */ /* 0x008fe8000800044c */
[----:B------:R-:W-:Y:S04]  /*9c50*/  STS.U16 [R0+UR76+0x9400], R7 ;  /* 0x0094000700007988 */ /* 0x000fe8000800044c */
[----:B----4-:R0:W-:Y:S04]  /*9c60*/  STS.U16 [R0+UR76+0x11400], R60 ;  /* 0x0114003c00007988 */ /* 0x0101e8000800044c */
[----:B0-----:R-:W3:Y:S04]  /*9c70*/  LDL.LU R60, [R1+0x2e4] ;  /* 0x0002e400013c7983 */ /* 0x001ee80000300800 */
[----:B------:R-:W4:Y:S04]  /*9c80*/  LDL.LU R4, [R1+0x2e0] ;  /* 0x0002e00001047983 */ /* 0x000f280000300800 */
[----:B------:R-:W3:Y:S04]  /*9c90*/  LDL.LU R7, [R1+0x2dc] ;  /* 0x0002dc0001077983 */ /* 0x000ee80000300800 */
[----:B--2---:R0:W-:Y:S04]  /*9ca0*/  STS.U16 [R0+UR76+0x12400], R58 ;  /* 0x0124003a00007988 */ /* 0x0041e8000800044c */
[----:B0-----:R-:W2:Y:S04]  /*9cb0*/  LDL.LU R58, [R1+0x2d8] ;  /* 0x0002d800013a7983 */ /* 0x001ea80000300800 */
[----:B------:R0:W-:Y:S04]  /*9cc0*/  STS.U16 [R0+UR76+0x19400], R74 ;  /* 0x0194004a00007988 */ /* 0x0001e8000800044c */
[----:B------:R1:W-:Y:S04]  /*9cd0*/  STS.U16 [R0+UR76+0x1800], R75 ;  /* 0x0018004b00007988 */ /* 0x0003e8000800044c */
[----:B------:R1:W-:Y:S04]  /*9ce0*/  STS.U16 [R0+UR76+0x9800], R93 ;  /* 0x0098005d00007988 */ /* 0x0003e8000800044c */
[----:B0-----:R-:W4:Y:S04]  /*9cf0*/  LDL.LU R74, [R1+0x2d4] ;  /* 0x0002d400014a7983 */ /* 0x001f280000300800 */
[----:B-1----:R-:W4:Y:S04]  /*9d00*/  LDL.LU R75, [R1+0x2d0] ;  /* 0x0002d000014b7983 */ /* 0x002f280000300800 */
        /* <DEDUP_REMOVED lines=18> */
[----:B------:R-:W-:Y:S04]  /*9e30*/  STS.U16 [R0+UR76+0x1a000], R10 ;  /* 0x01a0000a00007988 */ /* 0x000fe8000800044c */
[----:B---3--:R1:W-:Y:S04]  /*9e40*/  STS.U16 [R0+UR76+0x1a400], R60 ;  /* 0x01a4003c00007988 */ /* 0x0083e8000800044c */
[----:B0-----:R-:W3:Y:S04]  /*9e50*/  LDL.LU R64, [R1+0x248] ;  /* 0x0002480001407983 */ /* 0x001ee80000300800 */
[----:B------:R0:W-:Y:S01]  /*9e60*/  STS.U16 [R0+UR76+0x2400], R91 ;  /* 0x0024005b00007988 */ /* 0x0001e2000800044c */
[----:B-1----:R-:W-:-:S03]  /*9e70*/  IMAD.MOV.U32 R60, RZ, RZ, R63 ;  /* 0x000000ffff3c7224 */ /* 0x002fc600078e003f */
[----:B------:R-:W3:Y:S01]  /*9e80*/  LDL.LU R10, [R1+0x244] ;  /* 0x00024400010a7983 */ /* 0x000ee20000300800 */
[----:B------:R-:W-:Y:S02]  /*9e90*/  IMAD.MOV.U32 R63, RZ, RZ, R66 ;  /* 0x000000ffff3f7224 */ /* 0x000fe400078e0042 */
[----:B------:R-:W-:Y:S01]  /*9ea0*/  IMAD.MOV.U32 R66, RZ, RZ, R57 ;  /* 0x000000ffff427224 */ /* 0x000fe200078e0039 */
[----:B------:R1:W-:Y:S04]  /*9eb0*/  STS.U16 [R0+UR76+0xa400], R68 ;  /* 0x00a4004400007988 */ /* 0x0003e8000800044c */
[----:B0-----:R-:W3:Y:S04]  /*9ec0*/  LDL.LU R91, [R1+0x234] ;  /* 0x00023400015b7983 */ /* 0x001ee80000300800 */
[----:B-1----:R-:W3:Y:S04]  /*9ed0*/  LDL.LU R68, [R1+0x230] ;  /* 0x0002300001447983 */ /* 0x002ee80000300800 */
[----:B------:R-:W3:Y:S04]  /*9ee0*/  LDL.LU R57, [R1+0x22c] ;  /* 0x00022c0001397983 */ /* 0x000ee80000300800 */
[----:B--2---:R0:W-:Y:S04]  /*9ef0*/  STS.U16 [R0+UR76+0x12800], R58 ;  /* 0x0128003a00007988 */ /* 0x0041e8000800044c */
[----:B0-----:R-:W2:Y:S04]  /*9f00*/  LDL.LU R58, [R1+0x228] ;  /* 0x00022800013a7983 */ /* 0x001ea80000300800 */
[----:B----4-:R-:W-:Y:S04]  /*9f10*/  STS.U16 [R0+UR76+0x2800], R4 ;  /* 0x0028000400007988 */ /* 0x010fe8000800044c */
[----:B------:R-:W-:Y:S04]  /*9f20*/  STS.U16 [R0+UR76+0x1a800], R74 ;  /* 0x01a8004a00007988 */ /* 0x000fe8000800044c */
        /* <DEDUP_REMOVED lines=9> */
[----:B---3--:R0:W-:Y:S04]  /*9fc0*/  STS.U16 [R0+UR76+0x13800], R57 ;  /* 0x0138003900007988 */ /* 0x0081e8000800044c */
[----:B0-----:R-:W3:Y:S04]  /*9fd0*/  LDL.LU R57, [R1+0x224] ;  /* 0x0002240001397983 */ /* 0x001ee80000300800 */
[----:B------:R-:W4:Y:S04]  /*9fe0*/  LDL.LU R4, [R1+0x220] ;  /* 0x0002200001047983 */ /* 0x000f280000300800 */
        /* <DEDUP_REMOVED lines=19> */
[----:B0-----:R-:W4:Y:S04]  /*a120*/  LDL.LU R68, [R1+0x4] ;  /* 0x0000040001447983 */ /* 0x001f280000300800 */
[----:B--2---:R0:W-:Y:S04]  /*a130*/  STS.U16 [R0+UR76+0x1b800], R58 ;  /* 0x01b8003a00007988 */ /* 0x0041e8000800044c */
[----:B0-----:R-:W2:Y:S04]  /*a140*/  LDL.LU R58, [R1] ;  /* 0x00000000013a7983 */ /* 0x001ea80000300800 */
[----:B------:R0:W-:Y:S02]  /*a150*/  STS.U16 [R0+UR76+0xa800], R7 ;  /* 0x00a8000700007988 */ /* 0x0001e4000800044c */
[----:B0-----:R-:W-:-:S02]  /*a160*/  LOP3.LUT R7, R0, 0x10, RZ, 0x3c, !PT ;  /* 0x0000001000077812 */ /* 0x001fc400078e3cff */
[----:B---3--:R0:W-:Y:S04]  /*a170*/  STS.U16 [R0+UR76+0x3c00], R57 ;  /* 0x003c003900007988 */ /* 0x0081e8000800044c */
[----:B0-----:R-:W3:Y:S04]  /*a180*/  LDL.LU R57, [R1+0x25ac] ;  /* 0x0025ac0001397983 */ /* 0x001ee80000300800 */
[----:B----4-:R-:W-:Y:S04]  /*a190*/  STS.U16 [R0+UR76+0xbc00], R4 ;  /* 0x00bc000400007988 */ /* 0x010fe8000800044c */
[----:B------:R-:W-:Y:S04]  /*a1a0*/  STS.U16 [R0+UR76+0x13c00], R74 ;  /* 0x013c004a00007988 */ /* 0x000fe8000800044c */
[----:B------:R-:W-:Y:S04]  /*a1b0*/  STS.U16 [R0+UR76+0x1bc00], R75 ;  /* 0x01bc004b00007988 */ /* 0x000fe8000800044c */
[----:B------:R-:W-:Y:S04]  /*a1c0*/  STS.U16 [R7+UR76+0x480], R93 ;  /* 0x0004805d07007988 */ /* 0x000fe8000800044c */
[----:B------:R-:W-:Y:S04]  /*a1d0*/  STS.U16 [R7+UR76+0x8480], R92 ;  /* 0x0084805c07007988 */ /* 0x000fe8000800044c */
[----:B------:R0:W-:Y:S04]  /*a1e0*/  STS.U16 [R7+UR76+0x10480], R72 ;  /* 0x0104804807007988 */ /* 0x0001e8000800044c */
[----:B------:R1:W-:Y:S04]  /*a1f0*/  STS.U16 [R7+UR76+0x18480], R73 ;  /* 0x0184804907007988 */ /* 0x0003e8000800044c */
[----:B------:R4:W-:Y:S04]  /*a200*/  STS.U16 [R7+UR76+0x880], R12 ;  /* 0x0008800c07007988 */ /* 0x0009e8000800044c */
[----:B------:R-:W-:Y:S04]  /*a210*/  STS.U16 [R7+UR76+0x8880], R70 ;  /* 0x0088804607007988 */ /* 0x000fe8000800044c */
[----:B------:R-:W-:Y:S04]  /*a220*/  STS.U16 [R7+UR76+0x10880], R71 ;  /* 0x0108804707007988 */ /* 0x000fe8000800044c */
[----:B------:R-:W-:Y:S04]  /*a230*/  STS.U16 [R7+UR76+0x18880], R9 ;  /* 0x0188800907007988 */ /* 0x000fe8000800044c */
[----:B------:R-:W-:Y:S04]  /*a240*/  STS.U16 [R7+UR76+0xc80], R65 ;  /* 0x000c804107007988 */ /* 0x000fe8000800044c */
[----:B0-----:R-:W3:Y:S04]  /*a250*/  LDL.LU R72, [R1+0x1d4] ;  /* 0x0001d40001487983 */ /* 0x001ee80000300800 */
[----:B------:R-:W-:Y:S04]  /*a260*/  STS.U16 [R7+UR76+0x8c80], R64 ;  /* 0x008c804007007988 */ /* 0x000fe8000800044c */
[----:B-1----:R-:W3:Y:S04]  /*a270*/  LDL.LU R73, [R1+0x1d0] ;  /* 0x0001d00001497983 */ /* 0x002ee80000300800 */
[----:B------:R-:W-:Y:S04]  /*a280*/  STS.U16 [R7+UR76+0x10c80], R10 ;  /* 0x010c800a07007988 */ /* 0x000fe8000800044c */
[----:B----4-:R-:W4:Y:S04]  /*a290*/  LDL.LU R12, [R1+0x1cc] ;  /* 0x0001cc00010c7983 */ /* 0x010f280000300800 */
[----:B------:R0:W-:Y:S04]  /*a2a0*/  STS.U16 [R7+UR76+0x18c80], R91 ;  /* 0x018c805b07007988 */ /* 0x0001e8000800044c */
[----:B------:R1:W-:Y:S04]  /*a2b0*/  STS.U16 [R7+UR76+0x1080], R68 ;  /* 0x0010804407007988 */ /* 0x0003e8000800044c */
[----:B0-----:R-:W4:Y:S04]  /*a2c0*/  LDL.LU R91, [R1+0x1c8] ;  /* 0x0001c800015b7983 */ /* 0x001f280000300800 */
[----:B------:R-:W4:Y:S04]  /*a2d0*/  LDL.LU R70, [R1+0x164] ;  /* 0x0001640001467983 */ /* 0x000f280000300800 */
[----:B------:R-:W4:Y:S04]  /*a2e0*/  LDL.LU R71, [R1+0x160] ;  /* 0x0001600001477983 */ /* 0x000f280000300800 */
[----:B-1----:R-:W4:Y:S04]  /*a2f0*/  LDL.LU R68, [R1+0x15c] ;  /* 0x00015c0001447983 */ /* 0x002f280000300800 */
[----:B------:R-:W4:Y:S04]  /*a300*/  LDL.LU R9, [R1+0x158] ;  /* 0x0001580001097983 */ /* 0x000f280000300800 */
[----:B------:R-:W4:Y:S04]  /*a310*/  LDL.LU R65, [R1+0x154] ;  /* 0x0001540001417983 */ /* 0x000f280000300800 */
[----:B--2---:R0:W-:Y:S04]  /*a320*/  STS.U16 [R7+UR76+0x9080], R58 ;  /* 0x0090803a07007988 */ /* 0x0041e8000800044c */
[----:B0-----:R-:W2:Y:S04]  /*a330*/  LDL.LU R58, [R1+0x150] ;  /* 0x00015000013a7983 */ /* 0x001ea80000300800 */
[----:B------:R-:W2:Y:S04]  /*a340*/  LDL.LU R64, [R1+0x14c] ;  /* 0x00014c0001407983 */ /* 0x000ea80000300800 */
[----:B------:R-:W2:Y:S01]  /*a350*/  LDL.LU R10, [R1+0x148] ;  /* 0x00014800010a7983 */ /* 0x000ea20000300800 */
[----:B------:R-:W-:-:S03]  /*a360*/  LOP3.LUT R4, R0, 0x20, RZ, 0x3c, !PT ;  /* 0x0000002000047812 */ /* 0x000fc600078e3cff */
[----:B---3--:R-:W-:Y:S04]  /*a370*/  STS.U16 [R7+UR76+0x11080], R57 ;  /* 0x0110803907007988 */ /* 0x008fe8000800044c */
        /* <DEDUP_REMOVED lines=28> */
[----:B------:R-:W-:Y:S04]  /*a540*/  STL.64 [R1+0x2220], R56 ;  /* 0x0022203801007387 */ /* 0x000fe80000100a00 */
        /* <DEDUP_REMOVED lines=38> */
[----:B----4-:R-:W-:Y:S04]  /*a7b0*/  STS.U16 [R7+UR76+0x10080], R12 ;  /* 0x0100800c07007988 */ /* 0x010fe8000800044c */
[----:B------:R-:W-:Y:S04]  /*a7c0*/  STL.64 [R1+0x24a0], R56 ;  /* 0x0024a03801007387 */ /* 0x000fe80000100a00 */
[----:B------:R0:W-:Y:S04]  /*a7d0*/  STS.U16 [R7+UR76+0x18080], R91 ;  /* 0x0180805b07007988 */ /* 0x0001e8000800044c */
[----:B------:R-:W-:Y:S04]  /*a7e0*/  STS.U16 [R4+UR76+0x100], R70 ;  /* 0x0001004604007988 */ /* 0x000fe8000800044c */
[----:B------:R-:W-:Y:S04]  /*a7f0*/  STS.U16 [R4+UR76+0x8100], R71 ;  /* 0x0081004704007988 */ /* 0x000fe8000800044c */
[----:B0-----:R-:W3:Y:S04]  /*a800*/  LDL.LU R91, [R1+0x144] ;  /* 0x00014400015b7983 */ /* 0x001ee80000300800 */
[----:B------:R0:W-:Y:S04]  /*a810*/  STS.U16 [R4+UR76+0x10100], R68 ;  /* 0x0101004404007988 */ /* 0x0001e8000800044c */
[----:B------:R-:W-:Y:S04]  /*a820*/  STS.U16 [R4+UR76+0x18100], R9 ;  /* 0x0181000904007988 */ /* 0x000fe8000800044c */
[----:B0-----:R-:W4:Y:S04]  /*a830*/  LDL.LU R68, [R1+0x140] ;  /* 0x0001400001447983 */ /* 0x001f280000300800 */
[----:B------:R-:W-:Y:S04]  /*a840*/  STS.U16 [R4+UR76+0x500], R65 ;  /* 0x0005004104007988 */ /* 0x000fe8000800044c */
[----:B--2---:R0:W-:Y:S04]  /*a850*/  STS.U16 [R4+UR76+0x8500], R58 ;  /* 0x0085003a04007988 */ /* 0x0041e8000800044c */
[----:B0-----:R-:W2:Y:S04]  /*a860*/  LDL.LU R58, [R1+0x13c] ;  /* 0x00013c00013a7983 */ /* 0x001ea80000300800 */
[----:B------:R-:W2:Y:S04]  /*a870*/  LDL.LU R7, [R1+0x138] ;  /* 0x0001380001077983 */ /* 0x000ea80000300800 */
[----:B------:R-:W2:Y:S04]  /*a880*/  LDL.LU R74, [R1+0x124] ;  /* 0x00012400014a7983 */ /* 0x000ea80000300800 */
[----:B------:R-:W2:Y:S04]  /*a890*/  LDL.LU R75, [R1+0x120] ;  /* 0x00012000014b7983 */ /* 0x000ea80000300800 */
[----:B------:R-:W2:Y:S04]  /*a8a0*/  LDL.LU R93, [R1+0x11c] ;  /* 0x00011c00015d7983 */ /* 0x000ea80000300800 */
[----:B------:R-:W2:Y:S04]  /*a8b0*/  LDL.LU R92, [R1+0x118] ;  /* 0x00011800015c7983 */ /* 0x000ea80000300800 */
[----:B------:R-:W2:Y:S04]  /*a8c0*/  LDL.LU R72, [R1+0x114] ;  /* 0x0001140001487983 */ /* 0x000ea80000300800 */
[----:B------:R-:W-:Y:S04]  /*a8d0*/  STS.U16 [R4+UR76+0x10500], R64 ;  /* 0x0105004004007988 */ /* 0x000fe8000800044c */
[----:B------:R-:W2:Y:S04]  /*a8e0*/  LDL.LU R73, [R1+0x110] ;  /* 0x0001100001497983 */ /* 0x000ea80000300800 */
[----:B------:R0:W-:Y:S04]  /*a8f0*/  STS.U16 [R4+UR76+0x18500], R10 ;  /* 0x0185000a04007988 */ /* 0x0001e8000800044c */
[----:B------:R-:W2:Y:S04]  /*a900*/  LDL.LU R12, [R1+0x10c] ;  /* 0x00010c00010c7983 */ /* 0x000ea80000300800 */
[----:B0-----:R-:W2:Y:S04]  /*a910*/  LDL.LU R10, [R1+0x108] ;  /* 0x00010800010a7983 */ /* 0x001ea80000300800 */
[----:B------:R-:W2:Y:S04]  /*a920*/  LDL.LU R70, [R1+0x104] ;  /* 0x0001040001467983 */ /* 0x000ea80000300800 */
[----:B------:R-:W2:Y:S04]  /*a930*/  LDL.LU R71, [R1+0x100] ;  /* 0x0001000001477983 */ /* 0x000ea80000300800 */
[----:B---3--:R0:W-:Y:S04]  /*a940*/  STS.U16 [R4+UR76+0x900], R91 ;  /* 0x0009005b04007988 */ /* 0x0081e8000800044c */
[----:B0-----:R-:W3:Y:S04]  /*a950*/  LDL.LU R91, [R1+0xfc] ;  /* 0x0000fc00015b7983 */ /* 0x001ee80000300800 */
[----:B------:R-:W3:Y:S04]  /*a960*/  LDL.LU R9, [R1+0xf8] ;  /* 0x0000f80001097983 */ /* 0x000ee80000300800 */
[----:B----4-:R0:W-:Y:S04]  /*a970*/  STS.U16 [R4+UR76+0x8900], R68 ;  /* 0x0089004404007988 */ /* 0x0101e8000800044c */
[----:B------:R-:W4:Y:S04]  /*a980*/  LDL.LU R65, [R1+0xf4] ;  /* 0x0000f40001417983 */ /* 0x000f280000300800 */
[----:B0-----:R-:W4:Y:S04]  /*a990*/  LDL.LU R68, [R1+0xf0] ;  /* 0x0000f00001447983 */ /* 0x001f280000300800 */
[----:B--2---:R0:W-:Y:S04]  /*a9a0*/  STS.U16 [R4+UR76+0x10900], R58 ;  /* 0x0109003a04007988 */ /* 0x0041e8000800044c */
[----:B------:R-:W2:Y:S04]  /*a9b0*/  LDL.LU R64, [R1+0xec] ;  /* 0x0000ec0001407983 */ /* 0x000ea80000300800 */
[----:B0-----:R-:W2:Y:S04]  /*a9c0*/  LDL.LU R58, [R1+0xe8] ;  /* 0x0000e800013a7983 */ /* 0x001ea80000300800 */
        /* <DEDUP_REMOVED lines=8> */
[----:B------:R0:W-:Y:S04]  /*aa50*/  STS.U16 [R4+UR76+0x19100], R10 ;  /* 0x0191000a04007988 */ /* 0x0001e8000800044c */
[----:B------:R-:W-:Y:S04]  /*aa60*/  STS.U16 [R4+UR76+0x1500], R70 ;  /* 0x0015004604007988 */ /* 0x000fe8000800044c */
[----:B------:R-:W-:Y:S04]  /*aa70*/  STS.U16 [R4+UR76+0x9500], R71 ;  /* 0x0095004704007988 */ /* 0x000fe8000800044c */
[----:B0-----:R-:W2:Y:S04]  /*aa80*/  LDL.LU R10, [R1+0xe4] ;  /* 0x0000e400010a7983 */ /* 0x001ea80000300800 */
[----:B---3--:R0:W-:Y:S04]  /*aa90*/  STS.U16 [R4+UR76+0x11500], R91 ;  /* 0x0115005b04007988 */ /* 0x0081e8000800044c */
[----:B------:R-:W-:Y:S04]  /*aaa0*/  STS.U16 [R4+UR76+0x19500], R9 ;  /* 0x0195000904007988 */ /* 0x000fe8000800044c */
[----:B0-----:R-:W3:Y:S04]  /*aab0*/  LDL.LU R91, [R1+0xe0] ;  /* 0x0000e000015b7983 */ /* 0x001ee80000300800 */
[----:B----4-:R-:W-:Y:S04]  /*aac0*/  STS.U16 [R4+UR76+0x1900], R65 ;  /* 0x0019004104007988 */ /* 0x010fe8000800044c */
[----:B------:R0:W-:Y:S04]  /*aad0*/  STS.U16 [R4+UR76+0x9900], R68 ;  /* 0x0099004404007988 */ /* 0x0001e8000800044c */
[----:B0-----:R-:W4:Y:S04]  /*aae0*/  LDL.LU R68, [R1+0xdc] ;  /* 0x0000dc0001447983 */ /* 0x001f280000300800 */
[----:B------:R-:W4:Y:S04]  /*aaf0*/  LDL.LU R7, [R1+0xd8] ;  /* 0x0000d80001077983 */ /* 0x000f280000300800 */
[----:B------:R-:W4:Y:S04]  /*ab00*/  LDL.LU R74, [R1+0xd4] ;  /* 0x0000d400014a7983 */ /* 0x000f280000300800 */
[----:B------:R-:W4:Y:S04]  /*ab10*/  LDL.LU R75, [R1+0xd0] ;  /* 0x0000d000014b7983 */ /* 0x000f280000300800 */
[----:B------:R-:W4:Y:S04]  /*ab20*/  LDL.LU R93, [R1+0xcc] ;  /* 0x0000cc00015d7983 */ /* 0x000f280000300800 */
[----:B------:R-:W4:Y:S04]  /*ab30*/  LDL.LU R92, [R1+0xc8] ;  /* 0x0000c800015c7983 */ /* 0x000f280000300800 */
[----:B------:R-:W4:Y:S04]  /*ab40*/  LDL.LU R72, [R1+0x64] ;  /* 0x0000640001487983 */ /* 0x000f280000300800 */
[----:B--2---:R-:W-:Y:S04]  /*ab50*/  STS.U16 [R4+UR76+0x11900], R64 ;  /* 0x0119004004007988 */ /* 0x004fe8000800044c */
[----:B------:R-:W2:Y:S04]  /*ab60*/  LDL.LU R73, [R1+0x60] ;  /* 0x0000600001497983 */ /* 0x000ea80000300800 */
[----:B------:R0:W-:Y:S04]  /*ab70*/  STS.U16 [R4+UR76+0x19900], R58 ;  /* 0x0199003a04007988 */ /* 0x0001e8000800044c */
[----:B------:R-:W2:Y:S04]  /*ab80*/  LDL.LU R12, [R1+0x5c] ;  /* 0x00005c00010c7983 */ /* 0x000ea80000300800 */
[----:B0-----:R-:W2:Y:S04]  /*ab90*/  LDL.LU R58, [R1+0x58] ;  /* 0x00005800013a7983 */ /* 0x001ea80000300800 */
[----:B------:R-:W2:Y:S04]  /*aba0*/  LDL.LU R70, [R1+0x54] ;  /* 0x0000540001467983 */ /* 0x000ea80000300800 */
[----:B------:R-:W2:Y:S04]  /*abb0*/  LDL.LU R71, [R1+0x50] ;  /* 0x0000500001477983 */ /* 0x000ea80000300800 */
[----:B------:R0:W-:Y:S04]  /*abc0*/  STS.U16 [R4+UR76+0x1d00], R10 ;  /* 0x001d000a04007988 */ /* 0x0001e8000800044c */
[----:B------:R-:W2:Y:S04]  /*abd0*/  LDL.LU R9, [R1+0x4c] ;  /* 0x00004c0001097983 */ /* 0x000ea80000300800 */
[----:B------:R-:W2:Y:S04]  /*abe0*/  LDL.LU R65, [R1+0x48] ;  /* 0x0000480001417983 */ /* 0x000ea80000300800 */
[----:B------:R-:W2:Y:S04]  /*abf0*/  LDL.LU R64, [R1+0x44] ;  /* 0x0000440001407983 */ /* 0x000ea80000300800 */
[----:B0-----:R-:W2:Y:S04]  /*ac00*/  LDL.LU R10, [R1+0x40] ;  /* 0x00004000010a7983 */ /* 0x001ea80000300800 */
[----:B---3--:R0:W-:Y:S04]  /*ac10*/  STS.U16 [R4+UR76+0x9d00], R91 ;  /* 0x009d005b04007988 */ /* 0x0081e8000800044c */
[----:B0-----:R-:W3:Y:S04]  /*ac20*/  LDL.LU R91, [R1+0x3c] ;  /* 0x00003c00015b7983 */ /* 0x001ee80000300800 */
[----:B----4-:R0:W-:Y:S04]  /*ac30*/  STS.U16 [R4+UR76+0x11d00], R68 ;  /* 0x011d004404007988 */ /* 0x0101e8000800044c */
[----:B------:R-:W-:Y:S04]  /*ac40*/  STS.U16 [R4+UR76+0x19d00], R7 ;  /* 0x019d000704007988 */ /* 0x000fe8000800044c */
[----:B------:R-:W-:Y:S04]  /*ac50*/  STS.U16 [R4+UR76+0x2100], R74 ;  /* 0x0021004a04007988 */ /* 0x000fe8000800044c */
[----:B------:R-:W-:Y:S04]  /*ac60*/  STS.U16 [R4+UR76+0xa100], R75 ;  /* 0x00a1004b04007988 */ /* 0x000fe8000800044c */
[----:B------:R-:W-:Y:S04]  /*ac70*/  STS.U16 [R4+UR76+0x12100], R93 ;  /* 0x0121005d04007988 */ /* 0x000fe8000800044c */
[----:B------:R-:W-:Y:S04]  /*ac80*/  STS.U16 [R4+UR76+0x1a100], R92 ;  /* 0x01a1005c04007988 */ /* 0x000fe8000800044c */
[----:B------:R-:W-:Y:S04]  /*ac90*/  STS.U16 [R4+UR76+0x2500], R72 ;  /* 0x0025004804007988 */ /* 0x000fe8000800044c */
[----:B0-----:R-:W4:Y:S04]  /*aca0*/  LDL.LU R68, [R1+0x38] ;  /* 0x0000380001447983 */ /* 0x001f280000300800 */
[----:B--2---:R-:W-:Y:S04]  /*acb0*/  STS.U16 [R4+UR76+0xa500], R73 ;  /* 0x00a5004904007988 */ /* 0x004fe8000800044c */
[----:B------:R-:W-:Y:S04]  /*acc0*/  STS.U16 [R4+UR76+0x12500], R12 ;  /* 0x0125000c04007988 */ /* 0x000fe8000800044c */
[----:B------:R0:W-:Y:S04]  /*acd0*/  STS.U16 [R4+UR76+0x1a500], R58 ;  /* 0x01a5003a04007988 */ /* 0x0001e8000800044c */
[----:B------:R-:W-:Y:S04]  /*ace0*/  STS.U16 [R4+UR76+0x2900], R70 ;  /* 0x0029004604007988 */ /* 0x000fe8000800044c */
[----:B0-----:R-:W2:Y:S04]  /*acf0*/  LDL.LU R58, [R1+0x34] ;  /* 0x00003400013a7983 */ /* 0x001ea80000300800 */
[----:B------:R0:W-:Y:S04]  /*ad00*/  STS.U16 [R4+UR76+0xa900], R71 ;  /* 0x00a9004704007988 */ /* 0x0001e8000800044c */
[----:B0-----:R-:W2:Y:S04]  /*ad10*/  LDL.LU R71, [R1+0x30] ;  /* 0x0000300001477983 */ /* 0x001ea80000300800 */
[----:B------:R-:W2:Y:S04]  /*ad20*/  LDL.LU R70, [R1+0x2c] ;  /* 0x00002c0001467983 */ /* 0x000ea80000300800 */
[----:B------:R-:W2:Y:S04]  /*ad30*/  LDL.LU R92, [R1+0x28] ;  /* 0x00002800015c7983 */ /* 0x000ea80000300800 */
[----:B------:R0:W-:Y:S04]  /*ad40*/  STS.U16 [R4+UR76+0x12900], R9 ;  /* 0x0129000904007988 */ /* 0x0001e8000800044c */
[----:B------:R-:W2:Y:S04]  /*ad50*/  LDL.LU R93, [R1+0x24] ;  /* 0x00002400015d7983 */ /* 0x000ea80000300800 */
[----:B------:R-:W-:Y:S04]  /*ad60*/  STS.U16 [R4+UR76+0x1a900], R65 ;  /* 0x01a9004104007988 */ /* 0x000fe8000800044c */
[----:B------:R-:W2:Y:S04]  /*ad70*/  LDL.LU R12, [R1+0x20] ;  /* 0x00002000010c7983 */ /* 0x000ea80000300800 */
[----:B------:R1:W-:Y:S04]  /*ad80*/  STS.U16 [R4+UR76+0x2d00], R64 ;  /* 0x002d004004007988 */ /* 0x0003e8000800044c */
[----:B0-----:R-:W2:Y:S04]  /*ad90*/  LDL.LU R9, [R1+0x1c] ;  /* 0x00001c0001097983 */ /* 0x001ea80000300800 */
[----:B------:R0:W-:Y:S04]  /*ada0*/  STS.U16 [R4+UR76+0xad00], R10 ;  /* 0x00ad000a04007988 */ /* 0x0001e8000800044c */
[----:B-1----:R-:W2:Y:S04]  /*adb0*/  LDL.LU R64, [R1+0x18] ;  /* 0x0000180001407983 */ /* 0x002ea80000300800 */
[----:B------:R-:W2:Y:S04]  /*adc0*/  LDL.LU R65, [R1+0x14] ;  /* 0x0000140001417983 */ /* 0x000ea80000300800 */
[----:B0-----:R-:W2:Y:S04]  /*add0*/  LDL.LU R10, [R1+0x10] ;  /* 0x00001000010a7983 */ /* 0x001ea80000300800 */
[----:B---3--:R0:W-:Y:S04]  /*ade0*/  STS.U16 [R4+UR76+0x12d00], R91 ;  /* 0x012d005b04007988 */ /* 0x0081e8000800044c */
[----:B0-----:R-:W3:Y:S04]  /*adf0*/  LDL.LU R91, [R1+0xc] ;  /* 0x00000c00015b7983 */ /* 0x001ee80000300800 */
[----:B------:R-:W3:Y:S04]  /*ae00*/  LDL.LU R7, [R1+0x8] ;  /* 0x0000080001077983 */ /* 0x000ee80000300800 */
[----:B----4-:R0:W-:Y:S04]  /*ae10*/  STS.U16 [R4+UR76+0x1ad00], R68 ;  /* 0x01ad004404007988 */ /* 0x0101e8000800044c */
[----:B0-----:R-:W4:Y:S04]  /*ae20*/  LDL.LU R68, [R1+0x1e4] ;  /* 0x0001e40001447983 */ /* 0x001f280000300800 */
[----:B--2---:R0:W-:Y:S04]  /*ae30*/  STS.U16 [R4+UR76+0x3100], R58 ;  /* 0x0031003a04007988 */ /* 0x0041e8000800044c */
[----:B0-----:R-:W2:Y:S04]  /*ae40*/  LDL.LU R58, [R1+0x1e0] ;  /* 0x0001e000013a7983 */ /* 0x001ea80000300800 */
[----:B------:R-:W2:Y:S04]  /*ae50*/  LDL.LU R74, [R1+0x1dc] ;  /* 0x0001dc00014a7983 */ /* 0x000ea80000300800 */
[----:B------:R-:W2:Y:S04]  /*ae60*/  LDL.LU R75, [R1+0x1d8] ;  /* 0x0001d800014b7983 */ /* 0x000ea80000300800 */
[----:B------:R0:W-:Y:S04]  /*ae70*/  STS.U16 [R4+UR76+0xb100], R71 ;  /* 0x00b1004704007988 */ /* 0x0001e8000800044c */
[----:B------:R-:W2:Y:S04]  /*ae80*/  LDL.LU R72, [R1+0x204] ;  /* 0x0002040001487983 */ /* 0x000ea80000300800 */
[----:B0-----:R-:W2:Y:S04]  /*ae90*/  LDL.LU R71, [R1+0x200] ;  /* 0x0002000001477983 */ /* 0x001ea80000300800 */
[----:B------:R0:W-:Y:S04]  /*aea0*/  STS.U16 [R4+UR76+0x13100], R70 ;  /* 0x0131004604007988 */ /* 0x0001e8000800044c */
[----:B------:R-:W2:Y:S04]  /*aeb0*/  LDL.LU R73, [R1+0x1fc] ;  /* 0x0001fc0001497983 */ /* 0x000ea80000300800 */
[----:B0-----:R-:W2:Y:S04]  /*aec0*/  LDL.LU R70, [R1+0x1f8] ;  /* 0x0001f80001467983 */ /* 0x001ea80000300800 */
[----:B------:R0:W-:Y:S04]  /*aed0*/  STS.U16 [R4+UR76+0x1b100], R92 ;  /* 0x01b1005c04007988 */ /* 0x0001e8000800044c */
[----:B------:R1:W-:Y:S04]  /*aee0*/  STS.U16 [R4+UR76+0x3500], R93 ;  /* 0x0035005d04007988 */ /* 0x0003e8000800044c */
[----:B------:R0:W-:Y:S04]  /*aef0*/  STS.U16 [R4+UR76+0xb500], R12 ;  /* 0x00b5000c04007988 */ /* 0x0001e8000800044c */
[----:B------:R0:W-:Y:S04]  /*af00*/  STS.U16 [R4+UR76+0x13500], R9 ;  /* 0x0135000904007988 */ /* 0x0001e8000800044c */
[----:B------:R0:W-:Y:S04]  /*af10*/  STS.U16 [R4+UR76+0x1b500], R64 ;  /* 0x01b5004004007988 */ /* 0x0001e8000800044c */
[----:B------:R1:W-:Y:S04]  /*af20*/  STS.U16 [R4+UR76+0x3900], R65 ;  /* 0x0039004104007988 */ /* 0x0003e8000800044c */
[----:B------:R1:W-:Y:S04]  /*af30*/  STS.U16 [R4+UR76+0xb900], R10 ;  /* 0x00b9000a04007988 */ /* 0x0003e8000800044c */
[----:B0-----:R-:W2:Y:S04]  /*af40*/  LDL.LU R92, [R1+0x25a8] ;  /* 0x0025a800015c7983 */ /* 0x001ea80000300800 */
[----:B-1----:R-:W2:Y:S04]  /*af50*/  LDL.LU R93, [R1+0x25a4] ;  /* 0x0025a400015d7983 */ /* 0x002ea80000300800 */
[----:B------:R-:W2:Y:S04]  /*af60*/  LDL.LU R12, [R1+0x25a0] ;  /* 0x0025a000010c7983 */ /* 0x000ea80000300800 */
[----:B------:R-:W2:Y:S04]  /*af70*/  LDL.LU R9, [R1+0x259c] ;  /* 0x00259c0001097983 */ /* 0x000ea80000300800 */
[----:B------:R-:W2:Y:S04]  /*af80*/  LDL.LU R64, [R1+0x2598] ;  /* 0x0025980001407983 */ /* 0x000ea80000300800 */
[----:B------:R-:W2:Y:S01]  /*af90*/  LDL.LU R65, [R1+0x2594] ;  /* 0x0025940001417983 */ /* 0x000ea20000300800 */
[----:B------:R-:W-:-:S03]  /*afa0*/  PRMT R6, RZ, 0x7610, R6 ;  /* 0x00007610ff067816 */ /* 0x000fc60000000006 */
[----:B------:R-:W2:Y:S04]  /*afb0*/  LDL.LU R10, [R1+0x2590] ;  /* 0x00259000010a7983 */ /* 0x000ea80000300800 */
[----:B---3--:R0:W-:Y:S04]  /*afc0*/  STS.U16 [R4+UR76+0x13900], R91 ;  /* 0x0139005b04007988 */ /* 0x0081e8000800044c */
[----:B------:R1:W-:Y:S04]  /*afd0*/  STS.U16 [R4+UR76+0x1b900], R7 ;  /* 0x01b9000704007988 */ /* 0x0003e8000800044c */
[----:B0-----:R-:W3:Y:S01]  /*afe0*/  LDL.LU R91, [R1+0x258c] ;  /* 0x00258c00015b7983 */ /* 0x001ee20000300800 */
[----:B-1----:R-:W-:-:S03]  /*aff0*/  LOP3.LUT R7, R0, 0x30, RZ, 0x3c, !PT ;  /* 0x0000003000077812 */ /* 0x002fc600078e3cff */
[----:B----4-:R0:W-:Y:S04]  /*b000*/  STS.U16 [R4+UR76+0x3d00], R68 ;  /* 0x003d004404007988 */ /* 0x0101e8000800044c */
[----:B0-----:R-:W4:Y:S04]  /*b010*/  LDL.LU R68, [R1+0x2588] ;  /* 0x0025880001447983 */ /* 0x001f280000300800 */
[----:B--2---:R0:W-:Y:S04]  /*b020*/  STS.U16 [R4+UR76+0xbd00], R58 ;  /* 0x00bd003a04007988 */ /* 0x0041e8000800044c */
[----:B------:R-:W-:Y:S04]  /*b030*/  STS.U16 [R4+UR76+0x13d00], R74 ;  /* 0x013d004a04007988 */ /* 0x000fe8000800044c */
[----:B------:R-:W-:Y:S04]  /*b040*/  STS.U16 [R4+UR76+0x1bd00], R75 ;  /* 0x01bd004b04007988 */ /* 0x000fe8000800044c */
[----:B0-----:R-:W2:Y:S04]  /*b050*/  LDL.LU R58, [R1+0x2584] ;  /* 0x00258400013a7983 */ /* 0x001ea80000300800 */
[----:B------:R-:W-:Y:S04]  /*b060*/  STS.U16 [R7+UR76+0x180], R72 ;  /* 0x0001804807007988 */ /* 0x000fe8000800044c */
[----:B------:R0:W-:Y:S04]  /*b070*/  STS.U16 [R7+UR76+0x8180], R71 ;  /* 0x0081804707007988 */ /* 0x0001e8000800044c */
[----:B------:R-:W-:Y:S01]  /*b080*/  STS.U16 [R7+UR76+0x10180], R73 ;  /* 0x0101804907007988 */ /* 0x000fe2000800044c */
[----:B0-----:R-:W-:-:S03]  /*b090*/  IMAD R71, R90, 0xb, RZ ;  /* 0x0000000b5a477824 */ /* 0x001fc600078e02ff */
[----:B------:R0:W-:Y:S02]  /*b0a0*/  STS.U16 [R7+UR76+0x18180], R70 ;  /* 0x0181804607007988 */ /* 0x0001e4000800044c */
[----:B0-----:R-:W-:-:S05]  /*b0b0*/  IMAD.WIDE R70, R71, 0x2, R82 ;  /* 0x0000000247467825 */ /* 0x001fca00078e0252 */
[----:B------:R0:W3:Y:S01]  /*b0c0*/  @!P5 LDG.E.U16 R6, desc[UR6][R70.64] ;  /* 0x000000064606d981 */ /* 0x0000e2000c1e1500 */
[----:B------:R-:W-:-:S05]  /*b0d0*/  VIADD R4, R11, 0xfffffff1 ;  /* 0xfffffff10b047836 */ /* 0x000fca0000000000 */
[----:B------:R-:W-:Y:S01]  /*b0e0*/  ISETP.GE.U32.AND P5, PT, R4, 0x7fffff72, PT ;  /* 0x7fffff720400780c */ /* 0x000fe20003fa6070 */
[----:B------:R-:W-:-:S04]  /*b0f0*/  IMAD R4, R90, 0xc, RZ ;  /* 0x0000000c5a047824 */ /* 0x000fc800078e02ff */
[----:B------:R-:W-:Y:S01]  /*b100*/  IMAD.WIDE R74, R4, 0x2, R86 ;  /* 0x00000002044a7825 */ /* 0x000fe200078e0256 */
[----:B------:R-:W-:-:S03]  /*b110*/  PRMT R92, RZ, 0x7610, R92 ;  /* 0x00007610ff5c7816 */ /* 0x000fc6000000005c */
[----:B------:R-:W-:Y:S01]  /*b120*/  IMAD.WIDE R72, R4, 0x2, R84 ;  /* 0x0000000204487825 */ /* 0x000fe200078e0254 */
[----:B------:R-:W-:Y:S02]  /*b130*/  PRMT R93, RZ, 0x7610, R93 ;  /* 0x00007610ff5d7816 */ /* 0x000fe4000000005d */
[----:B------:R-:W3:Y:S01]  /*b140*/  @!P4 LDG.E.U16 R92, desc[UR6][R74.64] ;  /* 0x000000064a5cc981 */ /* 0x000ee2000c1e1500 */
[----:B------:R-:W-:Y:S02]  /*b150*/  PRMT R64, RZ, 0x7610, R64 ;  /* 0x00007610ff407816 */ /* 0x000fe40000000040 */
[----:B------:R-:W-:-:S06]  /*b160*/  PRMT R65, RZ, 0x7610, R65 ;  /* 0x00007610ff417816 */ /* 0x000fcc0000000041 */
[----:B------:R1:W3:Y:S04]  /*b170*/  @!P4 LDG.E.U16 R65, desc[UR6][R72.64] ;  /* 0x000000064841c981 */ /* 0x0002e8000c1e1500 */
[----:B--2---:R2:W-:Y:S04]  /*b180*/  STS.U16 [R7+UR76+0x580], R58 ;  /* 0x0005803a07007988 */ /* 0x0045e8000800044c */
[----:B----4-:R4:W-:Y:S04]  /*b190*/  STS.U16 [R7+UR76+0x8580], R68 ;  /* 0x0085804407007988 */ /* 0x0109e8000800044c */
[----:B---3--:R3:W-:Y:S04]  /*b1a0*/  STS.U16 [R7+UR76+0x10580], R91 ;  /* 0x0105805b07007988 */ /* 0x0087e8000800044c */
[----:B--2---:R-:W2:Y:S04]  /*b1b0*/  LDL.LU R58, [R1+0x2580] ;  /* 0x00258000013a7983 */ /* 0x004ea80000300800 */
[----:B------:R0:W-:Y:S04]  /*b1c0*/  STL.64 [R1+0xd48], R70 ;  /* 0x000d484601007387 */ /* 0x0001e80000100a00 */
[----:B----4-:R-:W4:Y:S04]  /*b1d0*/  LDL.LU R68, [R1+0x257c] ;  /* 0x00257c0001447983 */ /* 0x010f280000300800 */
[----:B---3--:R-:W3:Y:S04]  /*b1e0*/  LDL.LU R91, [R1+0x2578] ;  /* 0x00257800015b7983 */ /* 0x008ee80000300800 */
[----:B------:R-:W-:Y:S01]  /*b1f0*/  STL [R1+0x21f8], R59 ;  /* 0x0021f83b01007387 */ /* 0x000fe20000100800 */
[----:B0-----:R-:W-:-:S05]  /*b200*/  IMAD.WIDE R70, R4, 0x2, R82 ;  /* 0x0000000204467825 */ /* 0x001fca00078e0252 */
[----:B------:R0:W2:Y:S04]  /*b210*/  @!P4 LDG.E.U16 R64, desc[UR6][R70.64] ;  /* 0x000000064640c981 */ /* 0x0000a8000c1e1500 */
[----:B------:R0:W-:Y:S02]  /*b220*/  STL [R1+0xf88], R6 ;  /* 0x000f880601007387 */ /* 0x0001e40000100800 */
[----:B0-----:R-:W-:-:S05]  /*b230*/  IMAD.WIDE R6, R4, 0x2, R88 ;  /* 0x0000000204067825 */ /* 0x001fca00078e0258 */
[----:B------:R0:W-:Y:S04]  /*b240*/  STL.64 [R1+0xd40], R6 ;  /* 0x000d400601007387 */ /* 0x0001e80000100a00 */
[----:B------:R0:W-:Y:S04]  /*b250*/  STL.64 [R1+0xd38], R74 ;  /* 0x000d384a01007387 */ /* 0x0001e80000100a00 */
[----:B------:R-:W2:Y:S04]  /*b260*/  @!P4 LDG.E.U16 R93, desc[UR6][R6.64] ;  /* 0x00000006065dc981 */ /* 0x000ea8000c1e1500 */
[----:B0-----:R-:W3:Y:S04]  /*b270*/  LDL.LU.64 R6, [R1+0x2570] ;  /* 0x0025700001067983 */ /* 0x001ee80000300a00 */
[----:B------:R1:W-:Y:S04]  /*b280*/  STL.64 [R1+0xd30], R72 ;  /* 0x000d304801007387 */ /* 0x0003e80000100a00 */
[----:B------:R-:W4:Y:S01]  /*b290*/  LDL.LU.64 R74, [R1+0x2568] ;  /* 0x00256800014a7983 */ /* 0x000f220000300a00 */
[----:B------:R-:W-:-:S02]  /*b2a0*/  VIADD R5, R11, 0xfffffff2 ;  /* 0xfffffff20b057836 */ /* 0x000fc40000000000 */
[----:B------:R-:W-:-:S03]  /*b2b0*/  VIADD R4, R11, 0xfffffff0 ;  /* 0xfffffff00b047836 */ /* 0x000fc60000000000 */
[----:B------:R-:W-:Y:S01]  /*b2c0*/  ISETP.GE.U32.AND P2, PT, R5, 0x7fffff73, PT ;  /* 0x7fffff730500780c */ /* 0x000fe20003f46070 */
[----:B------:R0:W-:Y:S01]  /*b2d0*/  STL.64 [R1+0xd28], R70 ;  /* 0x000d284601007387 */ /* 0x0001e20000100a00 */
[----:B------:R-:W-:Y:S01]  /*b2e0*/  ISETP.GE.U32.AND P4, PT, R4, 0x7fffff71, PT ;  /* 0x7fffff710400780c */ /* 0x000fe20003f86070 */
[----:B------:R-:W-:Y:S02]  /*b2f0*/  IMAD R4, R90, 0xd, RZ ;  /* 0x0000000d5a047824 */ /* 0x000fe400078e02ff */
[----:B------:R-:W-:Y:S02]  /*b300*/  STL [R1+0x1170], R92 ;  /* 0x0011705c01007387 */ /* 0x000fe40000100800 */
[----:B-1----:R-:W-:-:S04]  /*b310*/  IMAD.WIDE R72, R4, 0x2, R84 ;  /* 0x0000000204487825 */ /* 0x002fc800078e0254 */
[C---:B0-----:R-:W-:Y:S01]  /*b320*/  IMAD.WIDE R70, R4.reuse, 0x2, R82 ;  /* 0x0000000204467825 */ /* 0x041fe200078e0252 */
[----:B--2---:R0:W-:Y:S04]  /*b330*/  STL [R1+0x1174], R93 ;  /* 0x0011745d01007387 */ /* 0x0041e80000100800 */
[----:B------:R-:W-:Y:S04]  /*b340*/  STL [R1+0x1168], R64 ;  /* 0x0011684001007387 */ /* 0x000fe80000100800 */
[----:B------:R1:W-:Y:S01]  /*b350*/  STL [R1+0x116c], R65 ;  /* 0x00116c4101007387 */ /* 0x0003e20000100800 */
[----:B---3--:R-:W-:Y:S01]  /*b360*/  PRMT R6, RZ, 0x7610, R6 ;  /* 0x00007610ff067816 */ /* 0x008fe20000000006 */
[----:B0-----:R-:W-:Y:S01]  /*b370*/  IMAD.WIDE R92, R4, 0x2, R88 ;  /* 0x00000002045c7825 */ /* 0x001fe200078e0258 */
[----:B------:R-:W-:-:S02]  /*b380*/  PRMT R7, RZ, 0x7610, R7 ;  /* 0x00007610ff077816 */ /* 0x000fc40000000007 */
[----:B----4-:R-:W-:Y:S01]  /*b390*/  PRMT R75, RZ, 0x7610, R75 ;  /* 0x00007610ff4b7816 */ /* 0x010fe2000000004b */
[----:B-1----:R-:W-:Y:S01]  /*b3a0*/  IMAD.WIDE R64, R4, 0x2, R86 ;  /* 0x0000000204407825 */ /* 0x002fe200078e0256 */
[----:B------:R-:W-:Y:S01]  /*b3b0*/  PRMT R74, RZ, 0x7610, R74 ;  /* 0x00007610ff4a7816 */ /* 0x000fe2000000004a */
[----:B------:R0:W-:Y:S04]  /*b3c0*/  STL.64 [R1+0xd20], R92 ;  /* 0x000d205c01007387 */ /* 0x0001e80000100a00 */
[----:B------:R-:W2:Y:S04]  /*b3d0*/  @!P2 LDG.E.U16 R6, desc[UR6][R70.64] ;  /* 0x000000064606a981 */ /* 0x000ea8000c1e1500 */
[----:B------:R1:W-:Y:S04]  /*b3e0*/  STL.64 [R1+0xd18], R64 ;  /* 0x000d184001007387 */ /* 0x0003e80000100a00 */
[----:B------:R-:W3:Y:S04]  /*b3f0*/  @!P2 LDG.E.U16 R75, desc[UR6][R92.64] ;  /* 0x000000065c4ba981 */ /* 0x000ee8000c1e1500 */
[----:B------:R4:W3:Y:S04]  /*b400*/  @!P2 LDG.E.U16 R7, desc[UR6][R72.64] ;  /* 0x000000064807a981 */ /* 0x0008e8000c1e1500 */
[----:B------:R-:W3:Y:S04]  /*b410*/  @!P2 LDG.E.U16 R74, desc[UR6][R64.64] ;  /* 0x00000006404aa981 */ /* 0x000ee8000c1e1500 */
[----:B0-----:R-:W3:Y:S04]  /*b420*/  LDL.LU.64 R92, [R1+0x2560] ;  /* 0x00256000015c7983 */ /* 0x001ee80000300a00 */
[----:B------:R4:W-:Y:S04]  /*b430*/  STL.64 [R1+0xd10], R72 ;  /* 0x000d104801007387 */ /* 0x0009e80000100a00 */
[----:B-1----:R-:W3:Y:S01]  /*b440*/  LDL.LU.64 R64, [R1+0x2558] ;  /* 0x0025580001407983 */ /* 0x002ee20000300a00 */
[----:B------:R-:W-:-:S03]  /*b450*/  VIADD R4, R11, 0xffffffec ;  /* 0xffffffec0b047836 */ /* 0x000fc60000000000 */
[----:B------:R0:W-:Y:S02]  /*b460*/  STL.64 [R1+0xd08], R70 ;  /* 0x000d084601007387 */ /* 0x0001e40000100a00 */
[----:B------:R-:W-:Y:S01]  /*b470*/  ISETP.GE.U32.AND P2, PT, R4, 0x7fffff6d, PT ;  /* 0x7fffff6d0400780c */ /* 0x000fe20003f46070 */
[----:B------:R-:W-:-:S04]  /*b480*/  IMAD R4, R90, 0xe, RZ ;  /* 0x0000000e5a047824 */ /* 0x000fc800078e02ff */
[----:B----4-:R-:W-:-:S04]  /*b490*/  IMAD.WIDE R72, R4, 0x2, R86 ;  /* 0x0000000204487825 */ /* 0x010fc800078e0256 */
[C---:B0-----:R-:W-:Y:S01]  /*b4a0*/  IMAD.WIDE R70, R4.reuse, 0x2, R82 ;  /* 0x0000000204467825 */ /* 0x041fe200078e0252 */
[----:B--2---:R-:W-:Y:S04]  /*b4b0*/  STL [R1+0x1258], R6 ;  /* 0x0012580601007387 */ /* 0x004fe80000100800 */
[----:B---3--:R0:W-:Y:S04]  /*b4c0*/  STL [R1+0x125c], R7 ;  /* 0x00125c0701007387 */ /* 0x0081e80000100800 */
[----:B------:R-:W-:Y:S01]  /*b4d0*/  STL [R1+0x1260], R74 ;  /* 0x0012604a01007387 */ /* 0x000fe20000100800 */
[----:B------:R-:W-:Y:S01]  /*b4e0*/  PRMT R93, RZ, 0x7610, R93 ;  /* 0x00007610ff5d7816 */ /* 0x000fe2000000005d */
[----:B0-----:R-:W-:Y:S01]  /*b4f0*/  IMAD.WIDE R6, R4, 0x2, R88 ;  /* 0x0000000204067825 */ /* 0x001fe200078e0258 */
[----:B------:R-:W-:Y:S01]  /*b500*/  PRMT R92, RZ, 0x7610, R92 ;  /* 0x00007610ff5c7816 */ /* 0x000fe2000000005c */
[----:B------:R0:W-:Y:S04]  /*b510*/  STL [R1+0x1264], R75 ;  /* 0x0012644b01007387 */ /* 0x0001e80000100800 */
[----:B------:R1:W-:Y:S01]  /*b520*/  STL.64 [R1+0xd00], R6 ;  /* 0x000d000601007387 */ /* 0x0003e20000100a00 */
[----:B------:R-:W-:-:S02]  /*b530*/  PRMT R64, RZ, 0x7610, R64 ;  /* 0x00007610ff407816 */ /* 0x000fc40000000040 */
[----:B------:R-:W-:Y:S01]  /*b540*/  PRMT R65, RZ, 0x7610, R65 ;  /* 0x00007610ff417816 */ /* 0x000fe20000000041 */
[----:B------:R-:W2:Y:S01]  /*b550*/  @!P5 LDG.E.U16 R93, desc[UR6][R6.64] ;  /* 0x00000006065dd981 */ /* 0x000ea2000c1e1500 */
[----:B0-----:R-:W-:-:S03]  /*b560*/  IMAD.WIDE R74, R4, 0x2, R84 ;  /* 0x00000002044a7825 */ /* 0x001fc600078e0254 */
[----:B------:R0:W-:Y:S04]  /*b570*/  STL.64 [R1+0xcf8], R72 ;  /* 0x000cf84801007387 */ /* 0x0001e80000100a00 */
[----:B------:R-:W3:Y:S04]  /*b580*/  @!P5 LDG.E.U16 R92, desc[UR6][R72.64] ;  /* 0x00000006485cd981 */ /* 0x000ee8000c1e1500 */
[----:B-1----:R-:W4:Y:S04]  /*b590*/  LDL.LU.64 R6, [R1+0x2550] ;  /* 0x0025500001067983 */ /* 0x002f280000300a00 */
[----:B------:R1:W-:Y:S04]  /*b5a0*/  STL.64 [R1+0xcf0], R74 ;  /* 0x000cf04a01007387 */ /* 0x0003e80000100a00 */
[----:B0-----:R-:W4:Y:S04]  /*b5b0*/  LDL.LU.64 R72, [R1+0x2548] ;  /* 0x0025480001487983 */ /* 0x001f280000300a00 */
[----:B------:R-:W4:Y:S04]  /*b5c0*/  @!P5 LDG.E.U16 R64, desc[UR6][R70.64] ;  /* 0x000000064640d981 */ /* 0x000f28000c1e1500 */
[----:B------:R1:W4:Y:S01]  /*b5d0*/  @!P5 LDG.E.U16 R65, desc[UR6][R74.64] ;  /* 0x000000064a41d981 */ /* 0x000322000c1e1500 */
[----:B------:R-:W-:-:S05]  /*b5e0*/  VIADD R4, R11, 0xffffffeb ;  /* 0xffffffeb0b047836 */ /* 0x000fca0000000000 */
[----:B------:R-:W-:Y:S01]  /*b5f0*/  ISETP.GE.U32.AND P5, PT, R4, 0x7fffff6c, PT ;  /* 0x7fffff6c0400780c */ /* 0x000fe20003fa6070 */
[----:B------:R-:W-:Y:S01]  /*b600*/  IMAD R4, R90, 0xf, RZ ;  /* 0x0000000f5a047824 */ /* 0x000fe200078e02ff */
[----:B------:R0:W-:Y:S03]  /*b610*/  STL.64 [R1+0xce8], R70 ;  /* 0x000ce84601007387 */ /* 0x0001e60000100a00 */
[----:B-1----:R-:W-:-:S04]  /*b620*/  IMAD.WIDE R74, R4, 0x2, R88 ;  /* 0x00000002044a7825 */ /* 0x002fc800078e0258 */
[C---:B0-----:R-:W-:Y:S01]  /*b630*/  IMAD.WIDE R70, R4.reuse, 0x2, R84 ;  /* 0x0000000204467825 */ /* 0x041fe200078e0254 */
[----:B---3--:R-:W-:Y:S04]  /*b640*/  STL [R1+0x12a4], R92 ;  /* 0x0012a45c01007387 */ /* 0x008fe80000100800 */
[----:B--2---:R0:W-:Y:S01]  /*b650*/  STL [R1+0x12a8], R93 ;  /* 0x0012a85d01007387 */ /* 0x0041e20000100800 */
[----:B----4-:R-:W-:Y:S02]  /*b660*/  PRMT R6, RZ, 0x7610, R6 ;  /* 0x00007610ff067816 */ /* 0x010fe40000000006 */
[----:B------:R-:W-:Y:S01]  /*b670*/  PRMT R73, RZ, 0x7610, R73 ;  /* 0x00007610ff497816 */ /* 0x000fe20000000049 */
[----:B0-----:R-:W-:Y:S01]  /*b680*/  IMAD.WIDE R92, R4, 0x2, R86 ;  /* 0x00000002045c7825 */ /* 0x001fe200078e0256 */
[----:B------:R-:W-:Y:S01]  /*b690*/  PRMT R72, RZ, 0x7610, R72 ;  /* 0x00007610ff487816 */ /* 0x000fe20000000048 */
[----:B------:R-:W-:Y:S04]  /*b6a0*/  STL [R1+0x129c], R64 ;  /* 0x00129c4001007387 */ /* 0x000fe80000100800 */
[----:B------:R0:W-:Y:S01]  /*b6b0*/  STL [R1+0x12a0], R65 ;  /* 0x0012a04101007387 */ /* 0x0001e20000100800 */
[----:B------:R-:W-:-:S03]  /*b6c0*/  PRMT R7, RZ, 0x7610, R7 ;  /* 0x00007610ff077816 */ /* 0x000fc60000000007 */
[----:B------:R1:W-:Y:S04]  /*b6d0*/  STL.64 [R1+0xce0], R74 ;  /* 0x000ce04a01007387 */ /* 0x0003e80000100a00 */
[----:B------:R2:W-:Y:S01]  /*b6e0*/  STL.64 [R1+0xcd8], R92 ;  /* 0x000cd85c01007387 */ /* 0x0005e20000100a00 */
[----:B0-----:R-:W-:-:S03]  /*b6f0*/  IMAD.WIDE R64, R4, 0x2, R82 ;  /* 0x0000000204407825 */ /* 0x001fc600078e0252 */
[----:B------:R-:W3:Y:S04]  /*b700*/  @!P4 LDG.E.U16 R73, desc[UR6][R74.64] ;  /* 0x000000064a49c981 */ /* 0x000ee8000c1e1500 */
[----:B------:R-:W4:Y:S04]  /*b710*/  @!P4 LDG.E.U16 R72, desc[UR6][R92.64] ;  /* 0x000000065c48c981 */ /* 0x000f28000c1e1500 */
[----:B------:R0:W3:Y:S04]  /*b720*/  @!P4 LDG.E.U16 R6, desc[UR6][R64.64] ;  /* 0x000000064006c981 */ /* 0x0000e8000c1e1500 */
[----:B-1----:R-:W3:Y:S04]  /*b730*/  LDL.LU.64 R74, [R1+0x2540] ;  /* 0x00254000014a7983 */ /* 0x002ee80000300a00 */
[----:B------:R-:W-:Y:S04]  /*b740*/  STL.64 [R1+0xcd0], R70 ;  /* 0x000cd04601007387 */ /* 0x000fe80000100a00 */
[----:B--2---:R-:W2:Y:S04]  /*b750*/  LDL.LU R92, [R1+0x2538] ;  /* 0x00253800015c7983 */ /* 0x004ea80000300800 */
[----:B------:R-:W2:Y:S01]  /*b760*/  @!P4 LDG.E.U16 R7, desc[UR6][R70.64] ;  /* 0x000000064607c981 */ /* 0x000ea2000c1e1500 */
[----:B------:R-:W-:-:S05]  /*b770*/  VIADD R4, R11, 0xffffffea ;  /* 0xffffffea0b047836 */ /* 0x000fca0000000000 */
[----:B------:R-:W-:Y:S01]  /*b780*/  ISETP.GE.U32.AND P4, PT, R4, 0x7fffff6b, PT ;  /* 0x7fffff6b0400780c */ /* 0x000fe20003f86070 */
[----:B------:R-:W-:Y:S01]  /*b790*/  IMAD R4, R90, 0x13, RZ ;  /* 0x000000135a047824 */ /* 0x000fe200078e02ff */
[----:B------:R0:W-:Y:S03]  /*b7a0*/  STL.64 [R1+0xcc8], R64 ;  /* 0x000cc84001007387 */ /* 0x0001e60000100a00 */
[C---:B0-----:R-:W-:Y:S01]  /*b7b0*/  IMAD.WIDE R64, R4.reuse, 0x2, R88 ;  /* 0x0000000204407825 */ /* 0x041fe200078e0258 */
[----:B----4-:R-:W-:Y:S04]  /*b7c0*/  STL [R1+0x1488], R72 ;  /* 0x0014884801007387 */ /* 0x010fe80000100800 */
[----:B---3--:R0:W-:Y:S04]  /*b7d0*/  STL [R1+0x148c], R73 ;  /* 0x00148c4901007387 */ /* 0x0081e80000100800 */
[----:B------:R-:W-:Y:S01]  /*b7e0*/  STL [R1+0x1480], R6 ;  /* 0x0014800601007387 */ /* 0x000fe20000100800 */
[----:B0-----:R-:W-:Y:S01]  /*b7f0*/  IMAD.WIDE R72, R4, 0x2, R86 ;  /* 0x0000000204487825 */ /* 0x001fe200078e0256 */
[----:B--2---:R-:W-:-:S02]  /*b800*/  PRMT R92, RZ, 0x7610, R92 ;  /* 0x00007610ff5c7816 */ /* 0x004fc4000000005c */
[----:B------:R-:W-:Y:S04]  /*b810*/  STL [R1+0x1484], R7 ;  /* 0x0014840701007387 */ /* 0x000fe80000100800 */
[----:B------:R0:W-:Y:S04]  /*b820*/  STL.64 [R1+0xc60], R64 ;  /* 0x000c604001007387 */ /* 0x0001e80000100a00 */
[----:B------:R-:W2:Y:S04]  /*b830*/  @!P2 LDG.E.U16 R92, desc[UR6][R64.64] ;  /* 0x00000006405ca981 */ /* 0x000ea8000c1e1500 */
[----:B------:R1:W-:Y:S04]  /*b840*/  STL.64 [R1+0xc58], R72 ;  /* 0x000c584801007387 */ /* 0x0003e80000100a00 */
[----:B0-----:R-:W3:Y:S01]  /*b850*/  LDL.LU.64 R64, [R1+0x2530] ;  /* 0x0025300001407983 */ /* 0x001ee20000300a00 */
[----:B------:R-:W-:Y:S01]  /*b860*/  PRMT R59, RZ, 0x7610, R59 ;  /* 0x00007610ff3b7816 */ /* 0x000fe2000000003b */
[----:B------:R-:W-:Y:S01]  /*b870*/  IMAD.WIDE R70, R4, 0x2, R84 ;  /* 0x0000000204467825 */ /* 0x000fe200078e0254 */
[----:B------:R-:W-:-:S02]  /*b880*/  PRMT R91, RZ, 0x7610, R91 ;  /* 0x00007610ff5b7816 */ /* 0x000fc4000000005b */
[----:B------:R-:W-:Y:S01]  /*b890*/  PRMT R75, RZ, 0x7610, R75 ;  /* 0x00007610ff4b7816 */ /* 0x000fe2000000004b */
[----:B------:R-:W-:Y:S01]  /*b8a0*/  IMAD.WIDE R6, R4, 0x2, R82 ;  /* 0x0000000204067825 */ /* 0x000fe200078e0252 */
[----:B------:R1:W4:Y:S03]  /*b8b0*/  @!P2 LDG.E.U16 R59, desc[UR6][R72.64] ;  /* 0x00000006483ba981 */ /* 0x000326000c1e1500 */
[----:B------:R-:W-:Y:S01]  /*b8c0*/  VIADD R4, R11, 0xffffffe9 ;  /* 0xffffffe90b047836 */ /* 0x000fe20000000000 */
[----:B------:R0:W4:Y:S04]  /*b8d0*/  @!P2 LDG.E.U16 R91, desc[UR6][R70.64] ;  /* 0x00000006465ba981 */ /* 0x000128000c1e1500 */
[----:B------:R0:W4:Y:S01]  /*b8e0*/  @!P2 LDG.E.U16 R75, desc[UR6][R6.64] ;  /* 0x00000006064ba981 */ /* 0x000122000c1e1500 */
[----:B------:R-:W-:Y:S01]  /*b8f0*/  ISETP.GE.U32.AND P2, PT, R4, 0x7fffff6a, PT ;  /* 0x7fffff6a0400780c */ /* 0x000fe20003f46070 */
[----:B------:R-:W-:-:S02]  /*b900*/  IMAD R4, R90, 0x14, RZ ;  /* 0x000000145a047824 */ /* 0x000fc400078e02ff */
[----:B------:R0:W-:Y:S01]  /*b910*/  STL.64 [R1+0xc50], R70 ;  /* 0x000c504601007387 */ /* 0x0001e20000100a00 */
[----:B------:R-:W-:Y:S02]  /*b920*/  PRMT R81, RZ, 0x7610, R81 ;  /* 0x00007610ff517816 */ /* 0x000fe40000000051 */
[----:B------:R-:W-:Y:S01]  /*b930*/  PRMT R80, RZ, 0x7610, R80 ;  /* 0x00007610ff507816 */ /* 0x000fe20000000050 */
[----:B------:R0:W-:Y:S01]  /*b940*/  STL.64 [R1+0xc48], R6 ;  /* 0x000c480601007387 */ /* 0x0001e20000100a00 */
[----:B-1----:R-:W-:-:S04]  /*b950*/  IMAD.WIDE R72, R4, 0x2, R84 ;  /* 0x0000000204487825 */ /* 0x002fc800078e0254 */
[----:B0-----:R-:W-:-:S04]  /*b960*/  IMAD.WIDE R70, R4, 0x2, R82 ;  /* 0x0000000204467825 */ /* 0x001fc800078e0252 */
[----:B------:R-:W-:-:S05]  /*b970*/  IMAD.WIDE R6, R4, 0x2, R88 ;  /* 0x0000000204067825 */ /* 0x000fca00078e0258 */
[----:B------:R-:W4:Y:S04]  /*b980*/  @!P5 LDG.E.U16 R81, desc[UR6][R6.64] ;  /* 0x000000060651d981 */ /* 0x000f28000c1e1500 */
[----:B--2---:R0:W-:Y:S04]  /*b990*/  STL [R1+0xf70], R92 ;  /* 0x000f705c01007387 */ /* 0x0041e80000100800 */
[----:B------:R1:W-:Y:S01]  /*b9a0*/  STL.64 [R1+0xc40], R6 ;  /* 0x000c400601007387 */ /* 0x0003e20000100a00 */
[----:B0-----:R-:W-:Y:S01]  /*b9b0*/  IMAD.WIDE R92, R4, 0x2, R86 ;  /* 0x00000002045c7825 */ /* 0x001fe200078e0256 */
[----:B---3--:R-:W-:-:S02]  /*b9c0*/  PRMT R64, RZ, 0x7610, R64 ;  /* 0x00007610ff407816 */ /* 0x008fc40000000040 */
[----:B------:R-:W-:Y:S02]  /*b9d0*/  PRMT R65, RZ, 0x7610, R65 ;  /* 0x00007610ff417816 */ /* 0x000fe40000000041 */
[----:B------:R0:W-:Y:S04]  /*b9e0*/  STL.64 [R1+0xc38], R92 ;  /* 0x000c385c01007387 */ /* 0x0001e80000100a00 */
[----:B------:R-:W2:Y:S04]  /*b9f0*/  @!P5 LDG.E.U16 R80, desc[UR6][R92.64] ;  /* 0x000000065c50d981 */ /* 0x000ea8000c1e1500 */
[----:B-1----:R-:W3:Y:S04]  /*ba00*/  LDL.LU.64 R6, [R1+0x2528] ;  /* 0x0025280001067983 */ /* 0x002ee80000300a00 */
[----:B------:R1:W-:Y:S04]  /*ba10*/  STL.64 [R1+0xc30], R72 ;  /* 0x000c304801007387 */ /* 0x0003e80000100a00 */
[----:B------:R-:W3:Y:S04]  /*ba20*/  @!P5 LDG.E.U16 R64, desc[UR6][R70.64] ;  /* 0x000000064640d981 */ /* 0x000ee8000c1e1500 */
[----:B0-----:R-:W3:Y:S04]  /*ba30*/  LDL.LU.64 R92, [R1+0x2520] ;  /* 0x00252000015c7983 */ /* 0x001ee80000300a00 */
[----:B------:R1:W3:Y:S01]  /*ba40*/  @!P5 LDG.E.U16 R65, desc[UR6][R72.64] ;  /* 0x000000064841d981 */ /* 0x0002e2000c1e1500 */
[----:B------:R-:W-:-:S03]  /*ba50*/  VIADD R4, R11, 0xffffffe8 ;  /* 0xffffffe80b047836 */ /* 0x000fc60000000000 */
[----:B------:R0:W-:Y:S02]  /*ba60*/  STL.64 [R1+0xc28], R70 ;  /* 0x000c284601007387 */ /* 0x0001e40000100a00 */
[----:B------:R-:W-:Y:S01]  /*ba70*/  ISETP.GE.U32.AND P5, PT, R4, 0x7fffff69, PT ;  /* 0x7fffff690400780c */ /* 0x000fe20003fa6070 */
[----:B------:R-:W-:-:S04]  /*ba80*/  IMAD R4, R90, 0x15, RZ ;  /* 0x000000155a047824 */ /* 0x000fc800078e02ff */
[----:B-1----:R-:W-:-:S04]  /*ba90*/  IMAD.WIDE R72, R4, 0x2, R86 ;  /* 0x0000000204487825 */ /* 0x002fc800078e0256 */
[C---:B0-----:R-:W-:Y:S01]  /*baa0*/  IMAD.WIDE R70, R4.reuse, 0x2, R84 ;  /* 0x0000000204467825 */ /* 0x041fe200078e0254 */
[----:B--2---:R-:W-:Y:S04]  /*bab0*/  STL [R1+0x1160], R80 ;  /* 0x0011605001007387 */ /* 0x004fe80000100800 */
[----:B----4-:R0:W-:Y:S01]  /*bac0*/  STL [R1+0x1164], R81 ;  /* 0x0011645101007387 */ /* 0x0101e20000100800 */
[----:B---3--:R-:W-:Y:S02]  /*bad0*/  PRMT R6, RZ, 0x7610, R6 ;  /* 0x00007610ff067816 */ /* 0x008fe40000000006 */
[----:B------:R-:W-:Y:S01]  /*bae0*/  PRMT R7, RZ, 0x7610, R7 ;  /* 0x00007610ff077816 */ /* 0x000fe20000000007 */
[----:B------:R-:W-:Y:S01]  /*baf0*/  STL [R1+0x1158], R64 ;  /* 0x0011584001007387 */ /* 0x000fe20000100800 */
[----:B0-----:R-:W-:Y:S01]  /*bb00*/  IMAD.WIDE R80, R4, 0x2, R88 ;  /* 0x0000000204507825 */ /* 0x001fe200078e0258 */
[----:B------:R-:W-:-:S03]  /*bb10*/  PRMT R93, RZ, 0x7610, R93 ;  /* 0x00007610ff5d7816 */ /* 0x000fc6000000005d */
[----:B------:R0:W2:Y:S01]  /*bb20*/  @!P4 LDG.E.U16 R7, desc[UR6][R70.64] ;  /* 0x000000064607c981 */ /* 0x0000a2000c1e1500 */
[----:B------:R-:W-:-:S03]  /*bb30*/  PRMT R92, RZ, 0x7610, R92 ;  /* 0x00007610ff5c7816 */ /* 0x000fc6000000005c */
[----:B------:R1:W-:Y:S04]  /*bb40*/  STL [R1+0x115c], R65 ;  /* 0x00115c4101007387 */ /* 0x0003e80000100800 */
[----:B------:R3:W-:Y:S04]  /*bb50*/  STL.64 [R1+0xc20], R80 ;  /* 0x000c205001007387 */ /* 0x0007e80000100a00 */
[----:B------:R-:W4:Y:S01]  /*bb60*/  @!P4 LDG.E.U16 R93, desc[UR6][R80.64] ;  /* 0x00000006505dc981 */ /* 0x000f22000c1e1500 */
[----:B-1----:R-:W-:-:S03]  /*bb70*/  IMAD.WIDE R64, R4, 0x2, R82 ;  /* 0x0000000204407825 */ /* 0x002fc600078e0252 */
[----:B------:R1:W-:Y:S04]  /*bb80*/  STL.64 [R1+0xc18], R72 ;  /* 0x000c184801007387 */ /* 0x0003e80000100a00 */
[----:B------:R0:W2:Y:S04]  /*bb90*/  @!P4 LDG.E.U16 R6, desc[UR6][R64.64] ;  /* 0x000000064006c981 */ /* 0x0000a8000c1e1500 */
[----:B---3--:R-:W3:Y:S04]  /*bba0*/  LDL.LU.64 R80, [R1+0x2518] ;  /* 0x0025180001507983 */ /* 0x008ee80000300a00 */
[----:B------:R0:W-:Y:S04]  /*bbb0*/  STL.64 [R1+0xc10], R70 ;  /* 0x000c104601007387 */ /* 0x0001e80000100a00 */
[----:B------:R-:W3:Y:S04]  /*bbc0*/  @!P4 LDG.E.U16 R92, desc[UR6][R72.64] ;  /* 0x00000006485cc981 */ /* 0x000ee8000c1e1500 */
[----:B-1----:R-:W4:Y:S01]  /*bbd0*/  LDL.LU.64 R72, [R1+0x2510] ;  /* 0x0025100001487983 */ /* 0x002f220000300a00 */
[----:B------:R-:W-:-:S03]  /*bbe0*/  VIADD R4, R11, 0xffffffe4 ;  /* 0xffffffe40b047836 */ /* 0x000fc60000000000 */
[----:B------:R1:W-:Y:S02]  /*bbf0*/  STL.64 [R1+0xc08], R64 ;  /* 0x000c084001007387 */ /* 0x0003e40000100a00 */
[----:B------:R-:W-:Y:S01]  /*bc00*/  ISETP.GE.U32.AND P4, PT, R4, 0x7fffff65, PT ;  /* 0x7fffff650400780c */ /* 0x000fe20003f86070 */
[----:B------:R-:W-:Y:S01]  /*bc10*/  IMAD R4, R90, 0x16, RZ ;  /* 0x000000165a047824 */ /* 0x000fe200078e02ff */
[----:B------:R-:W-:-:S03]  /*bc20*/  PRMT R52, RZ, 0x7610, R52 ;  /* 0x00007610ff347816 */ /* 0x000fc60000000034 */
[----:B0-----:R-:W-:Y:S01]  /*bc30*/  IMAD.WIDE R70, R4, 0x2, R84 ;  /* 0x0000000204467825 */ /* 0x001fe200078e0254 */
[----:B------:R-:W-:-:S03]  /*bc40*/  PRMT R53, RZ, 0x7610, R53 ;  /* 0x00007610ff357816 */ /* 0x000fc60000000035 */
[----:B-1----:R-:W-:-:S03]  /*bc50*/  IMAD.WIDE R64, R4, 0x2, R82 ;  /* 0x0000000204407825 */ /* 0x002fc600078e0252 */
[----:B------:R0:W4:Y:S04]  /*bc60*/  @!P2 LDG.E.U16 R53, desc[UR6][R70.64] ;  /* 0x000000064635a981 */ /* 0x000128000c1e1500 */
[----:B------:R1:W4:Y:S04]  /*bc70*/  @!P2 LDG.E.U16 R52, desc[UR6][R64.64] ;  /* 0x000000064034a981 */ /* 0x000328000c1e1500 */
[----:B--2---:R-:W-:Y:S04]  /*bc80*/  STL [R1+0x1248], R6 ;  /* 0x0012480601007387 */ /* 0x004fe80000100800 */
[----:B------:R2:W-:Y:S04]  /*bc90*/  STL [R1+0x124c], R7 ;  /* 0x00124c0701007387 */ /* 0x0005e80000100800 */
[----:B---3--:R-:W-:Y:S01]  /*bca0*/  STL [R1+0x1250], R92 ;  /* 0x0012505c01007387 */ /* 0x008fe20000100800 */
[----:B--2---:R-:W-:-:S03]  /*bcb0*/  IMAD.WIDE R6, R4, 0x2, R88 ;  /* 0x0000000204067825 */ /* 0x004fc600078e0258 */
[----:B----4-:R2:W-:Y:S01]  /*bcc0*/  STL [R1+0x1254], R93 ;  /* 0x0012545d01007387 */ /* 0x0105e20000100800 */
[----:B------:R-:W-:Y:S02]  /*bcd0*/  PRMT R73, RZ, 0x7610, R73 ;  /* 0x00007610ff497816 */ /* 0x000fe40000000049 */
[----:B------:R-:W-:Y:S01]  /*bce0*/  PRMT R72, RZ, 0x7610, R72 ;  /* 0x00007610ff487816 */ /* 0x000fe20000000048 */
[----:B--2---:R-:W-:Y:S01]  /*bcf0*/  IMAD.WIDE R92, R4, 0x2, R86 ;  /* 0x00000002045c7825 */ /* 0x004fe200078e0256 */
[----:B------:R2:W-:Y:S04]  /*bd00*/  STL.64 [R1+0xc00], R6 ;  /* 0x000c000601007387 */ /* 0x0005e80000100a00 */
[----:B------:R3:W-:Y:S04]  /*bd10*/  STL.64 [R1+0xbf8], R92 ;  /* 0x000bf85c01007387 */ /* 0x0007e80000100a00 */
[----:B------:R-:W4:Y:S04]  /*bd20*/  @!P2 LDG.E.U16 R73, desc[UR6][R6.64] ;  /* 0x000000060649a981 */ /* 0x000f28000c1e1500 */
[----:B------:R-:W4:Y:S04]  /*bd30*/  @!P2 LDG.E.U16 R72, desc[UR6][R92.64] ;  /* 0x000000065c48a981 */ /* 0x000f28000c1e1500 */
[----:B--2---:R-:W2:Y:S04]  /*bd40*/  LDL.LU.64 R6, [R1+0x2508] ;  /* 0x0025080001067983 */ /* 0x004ea80000300a00 */
[----:B------:R0:W-:Y:S04]  /*bd50*/  STL.64 [R1+0xbf0], R70 ;  /* 0x000bf04601007387 */ /* 0x0001e80000100a00 */
[----:B---3--:R-:W3:Y:S01]  /*bd60*/  LDL.LU.64 R92, [R1+0x2500] ;  /* 0x00250000015c7983 */ /* 0x008ee20000300a00 */
[----:B------:R-:W-:-:S04]  /*bd70*/  IADD3 R4, PT, PT, R11, -0x1d, RZ ;  /* 0xffffffe30b047810 */ /* 0x000fc80007ffe0ff */
[----:B------:R-:W-:Y:S01]  /*bd80*/  ISETP.GE.U32.AND P2, PT, R4, 0x7fffff64, PT ;  /* 0x7fffff640400780c */ /* 0x000fe20003f46070 */
[----:B------:R-:W-:Y:S01]  /*bd90*/  IMAD R4, R90, 0x17, RZ ;  /* 0x000000175a047824 */ /* 0x000fe200078e02ff */
[----:B------:R1:W-:Y:S03]  /*bda0*/  STL.64 [R1+0xbe8], R64 ;  /* 0x000be84001007387 */ /* 0x0003e60000100a00 */
[----:B0-----:R-:W-:-:S04]  /*bdb0*/  IMAD.WIDE R70, R4, 0x2, R86 ;  /* 0x0000000204467825 */ /* 0x001fc800078e0256 */
[----:B-1----:R-:W-:Y:S01]  /*bdc0*/  IMAD.WIDE R64, R4, 0x2, R84 ;  /* 0x0000000204407825 */ /* 0x002fe200078e0254 */
[----:B----4-:R-:W-:Y:S04]  /*bdd0*/  STL [R1+0x1294], R72 ;  /* 0x0012944801007387 */ /* 0x010fe80000100800 */
[----:B------:R0:W-:Y:S01]  /*bde0*/  STL [R1+0x1298], R73 ;  /* 0x0012984901007387 */ /* 0x0001e20000100800 */
[----:B--2---:R-:W-:-:S03]  /*bdf0*/  PRMT R6, RZ, 0x7610, R6 ;  /* 0x00007610ff067816 */ /* 0x004fc60000000006 */
[----:B------:R-:W-:Y:S01]  /*be00*/  STL [R1+0x128c], R52 ;  /* 0x00128c3401007387 */ /* 0x000fe20000100800 */
[----:B------:R-:W-:-:S03]  /*be10*/  PRMT R7, RZ, 0x7610, R7 ;  /* 0x00007610ff077816 */ /* 0x000fc60000000007 */
[----:B------:R1:W-:Y:S01]  /*be20*/  STL [R1+0x1290], R53 ;  /* 0x0012903501007387 */ /* 0x0003e20000100800 */
[----:B---3--:R-:W-:Y:S01]  /*be30*/  PRMT R93, RZ, 0x7610, R93 ;  /* 0x00007610ff5d7816 */ /* 0x008fe2000000005d */
[C---:B0-----:R-:W-:Y:S01]  /*be40*/  IMAD.WIDE R72, R4.reuse, 0x2, R88 ;  /* 0x0000000204487825 */ /* 0x041fe200078e0258 */
[----:B------:R-:W-:Y:S01]  /*be50*/  PRMT R92, RZ, 0x7610, R92 ;  /* 0x00007610ff5c7816 */ /* 0x000fe2000000005c */
[----:B------:R0:W2:Y:S02]  /*be60*/  @!P5 LDG.E.U16 R7, desc[UR6][R64.64] ;  /* 0x000000064007d981 */ /* 0x0000a4000c1e1500 */
[----:B-1----:R-:W-:Y:S02]  /*be70*/  IMAD.WIDE R52, R4, 0x2, R82 ;  /* 0x0000000204347825 */ /* 0x002fe400078e0252 */
[----:B------:R1:W-:Y:S04]  /*be80*/  STL.64 [R1+0xbe0], R72 ;  /* 0x000be04801007387 */ /* 0x0003e80000100a00 */
[----:B------:R3:W-:Y:S04]  /*be90*/  STL.64 [R1+0xbd8], R70 ;  /* 0x000bd84601007387 */ /* 0x0007e80000100a00 */
[----:B------:R-:W4:Y:S04]  /*bea0*/  @!P5 LDG.E.U16 R93, desc[UR6][R72.64] ;  /* 0x00000006485dd981 */ /* 0x000f28000c1e1500 */
[----:B------:R-:W2:Y:S04]  /*beb0*/  @!P5 LDG.E.U16 R92, desc[UR6][R70.64] ;  /* 0x00000006465cd981 */ /* 0x000ea8000c1e1500 */
[----:B------:R0:W4:Y:S04]  /*bec0*/  @!P5 LDG.E.U16 R6, desc[UR6][R52.64] ;  /* 0x000000063406d981 */ /* 0x000128000c1e1500 */
[----:B-1----:R-:W4:Y:S04]  /*bed0*/  LDL.LU.64 R72, [R1+0x24f8] ;  /* 0x0024f80001487983 */ /* 0x002f280000300a00 */
[----:B------:R0:W-:Y:S04]  /*bee0*/  STL.64 [R1+0xbd0], R64 ;  /* 0x000bd04001007387 */ /* 0x0001e80000100a00 */
[----:B---3--:R-:W3:Y:S01]  /*bef0*/  LDL.LU.64 R70, [R1+0x24f0] ;  /* 0x0024f00001467983 */ /* 0x008ee20000300a00 */
[----:B------:R-:W-:-:S03]  /*bf00*/  VIADD R4, R11, 0xffffffe2 ;  /* 0xffffffe20b047836 */ /* 0x000fc60000000000 */
[----:B------:R1:W-:Y:S02]  /*bf10*/  STL.64 [R1+0xbc8], R52 ;  /* 0x000bc83401007387 */ /* 0x0003e40000100a00 */
[----:B------:R-:W-:Y:S01]  /*bf20*/  ISETP.GE.U32.AND P5, PT, R4, 0x7fffff63, PT ;  /* 0x7fffff630400780c */ /* 0x000fe20003fa6070 */
[----:B------:R-:W-:Y:S01]  /*bf30*/  IMAD R4, R90, 0x1b, RZ ;  /* 0x0000001b5a047824 */ /* 0x000fe200078e02ff */
[----:B------:R-:W-:-:S03]  /*bf40*/  PRMT R74, RZ, 0x7610, R74 ;  /* 0x00007610ff4a7816 */ /* 0x000fc6000000004a */
[----:B0-----:R-:W-:-:S04]  /*bf50*/  IMAD.WIDE R64, R4, 0x2, R86 ;  /* 0x0000000204407825 */ /* 0x001fc800078e0256 */
[----:B-1----:R-:W-:Y:S01]  /*bf60*/  IMAD.WIDE R52, R4, 0x2, R84 ;  /* 0x0000000204347825 */ /* 0x002fe200078e0254 */
[----:B------:R-:W-:Y:S01]  /*bf70*/  PRMT R81, RZ, 0x7610, R81 ;  /* 0x00007610ff517816 */ /* 0x000fe20000000051 */
[----:B--2---:R-:W-:Y:S04]  /*bf80*/  STL [R1+0x1478], R92 ;  /* 0x0014785c01007387 */ /* 0x004fe80000100800 */
[----:B----4-:R0:W-:Y:S04]  /*bf90*/  STL [R1+0x147c], R93 ;  /* 0x00147c5d01007387 */ /* 0x0101e80000100800 */
[----:B------:R-:W-:Y:S01]  /*bfa0*/  STL [R1+0x1470], R6 ;  /* 0x0014700601007387 */ /* 0x000fe20000100800 */
[----:B------:R-:W-:-:S03]  /*bfb0*/  PRMT R72, RZ, 0x7610, R72 ;  /* 0x00007610ff487816 */ /* 0x000fc60000000048 */
[----:B------:R1:W-:Y:S01]  /*bfc0*/  STL [R1+0x1474], R7 ;  /* 0x0014740701007387 */ /* 0x0003e20000100800 */
[----:B0-----:R-:W-:Y:S01]  /*bfd0*/  IMAD.WIDE R92, R4, 0x2, R88 ;  /* 0x00000002045c7825 */ /* 0x001fe200078e0258 */
[----:B---3--:R-:W-:Y:S02]  /*bfe0*/  PRMT R71, RZ, 0x7610, R71 ;  /* 0x00007610ff477816 */ /* 0x008fe40000000047 */
[----:B------:R-:W2:Y:S01]  /*bff0*/  @!P4 LDG.E.U16 R72, desc[UR6][R64.64] ;  /* 0x000000064048c981 */ /* 0x000ea2000c1e1500 */
[----:B------:R-:W-:-:S03]  /*c000*/  PRMT R70, RZ, 0x7610, R70 ;  /* 0x00007610ff467816 */ /* 0x000fc60000000046 */
[----:B------:R0:W3:Y:S01]  /*c010*/  @!P4 LDG.E.U16 R74, desc[UR6][R92.64] ;  /* 0x000000065c4ac981 */ /* 0x0000e2000c1e1500 */
[----:B-1----:R-:W-:-:S03]  /*c020*/  IMAD.WIDE R6, R4, 0x2, R82 ;  /* 0x0000000204067825 */ /* 0x002fc600078e0252 */
[----:B------:R-:W4:Y:S01]  /*c030*/  @!P4 LDG.E.U16 R71, desc[UR6][R52.64] ;  /* 0x000000063447c981 */ /* 0x000f22000c1e1500 */
[----:B------:R-:W-:-:S03]  /*c040*/  VIADD R4, R11, 0xffffffe1 ;  /* 0xffffffe10b047836 */ /* 0x000fc60000000000 */
[----:B------:R1:W2:Y:S02]  /*c050*/  @!P4 LDG.E.U16 R70, desc[UR6][R6.64] ;  /* 0x000000060646c981 */ /* 0x0002a4000c1e1500 */
[----:B------:R-:W-:Y:S01]  /*c060*/  ISETP.GE.U32.AND P4, PT, R4, 0x7fffff62, PT ;  /* 0x7fffff620400780c */ /* 0x000fe20003f86070 */
[----:B------:R-:W-:Y:S01]  /*c070*/  IMAD R4, R90, 0x1c, RZ ;  /* 0x0000001c5a047824 */ /* 0x000fe200078e02ff */
[----:B------:R0:W-:Y:S04]  /*c080*/  STL.64 [R1+0xb60], R92 ;  /* 0x000b605c01007387 */ /* 0x0001e80000100a00 */
[----:B------:R-:W-:Y:S04]  /*c090*/  STL.64 [R1+0xb58], R64 ;  /* 0x000b584001007387 */ /* 0x000fe80000100a00 */
[----:B------:R-:W-:Y:S04]  /*c0a0*/  STL.64 [R1+0xb50], R52 ;  /* 0x000b503401007387 */ /* 0x000fe80000100a00 */
[----:B------:R1:W-:Y:S01]  /*c0b0*/  STL.64 [R1+0xb48], R6 ;  /* 0x000b480601007387 */ /* 0x0003e20000100a00 */
[----:B0-----:R-:W-:-:S04]  /*c0c0*/  IMAD.WIDE R92, R4, 0x2, R86 ;  /* 0x00000002045c7825 */ /* 0x001fc800078e0256 */
[----:B-1----:R-:W-:-:S05]  /*c0d0*/  IMAD.WIDE R6, R4, 0x2, R88 ;  /* 0x0000000204067825 */ /* 0x002fca00078e0258 */
[----:B------:R0:W-:Y:S04]  /*c0e0*/  STL.64 [R1+0xb40], R6 ;  /* 0x000b400601007387 */ /* 0x0001e80000100a00 */
[----:B------:R1:W-:Y:S04]  /*c0f0*/  STL.64 [R1+0xb38], R92 ;  /* 0x000b385c01007387 */ /* 0x0003e80000100a00 */
[----:B------:R-:W2:Y:S04]  /*c100*/  @!P2 LDG.E.U16 R81, desc[UR6][R6.64] ;  /* 0x000000060651a981 */ /* 0x000ea8000c1e1500 */
[----:B0-----:R-:W2:Y:S01]  /*c110*/  LDL.LU.64 R6, [R1+0x24e8] ;  /* 0x0024e80001067983 */ /* 0x001ea20000300a00 */
[----:B------:R-:W-:Y:S01]  /*c120*/  PRMT R2, RZ, 0x7610, R2 ;  /* 0x00007610ff027816 */ /* 0x000fe20000000002 */
[----:B------:R-:W-:Y:S01]  /*c130*/  IMAD.WIDE R52, R4, 0x2, R82 ;  /* 0x0000000204347825 */ /* 0x000fe200078e0252 */
[----:B------:R-:W-:-:S02]  /*c140*/  PRMT R3, RZ, 0x7610, R3 ;  /* 0x00007610ff037816 */ /* 0x000fc40000000003 */
[----:B------:R-:W-:Y:S01]  /*c150*/  PRMT R80, RZ, 0x7610, R80 ;  /* 0x00007610ff507816 */ /* 0x000fe20000000050 */
[----:B------:R-:W-:Y:S01]  /*c160*/  IMAD.WIDE R64, R4, 0x2, R84 ;  /* 0x0000000204407825 */ /* 0x000fe200078e0254 */
[----:B------:R-:W3:Y:S03]  /*c170*/  @!P2 LDG.E.U16 R2, desc[UR6][R52.64] ;  /* 0x000000063402a981 */ /* 0x000ee6000c1e1500 */
[----:B------:R-:W-:Y:S01]  /*c180*/  VIADD R4, R11, 0xffffffe0 ;  /* 0xffffffe00b047836 */ /* 0x000fe20000000000 */
[----:B------:R0:W3:Y:S04]  /*c190*/  @!P2 LDG.E.U16 R3, desc[UR6][R64.64] ;  /* 0x000000064003a981 */ /* 0x0000e8000c1e1500 */
[----:B------:R0:W-:Y:S04]  /*c1a0*/  STL.64 [R1+0xb30], R64 ;  /* 0x000b304001007387 */ /* 0x0001e80000100a00 */
[----:B------:R-:W4:Y:S01]  /*c1b0*/  @!P2 LDG.E.U16 R80, desc[UR6][R92.64] ;  /* 0x000000065c50a981 */ /* 0x000f22000c1e1500 */
[----:B------:R-:W-:Y:S01]  /*c1c0*/  ISETP.GE.U32.AND P2, PT, R4, 0x7fffff61, PT ;  /* 0x7fffff610400780c */ /* 0x000fe20003f46070 */
[----:B------:R-:W-:-:S02]  /*c1d0*/  IMAD R4, R90, 0x1d, RZ ;  /* 0x0000001d5a047824 */ /* 0x000fc400078e02ff */
[----:B-1----:R-:W4:Y:S02]  /*c1e0*/  LDL.LU.64 R92, [R1+0x24e0] ;  /* 0x0024e000015c7983 */ /* 0x002f240000300a00 */
[C---:B0-----:R-:W-:Y:S02]  /*c1f0*/  IMAD.WIDE R64, R4.reuse, 0x2, R84 ;  /* 0x0000000204407825 */ /* 0x041fe400078e0254 */
[----:B------:R0:W-:Y:S02]  /*c200*/  STL.64 [R1+0xb28], R52 ;  /* 0x000b283401007387 */ /* 0x0001e40000100a00 */
[----:B0-----:R-:W-:Y:S01]  /*c210*/  IMAD.WIDE R52, R4, 0x2, R82 ;  /* 0x0000000204347825 */ /* 0x001fe200078e0252 */
[----:B--2---:R-:W-:Y:S02]  /*c220*/  PRMT R6, RZ, 0x7610, R6 ;  /* 0x00007610ff067816 */ /* 0x004fe40000000006 */
[----:B------:R-:W-:-:S04]  /*c230*/  PRMT R7, RZ, 0x7610, R7 ;  /* 0x00007610ff077816 */ /* 0x000fc80000000007 */
[----:B------:R-:W2:Y:S04]  /*c240*/  @!P5 LDG.E.U16 R6, desc[UR6][R52.64] ;  /* 0x000000063406d981 */ /* 0x000ea8000c1e1500 */
[----:B------:R-:W2:Y:S04]  /*c250*/  @!P5 LDG.E.U16 R7, desc[UR6][R64.64] ;  /* 0x000000064007d981 */ /* 0x000ea8000c1e1500 */
[----:B---3--:R-:W-:Y:S04]  /*c260*/  STL [R1+0x1148], R2 ;  /* 0x0011480201007387 */ /* 0x008fe80000100800 */
[----:B------:R0:W-:Y:S04]  /*c270*/  STL [R1+0x114c], R3 ;  /* 0x00114c0301007387 */ /* 0x0001e80000100800 */
[----:B----4-:R-:W-:Y:S04]  /*c280*/  STL [R1+0x1150], R80 ;  /* 0x0011505001007387 */ /* 0x010fe80000100800 */
[----:B------:R1:W-:Y:S01]  /*c290*/  STL [R1+0x1154], R81 ;  /* 0x0011545101007387 */ /* 0x0003e20000100800 */
[----:B0-----:R-:W-:Y:S01]  /*c2a0*/  IMAD.WIDE R2, R4, 0x2, R88 ;  /* 0x0000000204027825 */ /* 0x001fe200078e0258 */
[----:B------:R-:W-:-:S02]  /*c2b0*/  PRMT R93, RZ, 0x7610, R93 ;  /* 0x00007610ff5d7816 */ /* 0x000fc4000000005d */
[----:B------:R-:W-:Y:S01]  /*c2c0*/  PRMT R92, RZ, 0x7610, R92 ;  /* 0x00007610ff5c7816 */ /* 0x000fe2000000005c */
[----:B-1----:R-:W-:Y:S01]  /*c2d0*/  IMAD.WIDE R80, R4, 0x2, R86 ;  /* 0x0000000204507825 */ /* 0x002fe200078e0256 */
[----:B------:R0:W-:Y:S03]  /*c2e0*/  STL.64 [R1+0xb20], R2 ;  /* 0x000b200201007387 */ /* 0x0001e60000100a00 */
[----:B------:R-:W-:Y:S01]  /*c2f0*/  VIADD R4, R11, 0xffffffdc ;  /* 0xffffffdc0b047836 */ /* 0x000fe20000000000 */
[----:B------:R1:W-:Y:S04]  /*c300*/  STL.64 [R1+0xb18], R80 ;  /* 0x000b185001007387 */ /* 0x0003e80000100a00 */
[----:B------:R-:W3:Y:S04]  /*c310*/  @!P5 LDG.E.U16 R93, desc[UR6][R2.64] ;  /* 0x00000006025dd981 */ /* 0x000ee8000c1e1500 */
[----:B------:R-:W4:Y:S01]  /*c320*/  @!P5 LDG.E.U16 R92, desc[UR6][R80.64] ;  /* 0x00000006505cd981 */ /* 0x000f22000c1e1500 */
[----:B------:R-:W-:Y:S01]  /*c330*/  ISETP.GE.U32.AND P5, PT, R4, 0x7fffff5d, PT ;  /* 0x7fffff5d0400780c */ /* 0x000fe20003fa6070 */
[----:B------:R-:W-:-:S02]  /*c340*/  IMAD R4, R90, 0x1e, RZ ;  /* 0x0000001e5a047824 */ /* 0x000fc400078e02ff */
[----:B0-----:R-:W3:Y:S04]  /*c350*/  LDL.LU.64 R2, [R1+0x24d8] ;  /* 0x0024d80001027983 */ /* 0x001ee80000300a00 */
[----:B------:R-:W-:Y:S01]  /*c360*/  STL.64 [R1+0xb10], R64 ;  /* 0x000b104001007387 */ /* 0x000fe20000100a00 */
[----:B------:R-:W-:-:S03]  /*c370*/  PRMT R68, RZ, 0x7610, R68 ;  /* 0x00007610ff447816 */ /* 0x000fc60000000044 */
[----:B-1----:R-:W3:Y:S04]  /*c380*/  LDL.LU.64 R80, [R1+0x24d0] ;  /* 0x0024d00001507983 */ /* 0x002ee80000300a00 */
[----:B------:R-:W-:Y:S04]  /*c390*/  STL.64 [R1+0xb08], R52 ;  /* 0x000b083401007387 */ /* 0x000fe80000100a00 */
[----:B--2---:R-:W-:Y:S04]  /*c3a0*/  STL [R1+0x1238], R6 ;  /* 0x0012380601007387 */ /* 0x004fe80000100800 */
[----:B------:R0:W-:Y:S02]  /*c3b0*/  STL [R1+0x123c], R7 ;  /* 0x00123c0701007387 */ /* 0x0001e40000100800 */
[----:B0-----:R-:W-:-:S05]  /*c3c0*/  IMAD.WIDE R6, R4, 0x2, R88 ;  /* 0x0000000204067825 */ /* 0x001fca00078e0258 */
[----:B------:R-:W2:Y:S01]  /*c3d0*/  @!P4 LDG.E.U16 R68, desc[UR6][R6.64] ;  /* 0x000000060644c981 */ /* 0x000ea2000c1e1500 */
[----:B------:R-:W-:Y:S01]  /*c3e0*/  PRMT R56, RZ, 0x7610, R56 ;  /* 0x00007610ff387816 */ /* 0x000fe20000000038 */
[----:B------:R-:W-:Y:S01]  /*c3f0*/  IMAD.WIDE R52, R4, 0x2, R82 ;  /* 0x0000000204347825 */ /* 0x000fe200078e0252 */
[----:B------:R-:W-:-:S03]  /*c400*/  PRMT R57, RZ, 0x7610, R57 ;  /* 0x00007610ff397816 */ /* 0x000fc60000000039 */
[----:B------:R-:W-:-:S05]  /*c410*/  IMAD.WIDE R64, R4, 0x2, R84 ;  /* 0x0000000204407825 */ /* 0x000fca00078e0254 */
[----:B------:R-:W2:Y:S04]  /*c420*/  @!P4 LDG.E.U16 R56, desc[UR6][R64.64] ;  /* 0x000000064038c981 */ /* 0x000ea8000c1e1500 */
[----:B----4-:R-:W-:Y:S04]  /*c430*/  STL [R1+0x1240], R92 ;  /* 0x0012405c01007387 */ /* 0x010fe80000100800 */
[----:B---3--:R0:W-:Y:S04]  /*c440*/  STL [R1+0x1244], R93 ;  /* 0x0012445d01007387 */ /* 0x0081e80000100800 */
[----:B------:R1:W-:Y:S01]  /*c450*/  STL.64 [R1+0xb00], R6 ;  /* 0x000b000601007387 */ /* 0x0003e20000100a00 */
[----:B0-----:R-:W-:Y:S01]  /*c460*/  IMAD.WIDE R92, R4, 0x2, R86 ;  /* 0x00000002045c7825 */ /* 0x001fe200078e0256 */
[----:B------:R-:W-:-:S04]  /*c470*/  PRMT R80, RZ, 0x7610, R80 ;  /* 0x00007610ff507816 */ /* 0x000fc80000000050 */
[----:B------:R-:W-:Y:S04]  /*c480*/  STL.64 [R1+0xaf8], R92 ;  /* 0x000af85c01007387 */ /* 0x000fe80000100a00 */
[----:B-1----:R-:W3:Y:S04]  /*c490*/  LDL.LU.64 R6, [R1+0x24c8] ;  /* 0x0024c80001067983 */ /* 0x002ee80000300a00 */
[----:B------:R-:W4:Y:S04]  /*c4a0*/  @!P4 LDG.E.U16 R80, desc[UR6][R52.64] ;  /* 0x000000063450c981 */ /* 0x000f28000c1e1500 */
[----:B------:R0:W3:Y:S04]  /*c4b0*/  @!P4 LDG.E.U16 R57, desc[UR6][R92.64] ;  /* 0x000000065c39c981 */ /* 0x0000e8000c1e1500 */
[----:B--2---:R1:W-:Y:S04]  /*c4c0*/  STL [R1+0x1288], R68 ;  /* 0x0012884401007387 */ /* 0x0043e80000100800 */
[----:B-1----:R-:W2:Y:S01]  /*c4d0*/  LDL.LU R68, [R1+0x24c0] ;  /* 0x0024c00001447983 */ /* 0x002ea20000300800 */
[----:B------:R-:W-:-:S05]  /*c4e0*/  VIADD R4, R11, 0xffffffdb ;  /* 0xffffffdb0b047836 */ /* 0x000fca0000000000 */
[----:B------:R-:W-:Y:S01]  /*c4f0*/  ISETP.GE.U32.AND P4, PT, R4, 0x7fffff5c, PT ;  /* 0x7fffff5c0400780c */ /* 0x000fe20003f86070 */
[----:B------:R-:W-:Y:S01]  /*c500*/  IMAD R4, R90, 0x1f, RZ ;  /* 0x0000001f5a047824 */ /* 0x000fe200078e02ff */
[----:B------:R1:W-:Y:S03]  /*c510*/  STL.64 [R1+0xaf0], R64 ;  /* 0x000af04001007387 */ /* 0x0003e60000100a00 */
[C---:B0-----:R-:W-:Y:S01]  /*c520*/  IMAD.WIDE R92, R4.reuse, 0x2, R86 ;  /* 0x00000002045c7825 */ /* 0x041fe200078e0256 */
[----:B------:R-:W-:Y:S01]  /*c530*/  STL.64 [R1+0xae8], R52 ;  /* 0x000ae83401007387 */ /* 0x000fe20000100a00 */
[----:B------:R-:W-:Y:S02]  /*c540*/  PRMT R54, RZ, 0x7610, R54 ;  /* 0x00007610ff367816 */ /* 0x000fe40000000036 */
[----:B------:R-:W-:Y:S01]  /*c550*/  PRMT R55, RZ, 0x7610, R55 ;  /* 0x00007610ff377816 */ /* 0x000fe20000000037 */
[----:B-1----:R-:W-:-:S05]  /*c560*/  IMAD.WIDE R64, R4, 0x2, R88 ;  /* 0x0000000204407825 */ /* 0x002fca00078e0258 */
[----:B------:R0:W2:Y:S04]  /*c570*/  @!P2 LDG.E.U16 R55, desc[UR6][R92.64] ;  /* 0x000000065c37a981 */ /* 0x0000a8000c1e1500 */
[----:B----4-:R-:W-:Y:S04]  /*c580*/  STL [R1+0x2148], R80 ;  /* 0x0021485001007387 */ /* 0x010fe80000100800 */
[----:B------:R-:W-:Y:S04]  /*c590*/  STL [R1+0x1280], R56 ;  /* 0x0012803801007387 */ /* 0x000fe80000100800 */
[----:B---3--:R1:W-:Y:S04]  /*c5a0*/  STL [R1+0x1284], R57 ;  /* 0x0012843901007387 */ /* 0x0083e80000100800 */
[----:B------:R3:W-:Y:S04]  /*c5b0*/  STL.64 [R1+0xae0], R64 ;  /* 0x000ae04001007387 */ /* 0x0007e80000100a00 */
[----:B------:R0:W-:Y:S01]  /*c5c0*/  STL.64 [R1+0xad8], R92 ;  /* 0x000ad85c01007387 */ /* 0x0001e20000100a00 */
[----:B-1----:R-:W-:-:S05]  /*c5d0*/  IMAD.WIDE R56, R4, 0x2, R84 ;  /* 0x0000000204387825 */ /* 0x002fca00078e0254 */
[----:B------:R-:W4:Y:S01]  /*c5e0*/  @!P2 LDG.E.U16 R54, desc[UR6][R56.64] ;  /* 0x000000063836a981 */ /* 0x000f22000c1e1500 */
[----:B--2---:R-:W-:-:S06]  /*c5f0*/  PRMT R68, RZ, 0x7610, R68 ;  /* 0x00007610ff447816 */ /* 0x004fcc0000000044 */
[----:B------:R-:W2:Y:S04]  /*c600*/  @!P2 LDG.E.U16 R68, desc[UR6][R64.64] ;  /* 0x000000064044a981 */ /* 0x000ea8000c1e1500 */
[----:B---3--:R-:W3:Y:S01]  /*c610*/  LDL.LU.64 R64, [R1+0x24b8] ;  /* 0x0024b80001407983 */ /* 0x008ee20000300a00 */
[----:B------:R-:W-:Y:S01]  /*c620*/  PRMT R7, RZ, 0x7610, R7 ;  /* 0x00007610ff077816 */ /* 0x000fe20000000007 */
[----:B------:R-:W-:-:S04]  /*c630*/  IMAD.WIDE R52, R4, 0x2, R82 ;  /* 0x0000000204347825 */ /* 0x000fc800078e0252 */
[----:B------:R-:W-:Y:S01]  /*c640*/  VIADD R4, R11, 0xffffffda ;  /* 0xffffffda0b047836 */ /* 0x000fe20000000000 */
[----:B------:R1:W4:Y:S04]  /*c650*/  @!P2 LDG.E.U16 R7, desc[UR6][R52.64] ;  /* 0x000000063407a981 */ /* 0x000328000c1e1500 */
[----:B------:R-:W-:Y:S01]  /*c660*/  ISETP.GE.U32.AND P2, PT, R4, 0x7fffff5b, PT ;  /* 0x7fffff5b0400780c */ /* 0x000fe20003f46070 */
[----:B------:R-:W-:Y:S01]  /*c670*/  IMAD R4, R90, 0x23, RZ ;  /* 0x000000235a047824 */ /* 0x000fe200078e02ff */
[----:B------:R-:W-:-:S03]  /*c680*/  PRMT R6, RZ, 0x7610, R6 ;  /* 0x00007610ff067816 */ /* 0x000fc60000000006 */
[----:B0-----:R-:W-:Y:S01]  /*c690*/  IMAD.WIDE R92, R4, 0x2, R88 ;  /* 0x00000002045c7825 */ /* 0x001fe200078e0258 */
[----:B--2---:R0:W-:Y:S04]  /*c6a0*/  STL [R1+0x146c], R68 ;  /* 0x00146c4401007387 */ /* 0x0041e80000100800 */
[----:B0-----:R-:W2:Y:S01]  /*c6b0*/  LDL.LU R68, [R1+0x24b0] ;  /* 0x0024b00001447983 */ /* 0x001ea20000300800 */
[----:B---3--:R-:W-:-:S03]  /*c6c0*/  PRMT R65, RZ, 0x7610, R65 ;  /* 0x00007610ff417816 */ /* 0x008fc60000000041 */
[----:B------:R0:W-:Y:S04]  /*c6d0*/  STL.64 [R1+0xad0], R56 ;  /* 0x000ad03801007387 */ /* 0x0001e80000100a00 */
[----:B------:R1:W-:Y:S04]  /*c6e0*/  STL.64 [R1+0xac8], R52 ;  /* 0x000ac83401007387 */ /* 0x0003e80000100a00 */
[----:B----4-:R-:W-:Y:S01]  /*c6f0*/  STL [R1+0x1464], R54 ;  /* 0x0014643601007387 */ /* 0x010fe20000100800 */
[----:B0-----:R-:W-:-:S03]  /*c700*/  IMAD.WIDE R56, R4, 0x2, R86 ;  /* 0x0000000204387825 */ /* 0x001fc600078e0256 */
[----:B------:R-:W-:Y:S01]  /*c710*/  STL [R1+0x1468], R55 ;  /* 0x0014683701007387 */ /* 0x000fe20000100800 */
[----:B-1----:R-:W-:-:S03]  /*c720*/  IMAD.WIDE R52, R4, 0x2, R82 ;  /* 0x0000000204347825 */ /* 0x002fc600078e0252 */
[----:B------:R0:W-:Y:S04]  /*c730*/  STL.64 [R1+0xa60], R92 ;  /* 0x000a605c01007387 */ /* 0x0001e80000100a00 */
[----:B------:R1:W-:Y:S04]  /*c740*/  STL.64 [R1+0xa58], R56 ;  /* 0x000a583801007387 */ /* 0x0003e80000100a00 */
[----:B------:R-:W3:Y:S04]  /*c750*/  @!P5 LDG.E.U16 R65, desc[UR6][R92.64] ;  /* 0x000000065c41d981 */ /* 0x000ee8000c1e1500 */
[----:B------:R-:W4:Y:S04]  /*c760*/  @!P5 LDG.E.U16 R6, desc[UR6][R52.64] ;  /* 0x000000063406d981 */ /* 0x000f28000c1e1500 */
[----:B0-----:R-:W2:Y:S01]  /*c770*/  LDL.LU.64 R92, [R1+0x24a8] ;  /* 0x0024a800015c7983 */ /* 0x001ea20000300a00 */
[----:B------:R-:W-:Y:S01]  /*c780*/  PRMT R64, RZ, 0x7610, R64 ;  /* 0x00007610ff407816 */ /* 0x000fe20000000040 */
[----:B------:R-:W-:Y:S01]  /*c790*/  IMAD.WIDE R54, R4, 0x2, R84 ;  /* 0x0000000204367825 */ /* 0x000fe200078e0254 */
[----:B------:R-:W-:-:S03]  /*c7a0*/  PRMT R58, RZ, 0x7610, R58 ;  /* 0x00007610ff3a7816 */ /* 0x000fc6000000003a */
[----:B------:R-:W-:Y:S01]  /*c7b0*/  VIADD R4, R11, 0xffffffd9 ;  /* 0xffffffd90b047836 */ /* 0x000fe20000000000 */
[----:B------:R1:W3:Y:S04]  /*c7c0*/  @!P5 LDG.E.U16 R64, desc[UR6][R56.64] ;  /* 0x000000063840d981 */ /* 0x0002e8000c1e1500 */
[----:B------:R0:W3:Y:S01]  /*c7d0*/  @!P5 LDG.E.U16 R58, desc[UR6][R54.64] ;  /* 0x00000006363ad981 */ /* 0x0000e2000c1e1500 */
[----:B------:R-:W-:Y:S01]  /*c7e0*/  ISETP.GE.U32.AND P5, PT, R4, 0x7fffff5a, PT ;  /* 0x7fffff5a0400780c */ /* 0x000fe20003fa6070 */
[----:B------:R-:W-:Y:S01]  /*c7f0*/  IMAD R4, R90, 0x24, RZ ;  /* 0x000000245a047824 */ /* 0x000fe200078e02ff */
[----:B------:R-:W-:Y:S01]  /*c800*/  PRMT R2, RZ, 0x7610, R2 ;  /* 0x00007610ff027816 */ /* 0x000fe20000000002 */
[----:B------:R0:W-:Y:S01]  /*c810*/  STL.64 [R1+0xa50], R54 ;  /* 0x000a503601007387 */ /* 0x0001e20000100a00 */
[----:B------:R-:W-:Y:S01]  /*c820*/  PRMT R3, RZ, 0x7610, R3 ;  /* 0x00007610ff037816 */ /* 0x000fe20000000003 */
[----:B-1----:R-:W-:-:S02]  /*c830*/  IMAD.WIDE R56, R4, 0x2, R88 ;  /* 0x0000000204387825 */ /* 0x002fc400078e0258 */
[----:B------:R1:W-:Y:S04]  /*c840*/  STL.64 [R1+0xa48], R52 ;  /* 0x000a483401007387 */ /* 0x0003e80000100a00 */
[----:B------:R-:W-:Y:S01]  /*c850*/  STL [R1+0x1460], R7 ;  /* 0x0014600701007387 */ /* 0x000fe20000100800 */
[----:B0-----:R-:W-:-:S04]  /*c860*/  IMAD.WIDE R54, R4, 0x2, R84 ;  /* 0x0000000204367825 */ /* 0x001fc800078e0254 */
[----:B-1----:R-:W-:Y:S01]  /*c870*/  IMAD.WIDE R52, R4, 0x2, R82 ;  /* 0x0000000204347825 */ /* 0x002fe200078e0252 */
[----:B------:R-:W3:Y:S04]  /*c880*/  @!P4 LDG.E.U16 R3, desc[UR6][R54.64] ;  /* 0x000000063603c981 */ /* 0x000ee8000c1e1500 */
[----:B------:R-:W3:Y:S04]  /*c890*/  @!P4 LDG.E.U16 R2, desc[UR6][R52.64] ;  /* 0x000000063402c981 */ /* 0x000ee8000c1e1500 */
[----:B----4-:R0:W-:Y:S01]  /*c8a0*/  STL [R1+0x1094], R6 ;  /* 0x0010940601007387 */ /* 0x0101e20000100800 */
[----:B--2---:R-:W-:-:S02]  /*c8b0*/  PRMT R93, RZ, 0x7610, R93 ;  /* 0x00007610ff5d7816 */ /* 0x004fc4000000005d */
[----:B------:R-:W-:Y:S01]  /*c8c0*/  PRMT R92, RZ, 0x7610, R92 ;  /* 0x00007610ff5c7816 */ /* 0x000fe2000000005c */
[----:B0-----:R-:W-:Y:S01]  /*c8d0*/  IMAD.WIDE R6, R4, 0x2, R86 ;  /* 0x0000000204067825 */ /* 0x001fe200078e0256 */
[----:B------:R0:W-:Y:S04]  /*c8e0*/  STL.64 [R1+0xa40], R56 ;  /* 0x000a403801007387 */ /* 0x0001e80000100a00 */
[----:B------:R1:W-:Y:S04]  /*c8f0*/  STL.64 [R1+0xa38], R6 ;  /* 0x000a380601007387 */ /* 0x0003e80000100a00 */
[----:B------:R-:W2:Y:S04]  /*c900*/  @!P4 LDG.E.U16 R93, desc[UR6][R56.64] ;  /* 0x00000006385dc981 */ /* 0x000ea8000c1e1500 */
[----:B------:R-:W4:Y:S04]  /*c910*/  @!P4 LDG.E.U16 R92, desc[UR6][R6.64] ;  /* 0x00000006065cc981 */ /* 0x000f28000c1e1500 */
[----:B0-----:R-:W2:Y:S01]  /*c920*/  LDL.LU.64 R56, [R1+0x24a0] ;  /* 0x0024a00001387983 */ /* 0x001ea20000300a00 */
[----:B------:R-:W-:-:S03]  /*c930*/  VIADD R4, R11, 0xffffffd8 ;  /* 0xffffffd80b047836 */ /* 0x000fc60000000000 */
[----:B------:R-:W-:Y:S02]  /*c940*/  STL.64 [R1+0xa30], R54 ;  /* 0x000a303601007387 */ /* 0x000fe40000100a00 */
[----:B------:R-:W-:Y:S02]  /*c950*/  ISETP.GE.U32.AND P4, PT, R4, 0x7fffff59, PT ;  /* 0x7fffff590400780c */ /* 0x000fe40003f86070 */
[----:B-1----:R-:W2:Y:S01]  /*c960*/  LDL.LU.64 R6, [R1+0x2498] ;  /* 0x0024980001067983 */ /* 0x002ea20000300a00 */
[----:B------:R-:W-:-:S03]  /*c970*/  IMAD R4, R90, 0x25, RZ ;  /* 0x000000255a047824 */ /* 0x000fc600078e02ff */
[----:B------:R-:W-:Y:S04]  /*c980*/  STL.64 [R1+0xa28], R52 ;  /* 0x000a283401007387 */ /* 0x000fe80000100a00 */
[----:B---3--:R-:W-:Y:S04]  /*c990*/  STL [R1+0x1138], R2 ;  /* 0x0011380201007387 */ /* 0x008fe80000100800 */
[----:B------:R0:W-:Y:S02]  /*c9a0*/  STL [R1+0x113c], R3 ;  /* 0x00113c0301007387 */ /* 0x0001e40000100800 */
[----:B0-----:R-:W-:-:S02]  /*c9b0*/  IMAD.WIDE R2, R4, 0x2, R88 ;  /* 0x0000000204027825 */ /* 0x001fc400078e0258 */
[----:B----4-:R-:W-:Y:S04]  /*c9c0*/  STL [R1+0x1140], R92 ;  /* 0x0011405c01007387 */ /* 0x010fe80000100800 */
[----:B--2---:R0:W-:Y:S01]  /*c9d0*/  STL [R1+0x1144], R93 ;  /* 0x0011445d01007387 */ /* 0x0041e20000100800 */
[----:B------:R-:W-:Y:S02]  /*c9e0*/  PRMT R56, RZ, 0x7610, R56 ;  /* 0x00007610ff387816 */ /* 0x000fe40000000038 */
[----:B------:R-:W-:Y:S01]  /*c9f0*/  PRMT R57, RZ, 0x7610, R57 ;  /* 0x00007610ff397816 */ /* 0x000fe20000000039 */
[----:B0-----:R-:W-:-:S05]  /*ca00*/  IMAD.WIDE R92, R4, 0x2, R86 ;  /* 0x00000002045c7825 */ /* 0x001fca00078e0256 */
[----:B------:R-:W2:Y:S04]  /*ca10*/  @!P2 LDG.E.U16 R57, desc[UR6][R2.64] ;  /* 0x000000060239a981 */ /* 0x000ea8000c1e1500 */
[----:B------:R-:W3:Y:S01]  /*ca20*/  @!P2 LDG.E.U16 R56, desc[UR6][R92.64] ;  /* 0x000000065c38a981 */ /* 0x000ee2000c1e1500 */
[----:B------:R-:W-:Y:S01]  /*ca30*/  PRMT R7, RZ, 0x7610, R7 ;  /* 0x00007610ff077816 */ /* 0x000fe20000000007 */
[----:B------:R-:W-:Y:S01]  /*ca40*/  IMAD.WIDE R54, R4, 0x2, R84 ;  /* 0x0000000204367825 */ /* 0x000fe200078e0254 */
[----:B------:R-:W-:-:S03]  /*ca50*/  PRMT R6, RZ, 0x7610, R6 ;  /* 0x00007610ff067816 */ /* 0x000fc60000000006 */
[----:B------:R-:W-:Y:S01]  /*ca60*/  IMAD.WIDE R52, R4, 0x2, R82 ;  /* 0x0000000204347825 */ /* 0x000fe200078e0252 */
[----:B------:R0:W-:Y:S03]  /*ca70*/  STL.64 [R1+0xa20], R2 ;  /* 0x000a200201007387 */ /* 0x0001e60000100a00 */
[----:B------:R-:W-:Y:S01]  /*ca80*/  VIADD R4, R11, 0xffffffd4 ;  /* 0xffffffd40b047836 */ /* 0x000fe20000000000 */
[----:B------:R1:W-:Y:S04]  /*ca90*/  STL.64 [R1+0xa18], R92 ;  /* 0x000a185c01007387 */ /* 0x0003e80000100a00 */
[----:B------:R-:W4:Y:S04]  /*caa0*/  @!P2 LDG.E.U16 R7, desc[UR6][R54.64] ;  /* 0x000000063607a981 */ /* 0x000f28000c1e1500 */
[----:B0-----:R-:W4:Y:S04]  /*cab0*/  LDL.LU.64 R2, [R1+0x2490] ;  /* 0x0024900001027983 */ /* 0x001f280000300a00 */
[----:B------:R-:W4:Y:S01]  /*cac0*/  @!P2 LDG.E.U16 R6, desc[UR6][R52.64] ;  /* 0x000000063406a981 */ /* 0x000f22000c1e1500 */
[----:B------:R-:W-:Y:S01]  /*cad0*/  ISETP.GE.U32.AND P2, PT, R4, 0x7fffff55, PT ;  /* 0x7fffff550400780c */ /* 0x000fe20003f46070 */
[----:B------:R-:W-:-:S02]  /*cae0*/  IMAD R4, R90, 0x26, RZ ;  /* 0x000000265a047824 */ /* 0x000fc400078e02ff */
[----:B------:R-:W-:Y:S01]  /*caf0*/  STL.64 [R1+0xa10], R54 ;  /* 0x000a103601007387 */ /* 0x000fe20000100a00 */
[----:B------:R-:W-:-:S03]  /*cb00*/  PRMT R68, RZ, 0x7610, R68 ;  /* 0x00007610ff447816 */ /* 0x000fc60000000044 */
[----:B-1----:R-:W4:Y:S04]  /*cb10*/  LDL.LU R92, [R1+0x2488] ;  /* 0x00248800015c7983 */ /* 0x002f280000300800 */
[----:B------:R-:W-:Y:S04]  /*cb20*/  STL.64 [R1+0xa08], R52 ;  /* 0x000a083401007387 */ /* 0x000fe80000100a00 */
[----:B---3--:R-:W-:Y:S04]  /*cb30*/  STL [R1+0x1230], R56 ;  /* 0x0012303801007387 */ /* 0x008fe80000100800 */
[----:B--2---:R0:W-:Y:S02]  /*cb40*/  STL [R1+0x1234], R57 ;  /* 0x0012343901007387 */ /* 0x0041e40000100800 */
[----:B0-----:R-:W-:-:S05]  /*cb50*/  IMAD.WIDE R56, R4, 0x2, R88 ;  /* 0x0000000204387825 */ /* 0x001fca00078e0258 */
[----:B------:R-:W2:Y:S01]  /*cb60*/  @!P5 LDG.E.U16 R68, desc[UR6][R56.64] ;  /* 0x000000063844d981 */ /* 0x000ea2000c1e1500 */
[----:B----4-:R-:W-:-:S03]  /*cb70*/  PRMT R2, RZ, 0x7610, R2 ;  /* 0x00007610ff027816 */ /* 0x010fc60000000002 */
[----:B------:R-:W-:Y:S01]  /*cb80*/  STL [R1+0x1228], R6 ;  /* 0x0012280601007387 */ /* 0x000fe20000100800 */
[----:B------:R-:W-:Y:S01]  /*cb90*/  PRMT R3, RZ, 0x7610, R3 ;  /* 0x00007610ff037816 */ /* 0x000fe20000000003 */
[C---:B------:R-:W-:Y:S02]  /*cba0*/  IMAD.WIDE R52, R4.reuse, 0x2, R82 ;  /* 0x0000000204347825 */ /* 0x040fe400078e0252 */
[----:B------:R0:W-:Y:S02]  /*cbb0*/  STL [R1+0x122c], R7 ;  /* 0x00122c0701007387 */ /* 0x0001e40000100800 */
[C---:B------:R-:W-:Y:S01]  /*cbc0*/  IMAD.WIDE R54, R4.reuse, 0x2, R84 ;  /* 0x0000000204367825 */ /* 0x040fe200078e0254 */
[----:B------:R-:W-:Y:S01]  /*cbd0*/  PRMT R92, RZ, 0x7610, R92 ;  /* 0x00007610ff5c7816 */ /* 0x000fe2000000005c */
[----:B------:R1:W-:Y:S04]  /*cbe0*/  STL.64 [R1+0xa00], R56 ;  /* 0x000a003801007387 */ /* 0x0003e80000100a00 */
[----:B------:R-:W3:Y:S01]  /*cbf0*/  @!P5 LDG.E.U16 R2, desc[UR6][R52.64] ;  /* 0x000000063402d981 */ /* 0x000ee2000c1e1500 */
[----:B0-----:R-:W-:-:S03]  /*cc00*/  IMAD.WIDE R6, R4, 0x2, R86 ;  /* 0x0000000204067825 */ /* 0x001fc600078e0256 */
[----:B------:R-:W4:Y:S04]  /*cc10*/  @!P5 LDG.E.U16 R3, desc[UR6][R54.64] ;  /* 0x000000063603d981 */ /* 0x000f28000c1e1500 */
[----:B------:R0:W-:Y:S04]  /*cc20*/  STL.64 [R1+0x9f8], R6 ;  /* 0x0009f80601007387 */ /* 0x0001e80000100a00 */
[----:B-1----:R-:W4:Y:S04]  /*cc30*/  LDL.LU.64 R56, [R1+0x2480] ;  /* 0x0024800001387983 */ /* 0x002f280000300a00 */
[----:B------:R1:W-:Y:S04]  /*cc40*/  STL.64 [R1+0x9f0], R54 ;  /* 0x0009f03601007387 */ /* 0x0003e80000100a00 */
[----:B------:R-:W4:Y:S04]  /*cc50*/  @!P5 LDG.E.U16 R92, desc[UR6][R6.64] ;  /* 0x00000006065cd981 */ /* 0x000f28000c1e1500 */
[----:B--2---:R-:W-:Y:S04]  /*cc60*/  STL [R1+0x214c], R68 ;  /* 0x00214c4401007387 */ /* 0x004fe80000100800 */
[----:B------:R2:W-:Y:S04]  /*cc70*/  STL.64 [R1+0x9e8], R52 ;  /* 0x0009e83401007387 */ /* 0x0005e80000100a00 */
[----:B0-----:R-:W4:Y:S01]  /*cc80*/  LDL.LU.64 R6, [R1+0x2478] ;  /* 0x0024780001067983 */ /* 0x001f220000300a00 */
[----:B------:R-:W-:-:S05]  /*cc90*/  VIADD R4, R11, 0xffffffd3 ;  /* 0xffffffd30b047836 */ /* 0x000fca0000000000 */
[----:B------:R-:W-:Y:S01]  /*cca0*/  ISETP.GE.U32.AND P5, PT, R4, 0x7fffff54, PT ;  /* 0x7fffff540400780c */ /* 0x000fe20003fa6070 */
[----:B------:R-:W-:Y:S01]  /*ccb0*/  IMAD R4, R90, 0x27, RZ ;  /* 0x000000275a047824 */ /* 0x000fe200078e02ff */
[----:B---3--:R-:W-:Y:S04]  /*ccc0*/  STL [R1+0x13a4], R2 ;  /* 0x0013a40201007387 */ /* 0x008fe80000100800 */
[----:B----4-:R0:W-:Y:S01]  /*ccd0*/  STL [R1+0x13a8], R3 ;  /* 0x0013a80301007387 */ /* 0x0101e20000100800 */
[----:B-1----:R-:W-:-:S04]  /*cce0*/  IMAD.WIDE R54, R4, 0x2, R84 ;  /* 0x0000000204367825 */ /* 0x002fc800078e0254 */
[C---:B--2---:R-:W-:Y:S01]  /*ccf0*/  IMAD.WIDE R52, R4.reuse, 0x2, R82 ;  /* 0x0000000204347825 */ /* 0x044fe200078e0252 */
[----:B------:R-:W-:Y:S02]  /*cd00*/  PRMT R57, RZ, 0x7610, R57 ;  /* 0x00007610ff397816 */ /* 0x000fe40000000039 */
[----:B------:R-:W-:Y:S01]  /*cd10*/  PRMT R56, RZ, 0x7610, R56 ;  /* 0x00007610ff387816 */ /* 0x000fe20000000038 */
[C---:B0-----:R-:W-:Y:S01]  /*cd20*/  IMAD.WIDE R2, R4.reuse, 0x2, R88 ;  /* 0x0000000204027825 */ /* 0x041fe200078e0258 */
[----:B------:R0:W-:Y:S04]  /*cd30*/  STL [R1+0x13ac], R92 ;  /* 0x0013ac5c01007387 */ /* 0x0001e80000100800 */
[----:B------:R1:W-:Y:S04]  /*cd40*/  STL.64 [R1+0x9e0], R2 ;  /* 0x0009e00201007387 */ /* 0x0003e80000100a00 */
[----:B------:R-:W2:Y:S01]  /*cd50*/  @!P4 LDG.E.U16 R57, desc[UR6][R2.64] ;  /* 0x000000060239c981 */ /* 0x000ea2000c1e1500 */
[----:B0-----:R-:W-:-:S05]  /*cd60*/  IMAD.WIDE R92, R4, 0x2, R86 ;  /* 0x00000002045c7825 */ /* 0x001fca00078e0256 */
[----:B------:R0:W-:Y:S04]  /*cd70*/  STL.64 [R1+0x9d8], R92 ;  /* 0x0009d85c01007387 */ /* 0x0001e80000100a00 */
[----:B------:R-:W3:Y:S04]  /*cd80*/  @!P4 LDG.E.U16 R56, desc[UR6][R92.64] ;  /* 0x000000065c38c981 */ /* 0x000ee8000c1e1500 */
[----:B-1----:R-:W4:Y:S04]  /*cd90*/  LDL.LU.64 R2, [R1+0x2470] ;  /* 0x0024700001027983 */ /* 0x002f280000300a00 */
[----:B------:R1:W-:Y:S04]  /*cda0*/  STL.64 [R1+0x9d0], R54 ;  /* 0x0009d03601007387 */ /* 0x0003e80000100a00 */
[----:B0-----:R-:W2:Y:S01]  /*cdb0*/  LDL.LU.64 R92, [R1+0x2468] ;  /* 0x00246800015c7983 */ /* 0x001ea20000300a00 */
[----:B------:R-:W-:-:S02]  /*cdc0*/  PRMT R6, RZ, 0x7610, R6 ;  /* 0x00007610ff067816 */ /* 0x000fc40000000006 */
[----:B------:R-:W-:-:S04]  /*cdd0*/  PRMT R7, RZ, 0x7610, R7 ;  /* 0x00007610ff077816 */ /* 0x000fc80000000007 */
[----:B------:R-:W2:Y:S04]  /*cde0*/  @!P4 LDG.E.U16 R6, desc[UR6][R52.64] ;  /* 0x000000063406c981 */ /* 0x000ea8000c1e1500 */
[----:B------:R1:W2:Y:S01]  /*cdf0*/  @!P4 LDG.E.U16 R7, desc[UR6][R54.64] ;  /* 0x000000063607c981 */ /* 0x0002a2000c1e1500 */
[----:B------:R-:W-:-:S03]  /*ce00*/  VIADD R4, R11, 0xffffffd2 ;  /* 0xffffffd20b047836 */ /* 0x000fc60000000000 */
[----:B------:R0:W-:Y:S02]  /*ce10*/  STL.64 [R1+0x9c8], R52 ;  /* 0x0009c83401007387 */ /* 0x0001e40000100a00 */
[----:B------:R-:W-:Y:S01]  /*ce20*/  ISETP.GE.U32.AND P4, PT, R4, 0x7fffff53, PT ;  /* 0x7fffff530400780c */ /* 0x000fe20003f86070 */
[----:B------:R-:W-:-:S04]  /*ce30*/  IMAD R4, R90, 0x2b, RZ ;  /* 0x0000002b5a047824 */ /* 0x000fc800078e02ff */
[----:B-1----:R-:W-:-:S04]  /*ce40*/  IMAD.WIDE R54, R4, 0x2, R84 ;  /* 0x0000000204367825 */ /* 0x002fc800078e0254 */
[----:B0-----:R-:W-:Y:S01]  /*ce50*/  IMAD.WIDE R52, R4, 0x2, R82 ;  /* 0x0000000204347825 */ /* 0x001fe200078e0252 */
[----:B---3--:R-:W-:Y:S01]  /*ce60*/  STL [R1+0x1458], R56 ;  /* 0x0014583801007387 */ /* 0x008fe20000100800 */
[----:B----4-:R-:W-:-:S03]  /*ce70*/  PRMT R2, RZ, 0x7610, R2 ;  /* 0x00007610ff027816 */ /* 0x010fc60000000002 */
[----:B--2---:R0:W-:Y:S01]  /*ce80*/  STL [R1+0x145c], R57 ;  /* 0x00145c3901007387 */ /* 0x0041e20000100800 */
[----:B------:R-:W-:-:S03]  /*ce90*/  PRMT R3, RZ, 0x7610, R3 ;  /* 0x00007610ff037816 */ /* 0x000fc60000000003 */
[----:B------:R-:W2:Y:S01]  /*cea0*/  @!P2 LDG.E.U16 R2, desc[UR6][R52.64] ;  /* 0x000000063402a981 */ /* 0x000ea2000c1e1500 */
[----:B------:R-:W-:Y:S02]  /*ceb0*/  PRMT R93, RZ, 0x7610, R93 ;  /* 0x00007610ff5d7816 */ /* 0x000fe4000000005d */
[----:B------:R-:W-:Y:S01]  /*cec0*/  PRMT R92, RZ, 0x7610, R92 ;  /* 0x00007610ff5c7816 */ /* 0x000fe2000000005c */
[C---:B0-----:R-:W-:Y:S01]  /*ced0*/  IMAD.WIDE R56, R4.reuse, 0x2, R88 ;  /* 0x0000000204387825 */ /* 0x041fe200078e0258 */
[----:B------:R0:W3:Y:S04]  /*cee0*/  @!P2 LDG.E.U16 R3, desc[UR6][R54.64] ;  /* 0x000000063603a981 */ /* 0x0000e8000c1e1500 */
[----:B------:R1:W4:Y:S04]  /*cef0*/  @!P2 LDG.E.U16 R93, desc[UR6][R56.64] ;  /* 0x00000006385da981 */ /* 0x000328000c1e1500 */
[----:B------:R-:W-:Y:S04]  /*cf00*/  STL [R1+0x1450], R6 ;  /* 0x0014500601007387 */ /* 0x000fe80000100800 */
[----:B------:R0:W-:Y:S04]  /*cf10*/  STL [R1+0x1454], R7 ;  /* 0x0014540701007387 */ /* 0x0001e80000100800 */
[----:B------:R1:W-:Y:S01]  /*cf20*/  STL.64 [R1+0x960], R56 ;  /* 0x0009603801007387 */ /* 0x0003e20000100a00 */
[----:B0-----:R-:W-:-:S05]  /*cf30*/  IMAD.WIDE R6, R4, 0x2, R86 ;  /* 0x0000000204067825 */ /* 0x001fca00078e0256 */
        /* <DEDUP_REMOVED lines=9> */
[C---:B-1----:R-:W-:Y:S01]  /*cfd0*/  IMAD.WIDE R54, R4.reuse, 0x2, R84 ;  /* 0x0000000204367825 */ /* 0x042fe200078e0254 */
[----:B--2---:R-:W-:Y:S03]  /*cfe0*/  STL [R1+0x1084], R2 ;  /* 0x0010840201007387 */ /* 0x004fe60000100800 */
[C---:B0-----:R-:W-:Y:S01]  /*cff0*/  IMAD.WIDE R52, R4.reuse, 0x2, R82 ;  /* 0x0000000204347825 */ /* 0x041fe200078e0252 */
[----:B---3--:R0:W-:Y:S03]  /*d000*/  STL [R1+0x1088], R3 ;  /* 0x0010880301007387 */ /* 0x0081e60000100800 */
[----:B0-----:R-:W-:Y:S01]  /*d010*/  IMAD.WIDE R2, R4, 0x2, R88 ;  /* 0x0000000204027825 */ /* 0x001fe200078e0258 */
[----:B----4-:R-:W-:Y:S01]  /*d020*/  STL [R1+0x108c], R92 ;  /* 0x00108c5c01007387 */ /* 0x010fe20000100800 */
        /* <DEDUP_REMOVED lines=465> */
[----:B------:R-:W-:-:S04]  /*ed40*/  IADD3 R4, PT, PT, R11, -0x4e, RZ ;  /* 0xffffffb20b047810 */ /* 0x000fc80007ffe0ff */
[----:B------:R-:W-:Y:S01]  /*ed50*/  ISETP.GE.U32.AND P5, PT, R4, 0x7fffff33, PT ;  /* 0x7fffff330400780c */ /* 0x000fe20003fa6070 */
[----:B------:R-:W-:Y:S01]  /*ed60*/  IMAD R4, R90, 0x4b, RZ ;  /* 0x0000004b5a047824 */ /* 0x000fe200078e02ff */
[----:B------:R0:W-:Y:S03]  /*ed70*/  STL.64 [R1+0x5c8], R52 ;  /* 0x0005c83401007387 */ /* 0x0001e60000100a00 */
        /* <DEDUP_REMOVED lines=404> */
[----:B------:R-:W-:Y:S02]  /*106c0*/  PRMT R2, RZ, 0x7610, R2 ;  /* 0x00007610ff027816 */ /* 0x000fe40000000002 */
[----:B------:R-:W-:Y:S01]  /*106d0*/  PRMT R3, RZ, 0x7610, R3 ;  /* 0x00007610ff037816 */ /* 0x000fe20000000003 */
[----:B---3--:R-:W-:Y:S01]  /*106e0*/  STL [R1+0x1008], R6 ;  /* 0x0010080601007387 */ /* 0x008fe20000100800 */
[----:B------:R-:W-:-:S03]  /*106f0*/  PRMT R93, RZ, 0x7610, R93 ;  /* 0x00007610ff5d7816 */ /* 0x000fc6000000005d */
        /* <DEDUP_REMOVED lines=10> */
[----:B------:R-:W3:Y:S04]  /*107a0*/  @!P2 LDG.E.U16 R92, desc[UR6][R6.64] ;  /* 0x00000006065ca981 */ /* 0x000ee8000c1e1500 */
[----:B------:R1:W-:Y:S04]  /*107b0*/  STL.64 [R1+0x230], R54 ;  /* 0x0002303601007387 */ /* 0x0003e80000100a00 */
[----:B0-----:R-:W3:Y:S01]  /*107c0*/  LDL.LU.64 R6, [R1+0x2218] ;  /* 0x0022180001067983 */ /* 0x001ee20000300a00 */
[----:B------:R-:W-:-:S03]  /*107d0*/  VIADD R4, R11, 0xffffff98 ;  /* 0xffffff980b047836 */ /* 0x000fc60000000000 */
[----:B------:R0:W-:Y:S02]  /*107e0*/  STL.64 [R1+0x228], R52 ;  /* 0x0002283401007387 */ /* 0x0001e40000100a00 */
[----:B------:R-:W-:Y:S01]  /*107f0*/  ISETP.GE.U32.AND P2, PT, R4, 0x7fffff19, PT ;  /* 0x7fffff190400780c */ /* 0x000fe20003f46070 */
[----:B------:R-:W-:Y:S01]  /*10800*/  IMAD R4, R90, 0x65, RZ ;  /* 0x000000655a047824 */ /* 0x000fe200078e02ff */
[----:B------:R-:W-:Y:S02]  /*10810*/  PRMT R80, RZ, 0x7610, R80 ;  /* 0x00007610ff507816 */ /* 0x000fe40000000050 */
[----:B------:R-:W-:Y:S01]  /*10820*/  PRMT R68, RZ, 0x7610, R68 ;  /* 0x00007610ff447816 */ /* 0x000fe20000000044 */
[----:B-1----:R-:W-:-:S04]  /*10830*/  IMAD.WIDE R54, R4, 0x2, R84 ;  /* 0x0000000204367825 */ /* 0x002fc800078e0254 */
[C---:B0-----:R-:W-:Y:S01]  /*10840*/  IMAD.WIDE R52, R4.reuse, 0x2, R82 ;  /* 0x0000000204347825 */ /* 0x041fe200078e0252 */
[----:B------:R-:W-:Y:S02]  /*10850*/  PRMT R44, RZ, 0x7610, R44 ;  /* 0x00007610ff2c7816 */ /* 0x000fe4000000002c */
[----:B------:R-:W-:Y:S01]  /*10860*/  PRMT R45, RZ, 0x7610, R45 ;  /* 0x00007610ff2d7816 */ /* 0x000fe2000000002d */
[----:B--2---:R-:W-:Y:S04]  /*10870*/  STL [R1+0x10b8], R2 ;  /* 0x0010b80201007387 */ /* 0x004fe80000100800 */
[----:B----4-:R0:W-:Y:S02]  /*10880*/  STL [R1+0x10bc], R3 ;  /* 0x0010bc0301007387 */ /* 0x0101e40000100800 */
[----:B0-----:R-:W-:-:S02]  /*10890*/  IMAD.WIDE R2, R4, 0x2, R88 ;  /* 0x0000000204027825 */ /* 0x001fc400078e0258 */
[----:B---3--:R-:W-:Y:S04]  /*108a0*/  STL [R1+0x10c0], R92 ;  /* 0x0010c05c01007387 */ /* 0x008fe80000100800 */
[----:B------:R0:W-:Y:S04]  /*108b0*/  STL [R1+0x10c4], R93 ;  /* 0x0010c45d01007387 */ /* 0x0001e80000100800 */
[----:B------:R-:W2:Y:S01]  /*108c0*/  @!P5 LDG.E.U16 R80, desc[UR6][R2.64] ;  /* 0x000000060250d981 */ /* 0x000ea2000c1e1500 */
[----:B------:R-:W-:Y:S02]  /*108d0*/  PRMT R6, RZ, 0x7610, R6 ;  /* 0x00007610ff067816 */ /* 0x000fe40000000006 */
[----:B------:R-:W-:Y:S01]  /*108e0*/  PRMT R7, RZ, 0x7610, R7 ;  /* 0x00007610ff077816 */ /* 0x000fe20000000007 */
[----:B0-----:R-:W-:-:S03]  /*108f0*/  IMAD.WIDE R92, R4, 0x2, R86 ;  /* 0x00000002045c7825 */ /* 0x001fc600078e0256 */
[----:B------:R-:W3:Y:S01]  /*10900*/  @!P5 LDG.E.U16 R6, desc[UR6][R52.64] ;  /* 0x000000063406d981 */ /* 0x000ee2000c1e1500 */
[----:B------:R-:W-:-:S03]  /*10910*/  VIADD R4, R11, 0xffffff94 ;  /* 0xffffff940b047836 */ /* 0x000fc60000000000 */
[----:B------:R-:W4:Y:S04]  /*10920*/  @!P5 LDG.E.U16 R68, desc[UR6][R92.64] ;  /* 0x000000065c44d981 */ /* 0x000f28000c1e1500 */
[----:B------:R0:W3:Y:S01]  /*10930*/  @!P5 LDG.E.U16 R7, desc[UR6][R54.64] ;  /* 0x000000063607d981 */ /* 0x0000e2000c1e1500 */
[----:B------:R-:W-:Y:S01]  /*10940*/  ISETP.GE.U32.AND P5, PT, R4, 0x7fffff15, PT ;  /* 0x7fffff150400780c */ /* 0x000fe20003fa6070 */
[----:B------:R-:W-:Y:S02]  /*10950*/  IMAD R4, R90, 0x66, RZ ;  /* 0x000000665a047824 */ /* 0x000fe400078e02ff */
[----:B------:R1:W-:Y:S04]  /*10960*/  STL.64 [R1+0x220], R2 ;  /* 0x0002200201007387 */ /* 0x0003e80000100a00 */
[----:B------:R-:W-:Y:S04]  /*10970*/  STL.64 [R1+0x218], R92 ;  /* 0x0002185c01007387 */ /* 0x000fe80000100a00 */
[----:B-1----:R-:W3:Y:S04]  /*10980*/  LDL.LU.64 R2, [R1+0x2210] ;  /* 0x0022100001027983 */ /* 0x002ee80000300a00 */
[----:B------:R0:W-:Y:S04]  /*10990*/  STL.64 [R1+0x210], R54 ;  /* 0x0002103601007387 */ /* 0x0001e80000100a00 */
[----:B------:R1:W-:Y:S01]  /*109a0*/  STL.64 [R1+0x208], R52 ;  /* 0x0002083401007387 */ /* 0x0003e20000100a00 */
[----:B0-----:R-:W-:-:S04]  /*109b0*/  IMAD.WIDE R54, R4, 0x2, R84 ;  /* 0x0000000204367825 */ /* 0x001fc800078e0254 */
[C---:B-1----:R-:W-:Y:S01]  /*109c0*/  IMAD.WIDE R52, R4.reuse, 0x2, R82 ;  /* 0x0000000204347825 */ /* 0x042fe200078e0252 */
[----:B------:R-:W3:Y:S04]  /*109d0*/  @!P4 LDG.E.U16 R45, desc[UR6][R54.64] ;  /* 0x00000006362dc981 */ /* 0x000ee8000c1e1500 */
[----:B------:R-:W3:Y:S01]  /*109e0*/  @!P4 LDG.E.U16 R44, desc[UR6][R52.64] ;  /* 0x00000006342cc981 */ /* 0x000ee2000c1e1500 */
[----:B------:R-:W-:Y:S01]  /*109f0*/  PRMT R73, RZ, 0x7610, R73 ;  /* 0x00007610ff497816 */ /* 0x000fe20000000049 */
[----:B------:R-:W-:Y:S01]  /*10a00*/  IMAD.WIDE R92, R4, 0x2, R86 ;  /* 0x00000002045c7825 */ /* 0x000fe200078e0256 */
[----:B------:R-:W-:-:S06]  /*10a10*/  PRMT R57, RZ, 0x7610, R57 ;  /* 0x00007610ff397816 */ /* 0x000fcc0000000039 */
[----:B------:R0:W3:Y:S01]  /*10a20*/  @!P4 LDG.E.U16 R57, desc[UR6][R92.64] ;  /* 0x000000065c39c981 */ /* 0x0000e2000c1e1500 */
[----:B------:R-:W-:Y:S02]  /*10a30*/  PRMT R40, RZ, 0x7610, R40 ;  /* 0x00007610ff287816 */ /* 0x000fe40000000028 */
[----:B------:R-:W-:Y:S01]  /*10a40*/  PRMT R41, RZ, 0x7610, R41 ;  /* 0x00007610ff297816 */ /* 0x000fe20000000029 */
[----:B--2---:R-:W-:Y:S04]  /*10a50*/  STL [R1+0x21bc], R80 ;  /* 0x0021bc5001007387 */ /* 0x004fe80000100800 */
[----:B----4-:R-:W-:Y:S04]  /*10a60*/  STL [R1+0x21c0], R68 ;  /* 0x0021c04401007387 */ /* 0x010fe80000100800 */
[----:B---3--:R-:W-:Y:S04]  /*10a70*/  STL [R1+0x11a8], R6 ;  /* 0x0011a80601007387 */ /* 0x008fe80000100800 */
[----:B------:R1:W-:Y:S02]  /*10a80*/  STL [R1+0x11ac], R7 ;  /* 0x0011ac0701007387 */ /* 0x0003e40000100800 */
[----:B-1----:R-:W-:-:S04]  /*10a90*/  IMAD.WIDE R6, R4, 0x2, R88 ;  /* 0x0000000204067825 */ /* 0x002fc800078e0258 */
[----:B------:R-:W-:Y:S01]  /*10aa0*/  VIADD R4, R11, 0xffffff93 ;  /* 0xffffff930b047836 */ /* 0x000fe20000000000 */
[----:B------:R1:W-:Y:S04]  /*10ab0*/  STL.64 [R1+0x200], R6 ;  /* 0x0002000601007387 */ /* 0x0003e80000100a00 */
[----:B------:R-:W-:Y:S04]  /*10ac0*/  STL.64 [R1+0x1f8], R92 ;  /* 0x0001f85c01007387 */ /* 0x000fe80000100a00 */
[----:B------:R-:W2:Y:S01]  /*10ad0*/  @!P4 LDG.E.U16 R73, desc[UR6][R6.64] ;  /* 0x000000060649c981 */ /* 0x000ea2000c1e1500 */
[----:B------:R-:W-:Y:S01]  /*10ae0*/  ISETP.GE.U32.AND P4, PT, R4, 0x7fffff14, PT ;  /* 0x7fffff140400780c */ /* 0x000fe20003f86070 */
[----:B------:R-:W-:-:S02]  /*10af0*/  IMAD R4, R90, 0x67, RZ ;  /* 0x000000675a047824 */ /* 0x000fc400078e02ff */
[----:B-1----:R-:W3:Y:S04]  /*10b00*/  LDL.LU.64 R6, [R1+0x2208] ;  /* 0x0022080001067983 */ /* 0x002ee80000300a00 */
[----:B------:R-:W-:Y:S04]  /*10b10*/  STL.64 [R1+0x1f0], R54 ;  /* 0x0001f03601007387 */ /* 0x000fe80000100a00 */
[----:B------:R1:W-:Y:S04]  /*10b20*/  STL.64 [R1+0x1e8], R52 ;  /* 0x0001e83401007387 */ /* 0x0003e80000100a00 */
[----:B------:R-:W-:Y:S04]  /*10b30*/  STL [R1+0x1324], R44 ;  /* 0x0013242c01007387 */ /* 0x000fe80000100800 */
[----:B------:R4:W-:Y:S01]  /*10b40*/  STL [R1+0x1328], R45 ;  /* 0x0013282d01007387 */ /* 0x0009e20000100800 */
[----:B-1----:R-:W-:-:S05]  /*10b50*/  IMAD.WIDE R52, R4, 0x2, R84 ;  /* 0x0000000204347825 */ /* 0x002fca00078e0254 */
[----:B------:R-:W3:Y:S01]  /*10b60*/  @!P2 LDG.E.U16 R41, desc[UR6][R52.64] ;  /* 0x000000063429a981 */ /* 0x000ee2000c1e1500 */
[----:B----4-:R-:W-:-:S05]  /*10b70*/  IMAD.WIDE R44, R4, 0x2, R82 ;  /* 0x00000002042c7825 */ /* 0x010fca00078e0252 */
[----:B------:R-:W4:Y:S01]  /*10b80*/  @!P2 LDG.E.U16 R40, desc[UR6][R44.64] ;  /* 0x000000062c28a981 */ /* 0x000f22000c1e1500 */
[----:B------:R-:W-:Y:S01]  /*10b90*/  PRMT R56, RZ, 0x7610, R56 ;  /* 0x00007610ff387816 */ /* 0x000fe20000000038 */
[----:B0-----:R-:W-:Y:S01]  /*10ba0*/  IMAD.WIDE R92, R4, 0x2, R88 ;  /* 0x00000002045c7825 */ /* 0x001fe200078e0258 */
[----:B------:R-:W-:-:S03]  /*10bb0*/  PRMT R51, RZ, 0x7610, R51 ;  /* 0x00007610ff337816 */ /* 0x000fc60000000033 */
[----:B------:R-:W-:Y:S01]  /*10bc0*/  IMAD.WIDE R54, R4, 0x2, R86 ;  /* 0x0000000204367825 */ /* 0x000fe200078e0256 */
[----:B------:R-:W-:Y:S03]  /*10bd0*/  STL.64 [R1+0x1e0], R92 ;  /* 0x0001e05c01007387 */ /* 0x000fe60000100a00 */
[----:B------:R-:W-:Y:S01]  /*10be0*/  VIADD R4, R11, 0xffffff92 ;  /* 0xffffff920b047836 */ /* 0x000fe20000000000 */
[----:B------:R0:W-:Y:S04]  /*10bf0*/  STL.64 [R1+0x1d8], R54 ;  /* 0x0001d83601007387 */ /* 0x0001e80000100a00 */
[----:B------:R-:W3:Y:S04]  /*10c00*/  @!P2 LDG.E.U16 R56, desc[UR6][R92.64] ;  /* 0x000000065c38a981 */ /* 0x000ee8000c1e1500 */
[----:B------:R0:W3:Y:S01]  /*10c10*/  @!P2 LDG.E.U16 R51, desc[UR6][R54.64] ;  /* 0x000000063633a981 */ /* 0x0000e2000c1e1500 */
[----:B------:R-:W-:Y:S01]  /*10c20*/  ISETP.GE.U32.AND P2, PT, R4, 0x7fffff13, PT ;  /* 0x7fffff130400780c */ /* 0x000fe20003f46070 */
[----:B------:R-:W-:Y:S01]  /*10c30*/  IMAD R4, R90, 0x6b, RZ ;  /* 0x0000006b5a047824 */ /* 0x000fe200078e02ff */
[----:B------:R-:W-:-:S02]  /*10c40*/  PRMT R80, RZ, 0x7610, R80 ;  /* 0x00007610ff507816 */ /* 0x000fc40000000050 */
[----:B------:R-:W-:Y:S02]  /*10c50*/  PRMT R68, RZ, 0x7610, R68 ;  /* 0x00007610ff447816 */ /* 0x000fe40000000044 */
[----:B------:R-:W-:Y:S02]  /*10c60*/  PRMT R49, RZ, 0x7610, R49 ;  /* 0x00007610ff317816 */ /* 0x000fe40000000031 */
[----:B------:R-:W-:Y:S01]  /*10c70*/  PRMT R48, RZ, 0x7610, R48 ;  /* 0x00007610ff307816 */ /* 0x000fe20000000030 */
[----:B0-----:R-:W-:-:S05]  /*10c80*/  IMAD.WIDE R54, R4, 0x2, R88 ;  /* 0x0000000204367825 */ /* 0x001fca00078e0258 */
[----:B------:R-:W3:Y:S01]  /*10c90*/  @!P5 LDG.E.U16 R49, desc[UR6][R54.64] ;  /* 0x000000063631d981 */ /* 0x000ee2000c1e1500 */
[----:B------:R-:W-:Y:S02]  /*10ca0*/  PRMT R36, RZ, 0x7610, R36 ;  /* 0x00007610ff247816 */ /* 0x000fe40000000024 */
[----:B------:R-:W-:Y:S01]  /*10cb0*/  PRMT R37, RZ, 0x7610, R37 ;  /* 0x00007610ff257816 */ /* 0x000fe20000000025 */
[----:B--2---:R-:W-:Y:S04]  /*10cc0*/  STL [R1+0x1330], R73 ;  /* 0x0013304901007387 */ /* 0x004fe80000100800 */
[----:B------:R-:W2:Y:S04]  /*10cd0*/  LDL.LU.64 R92, [R1+0x2200] ;  /* 0x00220000015c7983 */ /* 0x000ea80000300a00 */
[----:B------:R-:W-:Y:S04]  /*10ce0*/  STL [R1+0x132c], R57 ;  /* 0x00132c3901007387 */ /* 0x000fe80000100800 */
[----:B------:R0:W-:Y:S04]  /*10cf0*/  STL.64 [R1+0x1d0], R52 ;  /* 0x0001d03401007387 */ /* 0x0001e80000100a00 */
[----:B------:R1:W-:Y:S01]  /*10d00*/  STL.64 [R1+0x1c8], R44 ;  /* 0x0001c82c01007387 */ /* 0x0003e20000100a00 */
[----:B0-----:R-:W-:-:S04]  /*10d10*/  IMAD.WIDE R52, R4, 0x2, R86 ;  /* 0x0000000204347825 */ /* 0x001fc800078e0256 */
[C---:B-1----:R-:W-:Y:S01]  /*10d20*/  IMAD.WIDE R44, R4.reuse, 0x2, R84 ;  /* 0x00000002042c7825 */ /* 0x042fe200078e0254 */
[----:B------:R-:W2:Y:S04]  /*10d30*/  @!P5 LDG.E.U16 R48, desc[UR6][R52.64] ;  /* 0x000000063430d981 */ /* 0x000ea8000c1e1500 */
[----:B------:R0:W2:Y:S04]  /*10d40*/  @!P5 LDG.E.U16 R80, desc[UR6][R44.64] ;  /* 0x000000062c50d981 */ /* 0x0000a8000c1e1500 */
[----:B----4-:R-:W-:Y:S04]  /*10d50*/  STL [R1+0x13d0], R40 ;  /* 0x0013d02801007387 */ /* 0x010fe80000100800 */
[----:B---3--:R1:W-:Y:S02]  /*10d60*/  STL [R1+0x13d4], R41 ;  /* 0x0013d42901007387 */ /* 0x0083e40000100800 */
[----:B-1----:R-:W-:-:S04]  /*10d70*/  IMAD.WIDE R40, R4, 0x2, R82 ;  /* 0x0000000204287825 */ /* 0x002fc800078e0252 */
[----:B------:R-:W-:Y:S01]  /*10d80*/  VIADD R4, R11, 0xffffff91 ;  /* 0xffffff910b047836 */ /* 0x000fe20000000000 */
[----:B------:R1:W3:Y:S04]  /*10d90*/  @!P5 LDG.E.U16 R68, desc[UR6][R40.64] ;  /* 0x000000062844d981 */ /* 0x0002e8000c1e1500 */
[----:B------:R-:W-:Y:S01]  /*10da0*/  ISETP.GE.U32.AND P5, PT, R4, 0x7fffff12, PT ;  /* 0x7fffff120400780c */ /* 0x000fe20003fa6070 */
[----:B------:R-:W-:Y:S01]  /*10db0*/  STL.64 [R1+0x160], R54 ;  /* 0x0001603601007387 */ /* 0x000fe20000100a00 */
[----:B------:R-:W-:-:S03]  /*10dc0*/  IMAD R4, R90, 0x6c, RZ ;  /* 0x0000006c5a047824 */ /* 0x000fc600078e02ff */
[----:B------:R-:W-:Y:S04]  /*10dd0*/  STL.64 [R1+0x158], R52 ;  /* 0x0001583401007387 */ /* 0x000fe80000100a00 */
[----:B------:R0:W-:Y:S04]  /*10de0*/  STL.64 [R1+0x150], R44 ;  /* 0x0001502c01007387 */ /* 0x0001e80000100a00 */
[----:B------:R1:W-:Y:S01]  /*10df0*/  STL.64 [R1+0x148], R40 ;  /* 0x0001482801007387 */ /* 0x0003e20000100a00 */
[----:B0-----:R-:W-:-:S04]  /*10e00*/  IMAD.WIDE R44, R4, 0x2, R84 ;  /* 0x00000002042c7825 */ /* 0x001fc800078e0254 */
[C---:B-1----:R-:W-:Y:S01]  /*10e10*/  IMAD.WIDE R40, R4.reuse, 0x2, R82 ;  /* 0x0000000204287825 */ /* 0x042fe200078e0252 */
[----:B------:R-:W4:Y:S04]  /*10e20*/  @!P4 LDG.E.U16 R37, desc[UR6][R44.64] ;  /* 0x000000062c25c981 */ /* 0x000f28000c1e1500 */
[----:B------:R-:W4:Y:S01]  /*10e30*/  @!P4 LDG.E.U16 R36, desc[UR6][R40.64] ;  /* 0x000000062824c981 */ /* 0x000f22000c1e1500 */
[----:B------:R-:W-:Y:S01]  /*10e40*/  PRMT R50, RZ, 0x7610, R50 ;  /* 0x00007610ff327816 */ /* 0x000fe20000000032 */
[----:B------:R-:W-:Y:S01]  /*10e50*/  IMAD.WIDE R52, R4, 0x2, R88 ;  /* 0x0000000204347825 */ /* 0x000fe200078e0258 */
[----:B------:R-:W-:-:S04]  /*10e60*/  PRMT R47, RZ, 0x7610, R47 ;  /* 0x00007610ff2f7816 */ /* 0x000fc8000000002f */
[----:B------:R-:W4:Y:S01]  /*10e70*/  @!P4 LDG.E.U16 R50, desc[UR6][R52.64] ;  /* 0x000000063432c981 */ /* 0x000f22000c1e1500 */
[----:B------:R-:W-:Y:S02]  /*10e80*/  PRMT R32, RZ, 0x7610, R32 ;  /* 0x00007610ff207816 */ /* 0x000fe40000000020 */
[----:B------:R-:W-:Y:S01]  /*10e90*/  PRMT R33, RZ, 0x7610, R33 ;  /* 0x00007610ff217816 */ /* 0x000fe20000000021 */
[----:B--2---:R-:W-:Y:S04]  /*10ea0*/  STL [R1+0x21cc], R80 ;  /* 0x0021cc5001007387 */ /* 0x004fe80000100800 */
[----:B------:R-:W-:Y:S04]  /*10eb0*/  STL [R1+0x13dc], R56 ;  /* 0x0013dc3801007387 */ /* 0x000fe80000100800 */
[----:B------:R-:W-:Y:S04]  /*10ec0*/  STL [R1+0x13d8], R51 ;  /* 0x0013d83301007387 */ /* 0x000fe80000100800 */
[----:B---3--:R-:W-:Y:S04]  /*10ed0*/  STL [R1+0x21d0], R68 ;  /* 0x0021d04401007387 */ /* 0x008fe80000100800 */
[----:B------:R-:W-:Y:S04]  /*10ee0*/  STL [R1+0x1000], R48 ;  /* 0x0010003001007387 */ /* 0x000fe80000100800 */
[----:B------:R0:W-:Y:S04]  /*10ef0*/  STL [R1+0x1004], R49 ;  /* 0x0010043101007387 */ /* 0x0001e80000100800 */
[----:B------:R-:W-:Y:S01]  /*10f00*/  STL.64 [R1+0x140], R52 ;  /* 0x0001403401007387 */ /* 0x000fe20000100a00 */
[----:B0-----:R-:W-:-:S04]  /*10f10*/  IMAD.WIDE R48, R4, 0x2, R86 ;  /* 0x0000000204307825 */ /* 0x001fc800078e0256 */
[----:B------:R-:W-:Y:S01]  /*10f20*/  VIADD R4, R11, 0xffffff90 ;  /* 0xffffff900b047836 */ /* 0x000fe20000000000 */
[----:B------:R0:W2:Y:S04]  /*10f30*/  @!P4 LDG.E.U16 R47, desc[UR6][R48.64] ;  /* 0x00000006302fc981 */ /* 0x0000a8000c1e1500 */
[----:B------:R-:W-:Y:S01]  /*10f40*/  STL.64 [R1+0x138], R48 ;  /* 0x0001383001007387 */ /* 0x000fe20000100a00 */
[----:B------:R-:W-:Y:S01]  /*10f50*/  ISETP.GE.U32.AND P4, PT, R4, 0x7fffff11, PT ;  /* 0x7fffff110400780c */ /* 0x000fe20003f86070 */
[----:B------:R-:W-:Y:S02]  /*10f60*/  IMAD R4, R90, 0x6d, RZ ;  /* 0x0000006d5a047824 */ /* 0x000fe400078e02ff */
[----:B------:R-:W-:Y:S04]  /*10f70*/  STL.64 [R1+0x130], R44 ;  /* 0x0001302c01007387 */ /* 0x000fe80000100a00 */
[----:B------:R1:W-:Y:S04]  /*10f80*/  STL.64 [R1+0x128], R40 ;  /* 0x0001282801007387 */ /* 0x0003e80000100a00 */
[----:B----4-:R-:W-:Y:S04]  /*10f90*/  STL [R1+0x10a8], R36 ;  /* 0x0010a82401007387 */ /* 0x010fe80000100800 */
[----:B------:R3:W-:Y:S01]  /*10fa0*/  STL [R1+0x10ac], R37 ;  /* 0x0010ac2501007387 */ /* 0x0007e20000100800 */
[----:B-1----:R-:W-:-:S05]  /*10fb0*/  IMAD.WIDE R40, R4, 0x2, R84 ;  /* 0x0000000204287825 */ /* 0x002fca00078e0254 */
[----:B------:R-:W4:Y:S01]  /*10fc0*/  @!P2 LDG.E.U16 R33, desc[UR6][R40.64] ;  /* 0x000000062821a981 */ /* 0x000f22000c1e1500 */
[----:B---3--:R-:W-:-:S05]  /*10fd0*/  IMAD.WIDE R36, R4, 0x2, R82 ;  /* 0x0000000204247825 */ /* 0x008fca00078e0252 */
[----:B------:R1:W3:Y:S01]  /*10fe0*/  @!P2 LDG.E.U16 R32, desc[UR6][R36.64] ;  /* 0x000000062420a981 */ /* 0x0002e2000c1e1500 */
[C---:B0-----:R-:W-:Y:S01]  /*10ff0*/  IMAD.WIDE R48, R4.reuse, 0x2, R88 ;  /* 0x0000000204307825 */ /* 0x041fe200078e0258 */
[----:B------:R-:W-:Y:S02]  /*11000*/  PRMT R46, RZ, 0x7610, R46 ;  /* 0x00007610ff2e7816 */ /* 0x000fe4000000002e */
[----:B------:R-:W-:Y:S01]  /*11010*/  PRMT R43, RZ, 0x7610, R43 ;  /* 0x00007610ff2b7816 */ /* 0x000fe2000000002b */
[----:B------:R-:W-:Y:S01]  /*11020*/  IMAD.WIDE R44, R4, 0x2, R86 ;  /* 0x00000002042c7825 */ /* 0x000fe200078e0256 */
[----:B------:R-:W-:Y:S03]  /*11030*/  STL.64 [R1+0x120], R48 ;  /* 0x0001203001007387 */ /* 0x000fe60000100a00 */
[----:B------:R-:W-:Y:S01]  /*11040*/  VIADD R4, R11, 0xffffff8c ;  /* 0xffffff8c0b047836 */ /* 0x000fe20000000000 */
[----:B------:R-:W-:Y:S04]  /*11050*/  STL.64 [R1+0x118], R44 ;  /* 0x0001182c01007387 */ /* 0x000fe80000100a00 */
[----:B------:R-:W4:Y:S04]  /*11060*/  @!P2 LDG.E.U16 R46, desc[UR6][R48.64] ;  /* 0x00000006302ea981 */ /* 0x000f28000c1e1500 */
[----:B------:R-:W-:Y:S04]  /*11070*/  STL.64 [R1+0x110], R40 ;  /* 0x0001102801007387 */ /* 0x000fe80000100a00 */
[----:B------:R0:W4:Y:S01]  /*11080*/  @!P2 LDG.E.U16 R43, desc[UR6][R44.64] ;  /* 0x000000062c2ba981 */ /* 0x000122000c1e1500 */
[----:B------:R-:W-:Y:S01]  /*11090*/  ISETP.GE.U32.AND P2, PT, R4, 0x7fffff0d, PT ;  /* 0x7fffff0d0400780c */ /* 0x000fe20003f46070 */
[----:B------:R-:W-:-:S02]  /*110a0*/  IMAD R4, R90, 0x6e, RZ ;  /* 0x0000006e5a047824 */ /* 0x000fc400078e02ff */
[----:B------:R1:W-:Y:S01]  /*110b0*/  STL.64 [R1+0x108], R36 ;  /* 0x0001082401007387 */ /* 0x0003e20000100a00 */
[----:B------:R-:W-:-:S03]  /*110c0*/  PRMT R28, RZ, 0x7610, R28 ;  /* 0x00007610ff1c7816 */ /* 0x000fc6000000001c */
[----:B------:R-:W-:Y:S01]  /*110d0*/  STL [R1+0x10b4], R50 ;  /* 0x0010b43201007387 */ /* 0x000fe20000100800 */
[----:B------:R-:W-:Y:S01]  /*110e0*/  PRMT R29, RZ, 0x7610, R29 ;  /* 0x00007610ff1d7816 */ /* 0x000fe2000000001d */
[----:B-1----:R-:W-:-:S05]  /*110f0*/  IMAD.WIDE R36, R4, 0x2, R84 ;  /* 0x0000000204247825 */ /* 0x002fca00078e0254 */
[----:B------:R-:W4:Y:S04]  /*11100*/  @!P5 LDG.E.U16 R29, desc[UR6][R36.64] ;  /* 0x00000006241dd981 */ /* 0x000f28000c1e1500 */
[----:B--2---:R-:W-:Y:S04]  /*11110*/  STL [R1+0x10b0], R47 ;  /* 0x0010b02f01007387 */ /* 0x004fe80000100800 */
[----:B---3--:R-:W-:Y:S04]  /*11120*/  STL [R1+0x1198], R32 ;  /* 0x0011982001007387 */ /* 0x008fe80000100800 */
[----:B----4-:R1:W-:Y:S02]  /*11130*/  STL [R1+0x119c], R33 ;  /* 0x00119c2101007387 */ /* 0x0103e40000100800 */
[----:B-1----:R-:W-:-:S05]  /*11140*/  IMAD.WIDE R32, R4, 0x2, R82 ;  /* 0x0000000204207825 */ /* 0x002fca00078e0252 */
[----:B------:R1:W2:Y:S01]  /*11150*/  @!P5 LDG.E.U16 R28, desc[UR6][R32.64] ;  /* 0x00000006201cd981 */ /* 0x0002a2000c1e1500 */
[C---:B0-----:R-:W-:Y:S01]  /*11160*/  IMAD.WIDE R44, R4.reuse, 0x2, R88 ;  /* 0x00000002042c7825 */ /* 0x041fe200078e0258 */
[----:B------:R-:W-:Y:S02]  /*11170*/  PRMT R42, RZ, 0x7610, R42 ;  /* 0x00007610ff2a7816 */ /* 0x000fe4000000002a */
[----:B------:R-:W-:Y:S01]  /*11180*/  PRMT R39, RZ, 0x7610, R39 ;  /* 0x00007610ff277816 */ /* 0x000fe20000000027 */
[----:B------:R-:W-:Y:S01]  /*11190*/  IMAD.WIDE R40, R4, 0x2, R86 ;  /* 0x0000000204287825 */ /* 0x000fe200078e0256 */
[----:B------:R-:W-:Y:S03]  /*111a0*/  STL.64 [R1+0x100], R44 ;  /* 0x0001002c01007387 */ /* 0x000fe60000100a00 */
[----:B------:R-:W-:Y:S01]  /*111b0*/  VIADD R4, R11, 0xffffff8b ;  /* 0xffffff8b0b047836 */ /* 0x000fe20000000000 */
[----:B------:R-:W-:Y:S04]  /*111c0*/  STL.64 [R1+0xf8], R40 ;  /* 0x0000f82801007387 */ /* 0x000fe80000100a00 */
[----:B------:R-:W-:Y:S04]  /*111d0*/  STL [R1+0x11a4], R46 ;  /* 0x0011a42e01007387 */ /* 0x000fe80000100800 */
[----:B------:R-:W3:Y:S04]  /*111e0*/  @!P5 LDG.E.U16 R42, desc[UR6][R44.64] ;  /* 0x000000062c2ad981 */ /* 0x000ee8000c1e1500 */
[----:B------:R0:W4:Y:S01]  /*111f0*/  @!P5 LDG.E.U16 R39, desc[UR6][R40.64] ;  /* 0x000000062827d981 */ /* 0x000122000c1e1500 */
[----:B------:R-:W-:Y:S01]  /*11200*/  ISETP.GE.U32.AND P5, PT, R4, 0x7fffff0c, PT ;  /* 0x7fffff0c0400780c */ /* 0x000fe20003fa6070 */
[----:B------:R-:W-:-:S02]  /*11210*/  IMAD R4, R90, 0x6f, RZ ;  /* 0x0000006f5a047824 */ /* 0x000fc400078e02ff */
[----:B------:R-:W-:Y:S01]  /*11220*/  STL.64 [R1+0xf0], R36 ;  /* 0x0000f02401007387 */ /* 0x000fe20000100a00 */
[----:B------:R-:W-:-:S03]  /*11230*/  PRMT R24, RZ, 0x7610, R24 ;  /* 0x00007610ff187816 */ /* 0x000fc60000000018 */
[----:B------:R-:W-:Y:S01]  /*11240*/  STL [R1+0x11a0], R43 ;  /* 0x0011a02b01007387 */ /* 0x000fe20000100800 */
[----:B------:R-:W-:-:S03]  /*11250*/  PRMT R25, RZ, 0x7610, R25 ;  /* 0x00007610ff197816 */ /* 0x000fc60000000019 */
[----:B------:R1:W-:Y:S02]  /*11260*/  STL.64 [R1+0xe8], R32 ;  /* 0x0000e82001007387 */ /* 0x0003e40000100a00 */
[----:B-1----:R-:W-:-:S05]  /*11270*/  IMAD.WIDE R32, R4, 0x2, R84 ;  /* 0x0000000204207825 */ /* 0x002fca00078e0254 */
[----:B------:R-:W4:Y:S04]  /*11280*/  @!P4 LDG.E.U16 R25, desc[UR6][R32.64] ;  /* 0x000000062019c981 */ /* 0x000f28000c1e1500 */
[----:B--2---:R-:W-:Y:S04]  /*11290*/  STL [R1+0x1314], R28 ;  /* 0x0013141c01007387 */ /* 0x004fe80000100800 */
[----:B------:R1:W-:Y:S02]  /*112a0*/  STL [R1+0x1318], R29 ;  /* 0x0013181d01007387 */ /* 0x0003e40000100800 */
        /* <DEDUP_REMOVED lines=9> */
[----:B------:R-:W2:Y:S04]  /*11340*/  @!P4 LDG.E.U16 R38, desc[UR6][R40.64] ;  /* 0x000000062826c981 */ /* 0x000ea8000c1e1500 */
[----:B------:R-:W-:Y:S04]  /*11350*/  STL.64 [R1+0xd0], R32 ;  /* 0x0000d02001007387 */ /* 0x000fe80000100a00 */
[----:B------:R0:W2:Y:S01]  /*11360*/  @!P4 LDG.E.U16 R35, desc[UR6][R36.64] ;  /* 0x000000062423c981 */ /* 0x0000a2000c1e1500 */
[----:B------:R-:W-:Y:S01]  /*11370*/  ISETP.GE.U32.AND P4, PT, R4, 0x7fffff0b, PT ;  /* 0x7fffff0b0400780c */ /* 0x000fe20003f86070 */
[----:B------:R-:W-:-:S02]  /*11380*/  IMAD R4, R90, 0x73, RZ ;  /* 0x000000735a047824 */ /* 0x000fc400078e02ff */
[----:B------:R1:W-:Y:S01]  /*11390*/  STL.64 [R1+0xc8], R28 ;  /* 0x0000c81c01007387 */ /* 0x0003e20000100a00 */
[----:B------:R-:W-:-:S03]  /*113a0*/  PRMT R18, RZ, 0x7610, R18 ;  /* 0x00007610ff127816 */ /* 0x000fc60000000012 */
[----:B---3--:R-:W-:Y:S01]  /*113b0*/  STL [R1+0x1320], R42 ;  /* 0x0013202a01007387 */ /* 0x008fe20000100800 */
[----:B------:R-:W-:-:S03]  /*113c0*/  PRMT R19, RZ, 0x7610, R19 ;  /* 0x00007610ff137816 */ /* 0x000fc60000000013 */
[----:B----4-:R-:W-:Y:S01]  /*113d0*/  STL [R1+0x131c], R39 ;  /* 0x00131c2701007387 */ /* 0x010fe20000100800 */
[----:B-1----:R-:W-:-:S05]  /*113e0*/  IMAD.WIDE R28, R4, 0x2, R84 ;  /* 0x00000002041c7825 */ /* 0x002fca00078e0254 */
[----:B------:R-:W3:Y:S04]  /*113f0*/  @!P2 LDG.E.U16 R19, desc[UR6][R28.64] ;  /* 0x000000061c13a981 */ /* 0x000ee8000c1e1500 */
[----:B--2---:R-:W-:Y:S04]  /*11400*/  STL [R1+0x13c0], R24 ;  /* 0x0013c01801007387 */ /* 0x004fe80000100800 */
[----:B------:R1:W-:Y:S02]  /*11410*/  STL [R1+0x13c4], R25 ;  /* 0x0013c41901007387 */ /* 0x0003e40000100800 */
[----:B-1----:R-:W-:-:S05]  /*11420*/  IMAD.WIDE R24, R4, 0x2, R82 ;  /* 0x0000000204187825 */ /* 0x002fca00078e0252 */
[----:B------:R-:W2:Y:S01]  /*11430*/  @!P2 LDG.E.U16 R18, desc[UR6][R24.64] ;  /* 0x000000061812a981 */ /* 0x000ea2000c1e1500 */
[C---:B0-----:R-:W-:Y:S01]  /*11440*/  IMAD.WIDE R36, R4.reuse, 0x2, R88 ;  /* 0x0000000204247825 */ /* 0x041fe200078e0258 */
[----:B------:R-:W-:Y:S02]  /*11450*/  PRMT R34, RZ, 0x7610, R34 ;  /* 0x00007610ff227816 */ /* 0x000fe40000000022 */
[----:B------:R-:W-:Y:S01]  /*11460*/  PRMT R31, RZ, 0x7610, R31 ;  /* 0x00007610ff1f7816 */ /* 0x000fe2000000001f */
[----:B------:R-:W-:Y:S01]  /*11470*/  IMAD.WIDE R32, R4, 0x2, R86 ;  /* 0x0000000204207825 */ /* 0x000fe200078e0256 */
[----:B------:R-:W-:Y:S03]  /*11480*/  STL.64 [R1+0x60], R36 ;  /* 0x0000602401007387 */ /* 0x000fe60000100a00 */
[----:B------:R-:W-:Y:S01]  /*11490*/  VIADD R4, R11, 0xffffff89 ;  /* 0xffffff890b047836 */ /* 0x000fe20000000000 */
[----:B------:R0:W-:Y:S04]  /*114a0*/  STL.64 [R1+0x58], R32 ;  /* 0x0000582001007387 */ /* 0x0001e80000100a00 */
[----:B------:R-:W-:Y:S04]  /*114b0*/  STL [R1+0x13cc], R38 ;  /* 0x0013cc2601007387 */ /* 0x000fe80000100800 */
[----:B------:R-:W4:Y:S04]  /*114c0*/  @!P2 LDG.E.U16 R34, desc[UR6][R36.64] ;  /* 0x000000062422a981 */ /* 0x000f28000c1e1500 */
[----:B------:R0:W4:Y:S01]  /*114d0*/  @!P2 LDG.E.U16 R31, desc[UR6][R32.64] ;  /* 0x00000006201fa981 */ /* 0x000122000c1e1500 */
[----:B------:R-:W-:Y:S01]  /*114e0*/  ISETP.GE.U32.AND P2, PT, R4, 0x7fffff0a, PT ;  /* 0x7fffff0a0400780c */ /* 0x000fe20003f46070 */
[----:B------:R-:W-:-:S02]  /*114f0*/  IMAD R4, R90, 0x74, RZ ;  /* 0x000000745a047824 */ /* 0x000fc400078e02ff */
[----:B------:R1:W-:Y:S01]  /*11500*/  STL.64 [R1+0x50], R28 ;  /* 0x0000501c01007387 */ /* 0x0003e20000100a00 */
[----:B------:R-:W-:-:S03]  /*11510*/  PRMT R5, RZ, 0x7610, R5 ;  /* 0x00007610ff057816 */ /* 0x000fc60000000005 */
[----:B------:R-:W-:Y:S01]  /*11520*/  STL [R1+0x13c8], R35 ;  /* 0x0013c82301007387 */ /* 0x000fe20000100800 */
[----:B------:R-:W-:-:S03]  /*11530*/  PRMT R30, RZ, 0x7610, R30 ;  /* 0x00007610ff1e7816 */ /* 0x000fc6000000001e */
[----:B------:R3:W-:Y:S01]  /*11540*/  STL.64 [R1+0x48], R24 ;  /* 0x0000481801007387 */ /* 0x0007e20000100a00 */
[----:B0-----:R-:W-:Y:S01]  /*11550*/  IMAD.WIDE R32, R4, 0x2, R88 ;  /* 0x0000000204207825 */ /* 0x001fe200078e0258 */
[----:B------:R-:W-:-:S04]  /*11560*/  PRMT R22, RZ, 0x7610, R22 ;  /* 0x00007610ff167816 */ /* 0x000fc80000000016 */
[----:B------:R-:W4:Y:S01]  /*11570*/  @!P5 LDG.E.U16 R30, desc[UR6][R32.64] ;  /* 0x00000006201ed981 */ /* 0x000f22000c1e1500 */
[----:B------:R-:W-:Y:S01]  /*11580*/  PRMT R23, RZ, 0x7610, R23 ;  /* 0x00007610ff177816 */ /* 0x000fe20000000017 */
[----:B-1----:R-:W-:-:S04]  /*11590*/  IMAD.WIDE R28, R4, 0x2, R86 ;  /* 0x00000002041c7825 */ /* 0x002fc800078e0256 */
[C---:B---3--:R-:W-:Y:S01]  /*115a0*/  IMAD.WIDE R24, R4.reuse, 0x2, R84 ;  /* 0x0000000204187825 */ /* 0x048fe200078e0254 */
[----:B------:R0:W3:Y:S04]  /*115b0*/  @!P5 LDG.E.U16 R23, desc[UR6][R28.64] ;  /* 0x000000061c17d981 */ /* 0x0000e8000c1e1500 */
[----:B------:R1:W3:Y:S04]  /*115c0*/  @!P5 LDG.E.U16 R22, desc[UR6][R24.64] ;  /* 0x000000061816d981 */ /* 0x0002e8000c1e1500 */
[----:B--2---:R-:W-:Y:S04]  /*115d0*/  STL [R1+0xfe8], R18 ;  /* 0x000fe81201007387 */ /* 0x004fe80000100800 */
[----:B------:R2:W-:Y:S02]  /*115e0*/  STL [R1+0xfec], R19 ;  /* 0x000fec1301007387 */ /* 0x0005e40000100800 */
[----:B--2---:R-:W-:-:S05]  /*115f0*/  IMAD.WIDE R18, R4, 0x2, R82 ;  /* 0x0000000204127825 */ /* 0x004fca00078e0252 */
[----:B------:R2:W3:Y:S01]  /*11600*/  @!P5 LDG.E.U16 R5, desc[UR6][R18.64] ;  /* 0x000000061205d981 */ /* 0x0004e2000c1e1500 */
        /* <DEDUP_REMOVED lines=8> */
[----:B----4-:R-:W-:Y:S04]  /*11690*/  STL [R1+0xff4], R34 ;  /* 0x000ff42201007387 */ /* 0x010fe80000100800 */
[----:B------:R-:W-:Y:S01]  /*116a0*/  STL [R1+0xff0], R31 ;  /* 0x000ff01f01007387 */ /* 0x000fe20000100800 */
[----:B------:R-:W-:Y:S01]  /*116b0*/  PRMT R26, RZ, 0x7610, R26 ;  /* 0x00007610ff1a7816 */ /* 0x000fe2000000001a */
[C---:B0-----:R-:W-:Y:S01]  /*116c0*/  IMAD.WIDE R28, R4.reuse, 0x2, R86 ;  /* 0x00000002041c7825 */ /* 0x041fe200078e0256 */
[----:B------:R-:W-:Y:S02]  /*116d0*/  PRMT R21, RZ, 0x7610, R21 ;  /* 0x00007610ff157816 */ /* 0x000fe40000000015 */
[----:B------:R-:W-:Y:S01]  /*116e0*/  PRMT R20, RZ, 0x7610, R20 ;  /* 0x00007610ff147816 */ /* 0x000fe20000000014 */
[----:B-1----:R-:W-:Y:S01]  /*116f0*/  IMAD.WIDE R24, R4, 0x2, R84 ;  /* 0x0000000204187825 */ /* 0x002fe200078e0254 */
[----:B------:R0:W4:Y:S04]  /*11700*/  @!P4 LDG.E.U16 R26, desc[UR6][R28.64] ;  /* 0x000000061c1ac981 */ /* 0x000128000c1e1500 */
[----:B------:R-:W4:Y:S01]  /*11710*/  @!P4 LDG.E.U16 R21, desc[UR6][R24.64] ;  /* 0x000000061815c981 */ /* 0x000f22000c1e1500 */
[----:B------:R-:W-:Y:S01]  /*11720*/  IMAD R52, R90, 0x76, RZ ;  /* 0x000000765a347824 */ /* 0x000fe200078e02ff */
[----:B------:R-:W-:-:S02]  /*11730*/  PRMT R17, RZ, 0x7610, R17 ;  /* 0x00007610ff117816 */ /* 0x000fc40000000011 */
[----:B------:R-:W-:Y:S01]  /*11740*/  PRMT R16, RZ, 0x7610, R16 ;  /* 0x00007610ff107816 */ /* 0x000fe20000000010 */
[----:B--2---:R-:W-:-:S04]  /*11750*/  IMAD.WIDE R18, R52, 0x2, R88 ;  /* 0x0000000234127825 */ /* 0x004fc800078e0258 */
[C---:B------:R-:W-:Y:S01]  /*11760*/  IMAD.WIDE R56, R52.reuse, 0x2, R86 ;  /* 0x0000000234387825 */ /* 0x040fe200078e0256 */
[----:B------:R-:W2:Y:S01]  /*11770*/  @!P2 LDG.E.U16 R17, desc[UR6][R18.64] ;  /* 0x000000061211a981 */ /* 0x000ea2000c1e1500 */
[----:B------:R-:W-:Y:S02]  /*11780*/  PRMT R15, RZ, 0x7610, R15 ;  /* 0x00007610ff0f7816 */ /* 0x000fe4000000000f */
[C---:B------:R-:W-:Y:S01]  /*11790*/  IMAD.WIDE R54, R52.reuse, 0x2, R84 ;  /* 0x0000000234367825 */ /* 0x040fe200078e0254 */
[----:B------:R-:W2:Y:S01]  /*117a0*/  @!P2 LDG.E.U16 R16, desc[UR6][R56.64] ;  /* 0x000000063810a981 */ /* 0x000ea2000c1e1500 */
[----:B------:R-:W-:Y:S02]  /*117b0*/  PRMT R14, RZ, 0x7610, R14 ;  /* 0x00007610ff0e7816 */ /* 0x000fe4000000000e */
[----:B------:R-:W-:Y:S01]  /*117c0*/  IMAD.WIDE R52, R52, 0x2, R82 ;  /* 0x0000000234347825 */ /* 0x000fe200078e0252 */
[----:B------:R-:W2:Y:S04]  /*117d0*/  @!P2 LDG.E.U16 R15, desc[UR6][R54.64] ;  /* 0x00000006360fa981 */ /* 0x000ea8000c1e1500 */
[----:B------:R1:W2:Y:S04]  /*117e0*/  @!P2 LDG.E.U16 R14, desc[UR6][R52.64] ;  /* 0x00000006340ea981 */ /* 0x0002a8000c1e1500 */
[----:B---3--:R-:W-:Y:S04]  /*117f0*/  STL [R1+0x1098], R5 ;  /* 0x0010980501007387 */ /* 0x008fe80000100800 */
[----:B------:R3:W-:Y:S02]  /*11800*/  STL [R1+0x10a4], R30 ;  /* 0x0010a41e01007387 */ /* 0x0007e40000100800 */
[----:B---3--:R-:W-:-:S05]  /*11810*/  IMAD.WIDE R30, R4, 0x2, R88 ;  /* 0x00000002041e7825 */ /* 0x008fca00078e0258 */
[----:B------:R-:W3:Y:S04]  /*11820*/  @!P4 LDG.E.U16 R27, desc[UR6][R30.64] ;  /* 0x000000061e1bc981 */ /* 0x000ee8000c1e1500 */
[----:B------:R-:W-:Y:S04]  /*11830*/  STL.64 [R1+0x20], R30 ;  /* 0x0000201e01007387 */ /* 0x000fe80000100a00 */
[----:B------:R-:W-:Y:S04]  /*11840*/  STL [R1+0x109c], R22 ;  /* 0x00109c1601007387 */ /* 0x000fe80000100800 */
[----:B------:R0:W-:Y:S02]  /*11850*/  STL [R1+0x10a0], R23 ;  /* 0x0010a01701007387 */ /* 0x0001e40000100800 */
[----:B0-----:R-:W-:-:S05]  /*11860*/  IMAD.WIDE R22, R4, 0x2, R82 ;  /* 0x0000000204167825 */ /* 0x001fca00078e0252 */
[----:B------:R-:W2:Y:S04]  /*11870*/  @!P4 LDG.E.U16 R20, desc[UR6][R22.64] ;  /* 0x000000061614c981 */ /* 0x000ea8000c1e1500 */
[----:B------:R0:W-:Y:S04]  /*11880*/  STL.64 [R1+0x18], R28 ;  /* 0x0000181c01007387 */ /* 0x0001e80000100a00 */
[----:B------:R-:W-:Y:S04]  /*11890*/  STL.64 [R1], R18 ;  /* 0x0000001201007387 */ /* 0x000fe80000100a00 */
[----:B------:R-:W-:Y:S04]  /*118a0*/  STL.64 [R1+0x10], R24 ;  /* 0x0000101801007387 */ /* 0x000fe80000100a00 */
[----:B------:R-:W-:Y:S04]  /*118b0*/  STL.64 [R1+0x8], R22 ;  /* 0x0000081601007387 */ /* 0x000fe80000100a00 */
[----:B------:R-:W-:Y:S01]  /*118c0*/  STL [R1+0x1fac], R56 ;  /* 0x001fac3801007387 */ /* 0x000fe20000100800 */
[----:B------:R-:W-:-:S03]  /*118d0*/  VIADD R5, R11, 0xffffff84 ;  /* 0xffffff840b057836 */ /* 0x000fc60000000000 */
[----:B------:R-:W-:Y:S04]  /*118e0*/  STL [R1+0x2150], R56 ;  /* 0x0021503801007387 */ /* 0x000fe80000100800 */
[----:B------:R-:W-:Y:S04]  /*118f0*/  STL [R1+0x1fa8], R57 ;  /* 0x001fa83901007387 */ /* 0x000fe80000100800 */
[----:B------:R-:W-:Y:S01]  /*11900*/  STL [R1+0x2154], R57 ;  /* 0x0021543901007387 */ /* 0x000fe20000100800 */
[----:B------:R-:W-:Y:S01]  /*11910*/  IMAD R44, R90, 0x77, RZ ;  /* 0x000000775a2c7824 */ /* 0x000fe200078e02ff */
[----:B------:R-:W-:-:S02]  /*11920*/  ISETP.GE.U32.AND P4, PT, R5, 0x7fffff05, PT ;  /* 0x7fffff050500780c */ /* 0x000fc40003f86070 */
[----:B------:R-:W-:Y:S01]  /*11930*/  PRMT R13, RZ, 0x7610, R13 ;  /* 0x00007610ff0d7816 */ /* 0x000fe2000000000d */
[----:B------:R-:W-:Y:S01]  /*11940*/  IMAD.WIDE R50, R44, 0x2, R88 ;  /* 0x000000022c327825 */ /* 0x000fe200078e0258 */
[----:B------:R-:W-:-:S03]  /*11950*/  PRMT R12, RZ, 0x7610, R12 ;  /* 0x00007610ff0c7816 */ /* 0x000fc6000000000c */
[----:B------:R-:W-:Y:S01]  /*11960*/  IMAD R36, R90, 0x7b, RZ ;  /* 0x0000007b5a247824 */ /* 0x000fe200078e02ff */
[----:B------:R0:W2:Y:S01]  /*11970*/  @!P5 LDG.E.U16 R13, desc[UR6][R50.64] ;  /* 0x00000006320dd981 */ /* 0x0000a2000c1e1500 */
[----:B------:R-:W-:-:S04]  /*11980*/  IMAD.WIDE R48, R44, 0x2, R86 ;  /* 0x000000022c307825 */ /* 0x000fc800078e0256 */
[----:B------:R-:W-:Y:S01]  /*11990*/  IMAD.WIDE R42, R36, 0x2, R88 ;  /* 0x00000002242a7825 */ /* 0x000fe200078e0258 */
[----:B------:R0:W2:Y:S01]  /*119a0*/  @!P5 LDG.E.U16 R12, desc[UR6][R48.64] ;  /* 0x00000006300cd981 */ /* 0x0000a2000c1e1500 */
[----:B------:R-:W-:Y:S02]  /*119b0*/  PRMT R10, RZ, 0x7610, R10 ;  /* 0x00007610ff0a7816 */ /* 0x000fe4000000000a */
[----:B------:R-:W-:Y:S01]  /*119c0*/  IMAD.WIDE R46, R44, 0x2, R84 ;  /* 0x000000022c2e7825 */ /* 0x000fe200078e0254 */
[----:B------:R-:W-:-:S03]  /*119d0*/  PRMT R5, RZ, 0x7610, R5 ;  /* 0x00007610ff057816 */ /* 0x000fc60000000005 */
[----:B------:R-:W-:Y:S01]  /*119e0*/  IMAD.WIDE R40, R36, 0x2, R86 ;  /* 0x0000000224287825 */ /* 0x000fe200078e0256 */
[----:B------:R0:W2:Y:S03]  /*119f0*/  @!P5 LDG.E.U16 R10, desc[UR6][R46.64] ;  /* 0x000000062e0ad981 */ /* 0x0000a6000c1e1500 */
[----:B------:R-:W-:-:S04]  /*11a00*/  IMAD.WIDE R44, R44, 0x2, R82 ;  /* 0x000000022c2c7825 */ /* 0x000fc800078e0252 */
[----:B------:R-:W-:Y:S01]  /*11a10*/  VIADD R4, R11, 0xffffff83 ;  /* 0xffffff830b047836 */ /* 0x000fe20000000000 */
[----:B------:R-:W2:Y:S01]  /*11a20*/  @!P5 LDG.E.U16 R5, desc[UR6][R44.64] ;  /* 0x000000062c05d981 */ /* 0x000ea2000c1e1500 */
[----:B------:R-:W-:-:S03]  /*11a30*/  IMAD.WIDE R38, R36, 0x2, R84 ;  /* 0x0000000224267825 */ /* 0x000fc600078e0254 */
[----:B------:R-:W-:Y:S01]  /*11a40*/  ISETP.GE.U32.AND P2, PT, R4, 0x7fffff04, PT ;  /* 0x7fffff040400780c */ /* 0x000fe20003f46070 */
[----:B------:R-:W-:-:S04]  /*11a50*/  IMAD.WIDE R36, R36, 0x2, R82 ;  /* 0x0000000224247825 */ /* 0x000fc800078e0252 */
[----:B0-----:R-:W-:-:S04]  /*11a60*/  IMAD R28, R90, 0x7c, RZ ;  /* 0x0000007c5a1c7824 */ /* 0x001fc800078e02ff */
[----:B------:R-:W-:Y:S01]  /*11a70*/  IMAD.WIDE R34, R28, 0x2, R88 ;  /* 0x000000021c227825 */ /* 0x000fe200078e0258 */
[----:B---3--:R-:W-:Y:S04]  /*11a80*/  STL [R1+0x1194], R27 ;  /* 0x0011941b01007387 */ /* 0x008fe80000100800 */
[----:B------:R-:W-:Y:S04]  /*11a90*/  STL [R1+0x1fb4], R54 ;  /* 0x001fb43601007387 */ /* 0x000fe80000100800 */
[----:B------:R-:W-:Y:S04]  /*11aa0*/  STL [R1+0x2158], R54 ;  /* 0x0021583601007387 */ /* 0x000fe80000100800 */
[----:B------:R-:W-:Y:S04]  /*11ab0*/  STL [R1+0x1fb0], R55 ;  /* 0x001fb03701007387 */ /* 0x000fe80000100800 */
[----:B----4-:R-:W-:Y:S04]  /*11ac0*/  STL [R1+0x1190], R26 ;  /* 0x0011901a01007387 */ /* 0x010fe80000100800 */
[----:B------:R-:W-:Y:S04]  /*11ad0*/  STL [R1+0x215c], R55 ;  /* 0x00215c3701007387 */ /* 0x000fe80000100800 */
[----:B------:R-:W-:Y:S04]  /*11ae0*/  STL [R1+0x1fbc], R52 ;  /* 0x001fbc3401007387 */ /* 0x000fe80000100800 */
[----:B------:R-:W-:Y:S04]  /*11af0*/  STL [R1+0x118c], R21 ;  /* 0x00118c1501007387 */ /* 0x000fe80000100800 */
[----:B------:R-:W-:Y:S04]  /*11b00*/  STL [R1+0x2160], R52 ;  /* 0x0021603401007387 */ /* 0x000fe80000100800 */
[----:B--2---:R-:W-:Y:S04]  /*11b10*/  STL [R1+0x1188], R20 ;  /* 0x0011881401007387 */ /* 0x004fe80000100800 */
[----:B------:R-:W-:Y:S04]  /*11b20*/  STL [R1+0x1fb8], R53 ;  /* 0x001fb83501007387 */ /* 0x000fe80000100800 */
[----:B------:R1:W-:Y:S02]  /*11b30*/  STL [R1+0x2164], R53 ;  /* 0x0021643501007387 */ /* 0x0003e40000100800 */
[----:B-1----:R-:W-:-:S02]  /*11b40*/  PRMT R53, RZ, 0x7610, R53 ;  /* 0x00007610ff357816 */ /* 0x002fc40000000035 */
[----:B------:R-:W-:Y:S04]  /*11b50*/  STL [R1+0x1310], R17 ;  /* 0x0013101101007387 */ /* 0x000fe80000100800 */
[----:B------:R-:W2:Y:S04]  /*11b60*/  @!P4 LDG.E.U16 R53, desc[UR6][R42.64] ;  /* 0x000000062a35c981 */ /* 0x000ea8000c1e1500 */
[----:B------:R-:W-:Y:S04]  /*11b70*/  STL [R1+0x130c], R16 ;  /* 0x00130c1001007387 */ /* 0x000fe80000100800 */
[----:B------:R-:W-:Y:S04]  /*11b80*/  STL [R1+0x1fc4], R50 ;  /* 0x001fc43201007387 */ /* 0x000fe80000100800 */
[----:B------:R-:W-:Y:S04]  /*11b90*/  STL [R1+0x2168], R50 ;  /* 0x0021683201007387 */ /* 0x000fe80000100800 */
[----:B------:R-:W-:Y:S04]  /*11ba0*/  STL [R1+0x1fc0], R51 ;  /* 0x001fc03301007387 */ /* 0x000fe80000100800 */
[----:B------:R0:W-:Y:S04]  /*11bb0*/  STL [R1+0x216c], R51 ;  /* 0x00216c3301007387 */ /* 0x0001e80000100800 */
[----:B------:R-:W-:Y:S04]  /*11bc0*/  STL [R1+0x1308], R15 ;  /* 0x0013080f01007387 */ /* 0x000fe80000100800 */
[----:B------:R-:W-:Y:S01]  /*11bd0*/  STL [R1+0x1fcc], R48 ;  /* 0x001fcc3001007387 */ /* 0x000fe20000100800 */
[----:B0-----:R-:W-:-:S03]  /*11be0*/  PRMT R51, RZ, 0x7610, R51 ;  /* 0x00007610ff337816 */ /* 0x001fc60000000033 */
[----:B------:R0:W-:Y:S04]  /*11bf0*/  STL [R1+0x2170], R48 ;  /* 0x0021703001007387 */ /* 0x0001e80000100800 */
[----:B------:R-:W-:Y:S04]  /*11c00*/  STL [R1+0x1fc8], R49 ;  /* 0x001fc83101007387 */ /* 0x000fe80000100800 */
[----:B------:R-:W-:Y:S01]  /*11c10*/  STL [R1+0x2174], R49 ;  /* 0x0021743101007387 */ /* 0x000fe20000100800 */
[----:B------:R-:W-:Y:S01]  /*11c20*/  PRMT R50, RZ, 0x7610, R50 ;  /* 0x00007610ff327816 */ /* 0x000fe20000000032 */
[----:B------:R-:W-:-:S02]  /*11c30*/  VIADD R4, R11, 0xffffff82 ;  /* 0xffffff820b047836 */ /* 0x000fc40000000000 */
[C---:B------:R-:W-:Y:S01]  /*11c40*/  IMAD.WIDE R32, R28.reuse, 0x2, R86 ;  /* 0x000000021c207825 */ /* 0x040fe200078e0256 */
[----:B------:R-:W-:Y:S03]  /*11c50*/  STL [R1+0x1304], R14 ;  /* 0x0013040e01007387 */ /* 0x000fe60000100800 */
[----:B------:R-:W-:Y:S01]  /*11c60*/  IMAD.WIDE R30, R28, 0x2, R84 ;  /* 0x000000021c1e7825 */ /* 0x000fe200078e0254 */
[----:B------:R-:W-:Y:S01]  /*11c70*/  STL [R1+0x1fd4], R46 ;  /* 0x001fd42e01007387 */ /* 0x000fe20000100800 */
[----:B------:R-:W-:Y:S01]  /*11c80*/  PRMT R6, RZ, 0x7610, R6 ;  /* 0x00007610ff067816 */ /* 0x000fe20000000006 */
[----:B0-----:R-:W0:Y:S02]  /*11c90*/  LDC R48, c[0x0][0x3b0] ;  /* 0x0000ec00ff307b82 */ /* 0x001e240000000800 */
[----:B------:R1:W-:Y:S04]  /*11ca0*/  STL [R1+0x2178], R46 ;  /* 0x0021782e01007387 */ /* 0x0003e80000100800 */
[----:B------:R-:W-:Y:S04]  /*11cb0*/  STL [R1+0x1fd0], R47 ;  /* 0x001fd02f01007387 */ /* 0x000fe80000100800 */
[----:B------:R3:W-:Y:S04]  /*11cc0*/  STL [R1+0x217c], R47 ;  /* 0x00217c2f01007387 */ /* 0x0007e80000100800 */
[----:B------:R-:W4:Y:S01]  /*11cd0*/  @!P4 LDG.E.U16 R51, desc[UR6][R40.64] ;  /* 0x000000062833c981 */ /* 0x000f22000c1e1500 */
[----:B-1----:R-:W-:-:S03]  /*11ce0*/  PRMT R46, RZ, 0x7610, R46 ;  /* 0x00007610ff2e7816 */ /* 0x002fc6000000002e */
[----:B------:R-:W4:Y:S01]  /*11cf0*/  @!P2 LDG.E.U16 R50, desc[UR6][R34.64] ;  /* 0x000000062232a981 */ /* 0x000f22000c1e1500 */
[----:B---3--:R-:W-:-:S03]  /*11d00*/  PRMT R47, RZ, 0x7610, R47 ;  /* 0x00007610ff2f7816 */ /* 0x008fc6000000002f */
[----:B------:R-:W3:Y:S04]  /*11d10*/  @!P4 LDG.E.U16 R46, desc[UR6][R36.64] ;  /* 0x00000006242ec981 */ /* 0x000ee8000c1e1500 */
[----:B------:R-:W3:Y:S04]  /*11d20*/  @!P4 LDG.E.U16 R47, desc[UR6][R38.64] ;  /* 0x00000006262fc981 */ /* 0x000ee8000c1e1500 */
[----:B------:R-:W-:Y:S04]  /*11d30*/  STL [R1+0x13bc], R13 ;  /* 0x0013bc0d01007387 */ /* 0x000fe80000100800 */
[----:B------:R-:W-:Y:S04]  /*11d40*/  STL [R1+0x1fdc], R44 ;  /* 0x001fdc2c01007387 */ /* 0x000fe80000100800 */
[----:B------:R-:W-:Y:S04]  /*11d50*/  STL [R1+0x2180], R44 ;  /* 0x0021802c01007387 */ /* 0x000fe80000100800 */
[----:B------:R-:W-:Y:S04]  /*11d60*/  STL [R1+0x1fd8], R45 ;  /* 0x001fd82d01007387 */ /* 0x000fe80000100800 */
[----:B------:R-:W-:Y:S04]  /*11d70*/  STL [R1+0x2184], R45 ;  /* 0x0021842d01007387 */ /* 0x000fe80000100800 */
[----:B------:R-:W-:Y:S01]  /*11d80*/  STL [R1+0x13b8], R12 ;  /* 0x0013b80c01007387 */ /* 0x000fe20000100800 */
[----:B------:R-:W-:-:S03]  /*11d90*/  ISETP.GE.U32.AND P5, PT, R4, 0x7fffff03, PT ;  /* 0x7fffff030400780c */ /* 0x000fc60003fa6070 */
[----:B--2---:R1:W-:Y:S02]  /*11da0*/  STL [R1+0x21d4], R53 ;  /* 0x0021d43501007387 */ /* 0x0043e40000100800 */
[----:B-1----:R-:W1:Y:S02]  /*11db0*/  LDC R53, c[0x0][0x3a0] ;  /* 0x0000e800ff357b82 */ /* 0x002e640000000800 */
[----:B------:R-:W-:Y:S04]  /*11dc0*/  STL [R1+0x1fe4], R42 ;  /* 0x001fe42a01007387 */ /* 0x000fe80000100800 */
[----:B------:R2:W-:Y:S04]  /*11dd0*/  STL [R1+0x2188], R42 ;  /* 0x0021882a01007387 */ /* 0x0005e80000100800 */
[----:B------:R-:W-:Y:S04]  /*11de0*/  STL [R1+0x1fe0], R43 ;  /* 0x001fe02b01007387 */ /* 0x000fe80000100800 */
[----:B------:R-:W-:Y:S01]  /*11df0*/  STL [R1+0x13b4], R10 ;  /* 0x0013b40a01007387 */ /* 0x000fe20000100800 */
[----:B------:R-:W-:Y:S01]  /*11e00*/  IMAD.WIDE R28, R28, 0x2, R82 ;  /* 0x000000021c1c7825 */ /* 0x000fe200078e0252 */
[----:B------:R-:W-:Y:S01]  /*11e10*/  PRMT R9, RZ, 0x7610, R9 ;  /* 0x00007610ff097816 */ /* 0x000fe20000000009 */
[----:B--2---:R-:W2:Y:S01]  /*11e20*/  LDC R42, c[0x0][0x3b0] ;  /* 0x0000ec00ff2a7b82 */ /* 0x004ea20000000800 */
[----:B------:R-:W-:Y:S01]  /*11e30*/  STL [R1+0x218c], R43 ;  /* 0x00218c2b01007387 */ /* 0x000fe20000100800 */
[----:B-1----:R-:W-:-:S04]  /*11e40*/  IADD3 R4, PT, PT, R53, -0x7f, RZ ;  /* 0xffffff8135047810 */ /* 0x002fc80007ffe0ff */
[----:B------:R-:W-:Y:S02]  /*11e50*/  ISETP.GE.U32.AND P4, PT, R4, 0x7fffff02, PT ;  /* 0x7fffff020400780c */ /* 0x000fe40003f86070 */
[----:B------:R-:W-:Y:S01]  /*11e60*/  PRMT R4, RZ, 0x7610, R4 ;  /* 0x00007610ff047816 */ /* 0x000fe20000000004 */
[----:B----4-:R-:W-:Y:S04]  /*11e70*/  STL [R1+0x21d8], R51 ;  /* 0x0021d83301007387 */ /* 0x010fe80000100800 */
[----:B------:R-:W-:Y:S04]  /*11e80*/  STL [R1+0x1fec], R40 ;  /* 0x001fec2801007387 */ /* 0x000fe80000100800 */
[----:B------:R-:W-:Y:S04]  /*11e90*/  STL [R1+0x2190], R40 ;  /* 0x0021902801007387 */ /* 0x000fe80000100800 */
[----:B------:R-:W-:Y:S04]  /*11ea0*/  STL [R1+0x13b0], R5 ;  /* 0x0013b00501007387 */ /* 0x000fe80000100800 */
[----:B------:R-:W-:Y:S04]  /*11eb0*/  STL [R1+0x1fe8], R41 ;  /* 0x001fe82901007387 */ /* 0x000fe80000100800 */
[----:B------:R1:W-:Y:S04]  /*11ec0*/  STL [R1+0x2194], R41 ;  /* 0x0021942901007387 */ /* 0x0003e80000100800 */
[----:B---3--:R3:W-:Y:S04]  /*11ed0*/  STL [R1+0x21dc], R47 ;  /* 0x0021dc2f01007387 */ /* 0x0087e80000100800 */
[----:B------:R-:W-:Y:S04]  /*11ee0*/  STL [R1+0x1ff4], R38 ;  /* 0x001ff42601007387 */ /* 0x000fe80000100800 */
[----:B------:R-:W-:Y:S01]  /*11ef0*/  STL [R1+0x2198], R38 ;  /* 0x0021982601007387 */ /* 0x000fe20000100800 */
[----:B------:R-:W-:Y:S01]  /*11f00*/  IMAD R12, R90, 0x7e, RZ ;  /* 0x0000007e5a0c7824 */ /* 0x000fe200078e02ff */
[----:B------:R-:W-:-:S02]  /*11f10*/  PRMT R8, RZ, 0x7610, R8 ;  /* 0x00007610ff087816 */ /* 0x000fc40000000008 */
[----:B------:R-:W-:Y:S01]  /*11f20*/  PRMT R7, RZ, 0x7610, R7 ;  /* 0x00007610ff077816 */ /* 0x000fe20000000007 */
[----:B------:R-:W-:Y:S01]  /*11f30*/  STL [R1+0x1ff0], R39 ;  /* 0x001ff02701007387 */ /* 0x000fe20000100800 */
[----:B------:R-:W-:Y:S01]  /*11f40*/  IMAD R20, R90, 0x7d, RZ ;  /* 0x0000007d5a147824 */ /* 0x000fe200078e02ff */
[----:B-1----:R-:W-:Y:S01]  /*11f50*/  PRMT R41, RZ, 0x7610, R41 ;  /* 0x00007610ff297816 */ /* 0x002fe20000000029 */
[----:B---3--:R-:W1:Y:S01]  /*11f60*/  LDC R47, c[0x0][0x3b0] ;  /* 0x0000ec00ff2f7b82 */ /* 0x008e620000000800 */
[----:B------:R-:W-:Y:S04]  /*11f70*/  STL [R1+0x219c], R39 ;  /* 0x00219c2701007387 */ /* 0x000fe80000100800 */
[----:B------:R3:W-:Y:S04]  /*11f80*/  STL [R1+0x21e0], R46 ;  /* 0x0021e02e01007387 */ /* 0x0007e80000100800 */
[----:B------:R-:W-:Y:S04]  /*11f90*/  STL [R1+0x1ffc], R36 ;  /* 0x001ffc2401007387 */ /* 0x000fe80000100800 */
[----:B------:R4:W-:Y:S01]  /*11fa0*/  STL [R1+0x21a0], R36 ;  /* 0x0021a02401007387 */ /* 0x0009e20000100800 */
[----:B------:R-:W-:Y:S01]  /*11fb0*/  IMAD.WIDE R18, R12, 0x2, R88 ;  /* 0x000000020c127825 */ /* 0x000fe200078e0258 */
[----:B------:R-:W-:Y:S01]  /*11fc0*/  PRMT R40, RZ, 0x7610, R40 ;  /* 0x00007610ff287816 */ /* 0x000fe20000000028 */
[----:B---3--:R-:W3:Y:S01]  /*11fd0*/  LDC R46, c[0x0][0x3b0] ;  /* 0x0000ec00ff2e7b82 */ /* 0x008ee20000000800 */
[----:B------:R-:W-:Y:S04]  /*11fe0*/  STL [R1+0x1ff8], R37 ;  /* 0x001ff82501007387 */ /* 0x000fe80000100800 */
[----:B------:R0:W-:Y:S04]  /*11ff0*/  STL [R1+0x21a4], R37 ;  /* 0x0021a42501007387 */ /* 0x0001e80000100800 */
[----:B------:R-:W-:Y:S04]  /*12000*/  STL.S16 [R1+0x1180], R4 ;  /* 0x0011800401007387 */ /* 0x000fe80000100600 */
[----:B------:R-:W-:Y:S04]  /*12010*/  STL [R1+0x21e4], R50 ;  /* 0x0021e43201007387 */ /* 0x000fe80000100800 */
[----:B------:R-:W-:Y:S04]  /*12020*/  STL [R1+0x2004], R34 ;  /* 0x0020042201007387 */ /* 0x000fe80000100800 */
[----:B------:R1:W-:Y:S01]  /*12030*/  STL [R1+0x21a8], R34 ;  /* 0x0021a82201007387 */ /* 0x0003e20000100800 */
[----:B----4-:R-:W-:-:S02]  /*12040*/  PRMT R36, RZ, 0x7610, R36 ;  /* 0x00007610ff247816 */ /* 0x010fc40000000024 */
[----:B0-----:R-:W-:Y:S01]  /*12050*/  PRMT R37, RZ, 0x7610, R37 ;  /* 0x00007610ff257816 */ /* 0x001fe20000000025 */
[C---:B------:R-:W-:Y:S01]  /*12060*/  IMAD.WIDE R16, R12.reuse, 0x2, R86 ;  /* 0x000000020c107825 */ /* 0x040fe200078e0256 */
[----:B------:R-:W4:Y:S04]  /*12070*/  @!P4 LDG.E.U16 R9, desc[UR6][R18.64] ;  /* 0x000000061209c981 */ /* 0x000f28000c1e1500 */
[----:B------:R-:W2:Y:S04]  /*12080*/  @!P2 LDG.E.U16 R37, desc[UR6][R30.64] ;  /* 0x000000061e25a981 */ /* 0x000ea8000c1e1500 */
[----:B-1----:R-:W2:Y:S04]  /*12090*/  LDL.LU R34, [R1+0x1180] ;  /* 0x0011800001227983 */ /* 0x002ea80000300800 */
[----:B------:R-:W3:Y:S01]  /*120a0*/  @!P2 LDG.E.U16 R36, desc[UR6][R28.64] ;  /* 0x000000061c24a981 */ /* 0x000ee2000c1e1500 */
[----:B------:R-:W-:-:S03]  /*120b0*/  IMAD.WIDE R14, R12, 0x2, R84 ;  /* 0x000000020c0e7825 */ /* 0x000fc600078e0254 */
[----:B------:R-:W3:Y:S01]  /*120c0*/  @!P4 LDG.E.U16 R8, desc[UR6][R16.64] ;  /* 0x000000061008c981 */ /* 0x000ee2000c1e1500 */
[----:B------:R-:W-:-:S03]  /*120d0*/  IMAD.WIDE R12, R12, 0x2, R82 ;  /* 0x000000020c0c7825 */ /* 0x000fc600078e0252 */
[----:B------:R0:W3:Y:S04]  /*120e0*/  @!P4 LDG.E.U16 R7, desc[UR6][R14.64] ;  /* 0x000000060e07c981 */ /* 0x0000e8000c1e1500 */
[----:B------:R1:W3:Y:S04]  /*120f0*/  @!P4 LDG.E.U16 R6, desc[UR6][R12.64] ;  /* 0x000000060c06c981 */ /* 0x0002e8000c1e1500 */
[----:B--2---:R-:W2:Y:S04]  /*12100*/  @!P2 LDG.E.U16 R34, desc[UR6][R32.64] ;  /* 0x000000062022a981 */ /* 0x004ea8000c1e1500 */
[----:B------:R-:W-:Y:S04]  /*12110*/  STL [R1+0x2000], R35 ;  /* 0x0020002301007387 */ /* 0x000fe80000100800 */
[----:B------:R-:W-:Y:S01]  /*12120*/  STL [R1+0x21ac], R35 ;  /* 0x0021ac2301007387 */ /* 0x000fe20000100800 */
[----:B------:R-:W-:-:S02]  /*12130*/  VIADD R4, R53, 0xffffff80 ;  /* 0xffffff8035047836 */ /* 0x000fc40000000000 */
[C---:B------:R-:W-:Y:S01]  /*12140*/  IMAD.WIDE R26, R20.reuse, 0x2, R88 ;  /* 0x00000002141a7825 */ /* 0x040fe200078e0258 */
[----:B------:R-:W-:Y:S02]  /*12150*/  PRMT R43, RZ, 0x7610, R43 ;  /* 0x00007610ff2b7816 */ /* 0x000fe4000000002b */
[----:B------:R-:W-:Y:S01]  /*12160*/  PRMT R45, RZ, 0x7610, R45 ;  /* 0x00007610ff2d7816 */ /* 0x000fe2000000002d */
[----:B------:R-:W-:Y:S01]  /*12170*/  IMAD.WIDE R24, R20, 0x2, R86 ;  /* 0x0000000214187825 */ /* 0x000fe200078e0256 */
[----:B------:R-:W-:Y:S01]  /*12180*/  ISETP.GE.U32.AND P2, PT, R4, 0x7fffff01, PT ;  /* 0x7fffff010400780c */ /* 0x000fe20003f46070 */
[----:B------:R-:W3:Y:S02]  /*12190*/  @!P5 LDG.E.U16 R41, desc[UR6][R26.64] ;  /* 0x000000061a29d981 */ /* 0x000ee4000c1e1500 */
[C---:B------:R-:W-:Y:S02]  /*121a0*/  IMAD.WIDE R22, R20.reuse, 0x2, R84 ;  /* 0x0000000214167825 */ /* 0x040fe400078e0254 */
[----:B------:R-:W3:Y:S02]  /*121b0*/  @!P5 LDG.E.U16 R40, desc[UR6][R24.64] ;  /* 0x000000061828d981 */ /* 0x000ee4000c1e1500 */
[----:B------:R-:W-:-:S02]  /*121c0*/  IMAD.WIDE R20, R20, 0x2, R82 ;  /* 0x0000000214147825 */ /* 0x000fc400078e0252 */
[----:B------:R-:W3:Y:S02]  /*121d0*/  @!P5 LDG.E.U16 R43, desc[UR6][R22.64] ;  /* 0x00000006162bd981 */ /* 0x000ee4000c1e1500 */
[C---:B------:R-:W-:Y:S02]  /*121e0*/  VIADD R4, R93.reuse, 0x38 ;  /* 0x000000385d047836 */ /* 0x040fe40000000000 */
[----:B------:R-:W3:Y:S03]  /*121f0*/  @!P5 LDG.E.U16 R45, desc[UR6][R20.64] ;  /* 0x00000006142dd981 */ /* 0x000ee6000c1e1500 */
[----:B------:R-:W-:Y:S02]  /*12200*/  ISETP.GE.AND P5, PT, R4, RZ, PT ;  /* 0x000000ff0400720c */ /* 0x000fe40003fa6270 */
[----:B------:R-:W-:Y:S01]  /*12210*/  IABS R5, R4 ;  /* 0x0000000400057213 */ /* 0x000fe20000000000 */
[----:B------:R-:W-:-:S05]  /*12220*/  VIADD R4, R93, 0x39 ;  /* 0x000000395d047836 */ /* 0x000fca0000000000 */
[----:B------:R-:W-:Y:S02]  /*12230*/  ISETP.GE.AND P4, PT, R4, RZ, PT ;  /* 0x000000ff0400720c */ /* 0x000fe40003f86270 */
[----:B------:R-:W-:Y:S01]  /*12240*/  IABS R4, R4 ;  /* 0x0000000400047213 */ /* 0x000fe20000000000 */
[----:B--2---:R-:W-:Y:S04]  /*12250*/  STL [R1+0x21e8], R34 ;  /* 0x0021e82201007387 */ /* 0x004fe80000100800 */
[----:B------:R-:W-:Y:S04]  /*12260*/  STL [R1+0x200c], R32 ;  /* 0x00200c2001007387 */ /* 0x000fe80000100800 */
[----:B------:R-:W-:Y:S04]  /*12270*/  STL [R1+0x21b0], R32 ;  /* 0x0021b02001007387 */ /* 0x000fe80000100800 */
[----:B------:R-:W-:Y:S04]  /*12280*/  STL [R1+0x2008], R33 ;  /* 0x0020082101007387 */ /* 0x000fe80000100800 */
[----:B------:R-:W-:Y:S04]  /*12290*/  STL [R1+0x21b4], R33 ;  /* 0x0021b42101007387 */ /* 0x000fe80000100800 */
[----:B------:R-:W-:Y:S04]  /*122a0*/  STL [R1+0x21ec], R37 ;  /* 0x0021ec2501007387 */ /* 0x000fe80000100800 */
[----:B------:R-:W-:Y:S04]  /*122b0*/  STL [R1+0x2014], R30 ;  /* 0x0020141e01007387 */ /* 0x000fe80000100800 */
[----:B------:R2:W-:Y:S04]  /*122c0*/  STL [R1+0x21b8], R30 ;  /* 0x0021b81e01007387 */ /* 0x0005e80000100800 */
[----:B------:R-:W-:Y:S04]  /*122d0*/  STL [R1+0x2010], R31 ;  /* 0x0020101f01007387 */ /* 0x000fe80000100800 */
[----:B------:R-:W-:Y:S04]  /*122e0*/  STL [R1+0x21c4], R31 ;  /* 0x0021c41f01007387 */ /* 0x000fe80000100800 */
[----:B---3--:R-:W-:Y:S04]  /*122f0*/  STL [R1+0x21f0], R36 ;  /* 0x0021f02401007387 */ /* 0x008fe80000100800 */
[----:B------:R-:W-:Y:S04]  /*12300*/  STL [R1+0x201c], R28 ;  /* 0x00201c1c01007387 */ /* 0x000fe80000100800 */
        /* <DEDUP_REMOVED lines=14> */
[----:B------:R0:W-:Y:S04]  /*123f0*/  STL [R1+0x2054], R14 ;  /* 0x0020540e01007387 */ /* 0x0001e80000100800 */
[----:B------:R-:W-:Y:S01]  /*12400*/  STL [R1+0x2050], R15 ;  /* 0x0020500f01007387 */ /* 0x000fe20000100800 */
[----:B--2---:R-:W-:-:S03]  /*12410*/  IMAD.MOV.U32 R30, RZ, RZ, R4 ;  /* 0x000000ffff1e7224 */ /* 0x004fc600078e0004 */
[----:B------:R-:W2:Y:S01]  /*12420*/  LDL.LU R68, [R1+0xf88] ;  /* 0x000f880001447983 */ /* 0x000ea20000300800 */
[----:B------:R-:W-:-:S03]  /*12430*/  IMAD R4, R90, 0x7f, RZ ;  /* 0x0000007f5a047824 */ /* 0x000fc600078e02ff */
[----:B------:R-:W3:Y:S04]  /*12440*/  LDL.LU R80, [R1+0xf70] ;  /* 0x000f700001507983 */ /* 0x000ee80000300800 */
[----:B------:R1:W-:Y:S01]  /*12450*/  STL [R1+0x205c], R12 ;  /* 0x00205c0c01007387 */ /* 0x0003e20000100800 */
[----:B0-----:R-:W-:Y:S01]  /*12460*/  PRMT R14, RZ, 0x7610, R14 ;  /* 0x00007610ff0e7816 */ /* 0x001fe2000000000e */
[----:B------:R-:W-:Y:S02]  /*12470*/  IMAD.WIDE R10, R4, 0x2, R88 ;  /* 0x00000002040a7825 */ /* 0x000fe400078e0258 */
[----:B------:R-:W-:Y:S02]  /*12480*/  STL [R1+0x2058], R13 ;  /* 0x0020580d01007387 */ /* 0x000fe40000100800 */
[----:B-1----:R-:W-:-:S02]  /*12490*/  VIADD R12, R93, 0x3a ;  /* 0x0000003a5d0c7836 */ /* 0x002fc40000000000 */
[----:B------:R0:W-:Y:S01]  /*124a0*/  STL [R1+0x12f4], R6 ;  /* 0x0012f40601007387 */ /* 0x0001e20000100800 */
[----:B------:R-:W-:Y:S02]  /*124b0*/  PRMT R15, RZ, 0x7610, R15 ;  /* 0x00007610ff0f7816 */ /* 0x000fe4000000000f */
[----:B------:R-:W-:Y:S01]  /*124c0*/  PRMT R16, RZ, 0x7610, R16 ;  /* 0x00007610ff107816 */ /* 0x000fe20000000010 */
[----:B----4-:R-:W-:Y:S01]  /*124d0*/  STL [R1+0x1300], R9 ;  /* 0x0013000901007387 */ /* 0x010fe20000100800 */
[----:B------:R-:W-:Y:S01]  /*124e0*/  IMAD.MOV.U32 R31, RZ, RZ, R5 ;  /* 0x000000ffff1f7224 */ /* 0x000fe200078e0005 */
[----:B------:R-:W-:Y:S02]  /*124f0*/  PRMT R17, RZ, 0x7610, R17 ;  /* 0x00007610ff117816 */ /* 0x000fe40000000011 */
[----:B------:R-:W-:Y:S01]  /*12500*/  LOP3.LUT R52, R0, 0x30, RZ, 0x3c, !PT ;  /* 0x0000003000347812 */ /* 0x000fe200078e3cff */
[----:B------:R-:W4:Y:S01]  /*12510*/  @!P2 LDG.E.U16 R14, desc[UR6][R10.64] ;  /* 0x000000060a0ea981 */ /* 0x000f22000c1e1500 */
[----:B0-----:R-:W-:Y:S01]  /*12520*/  IABS R6, R12 ;  /* 0x0000000c00067213 */ /* 0x001fe20000000000 */
[----:B------:R-:W-:Y:S01]  /*12530*/  IMAD.HI.U32 R33, R3, R30, RZ ;  /* 0x0000001e03217227 */ /* 0x000fe200078e00ff */
[----:B------:R-:W0:Y:S01]  /*12540*/  LDC R13, c[0x0][0x3b0] ;  /* 0x0000ec00ff0d7b82 */ /* 0x000e220000000800 */
[----:B------:R1:W-:Y:S02]  /*12550*/  STL [R1+0x12fc], R8 ;  /* 0x0012fc0801007387 */ /* 0x0003e40000100800 */
[----:B------:R-:W-:-:S02]  /*12560*/  IMAD.MOV.U32 R28, RZ, RZ, R6 ;  /* 0x000000ffff1c7224 */ /* 0x000fc400078e0006 */
[----:B------:R-:W-:Y:S04]  /*12570*/  STL [R1+0x2060], R90 ;  /* 0x0020605a01007387 */ /* 0x000fe80000100800 */
[----:B------:R1:W-:Y:S02]  /*12580*/  STL [R1+0x12f8], R7 ;  /* 0x0012f80701007387 */ /* 0x0003e40000100800 */
[----:B-1----:R-:W-:-:S05]  /*12590*/  IMAD.WIDE R8, R4, 0x2, R86 ;  /* 0x0000000204087825 */ /* 0x002fca00078e0256 */
[----:B------:R-:W4:Y:S01]  /*125a0*/  @!P2 LDG.E.U16 R15, desc[UR6][R8.64] ;  /* 0x00000006080fa981 */ /* 0x000f22000c1e1500 */
[----:B------:R-:W-:-:S04]  /*125b0*/  IMAD.WIDE R6, R4, 0x2, R84 ;  /* 0x0000000204067825 */ /* 0x000fc800078e0254 */
[----:B------:R-:W-:Y:S01]  /*125c0*/  IMAD.WIDE R4, R4, 0x2, R82 ;  /* 0x0000000204047825 */ /* 0x000fe200078e0252 */
[----:B------:R-:W4:Y:S04]  /*125d0*/  @!P2 LDG.E.U16 R16, desc[UR6][R6.64] ;  /* 0x000000060610a981 */ /* 0x000f28000c1e1500 */
[----:B------:R-:W4:Y:S04]  /*125e0*/  @!P2 LDG.E.U16 R17, desc[UR6][R4.64] ;  /* 0x000000060411a981 */ /* 0x000f28000c1e1500 */
        /* <DEDUP_REMOVED lines=8> */
[----:B--2---:R-:W-:Y:S04]  /*12670*/  STS.U16 [R52+UR76+0x18580], R68 ;  /* 0x0185804434007988 */ /* 0x004fe8000800044c */
[----:B---3--:R-:W-:Y:S04]  /*12680*/  STS.U16 [R52+UR76+0x980], R80 ;  /* 0x0009805034007988 */ /* 0x008fe8000800044c */
[----:B------:R-:W-:Y:S04]  /*12690*/  STS.U16 [R52+UR76+0x8980], R59 ;  /* 0x0089803b34007988 */ /* 0x000fe8000800044c */
[----:B----4-:R1:W-:Y:S04]  /*126a0*/  STL [R1+0x208c], R14 ;  /* 0x00208c0e01007387 */ /* 0x0103e80000100800 */
[----:B------:R-:W-:Y:S04]  /*126b0*/  STL [R1+0x2088], R10 ;  /* 0x0020880a01007387 */ /* 0x000fe80000100800 */
[----:B------:R2:W-:Y:S01]  /*126c0*/  STL [R1+0x2084], R11 ;  /* 0x0020840b01007387 */ /* 0x0005e20000100800 */
[C---:B------:R-:W-:Y:S01]  /*126d0*/  ISETP.GT.U32.AND P2, PT, R2.reuse, R81, PT ;  /* 0x000000510200720c */ /* 0x040fe20003f44070 */
[----:B------:R-:W-:Y:S01]  /*126e0*/  IMAD.HI.U32 R34, R3, R31, RZ ;  /* 0x0000001f03227227 */ /* 0x000fe200078e00ff */
[----:B-1----:R-:W1:Y:S01]  /*126f0*/  LDC R14, c[0x0][0x3b0] ;  /* 0x0000ec00ff0e7b82 */ /* 0x002e620000000800 */
[----:B------:R3:W-:Y:S07]  /*12700*/  STL [R1+0x2098], R15 ;  /* 0x0020980f01007387 */ /* 0x0007ee0000100800 */
[----:B--2---:R-:W2:Y:S01]  /*12710*/  LDC.64 R10, c[0x0][0x388] ;  /* 0x0000e200ff0a7b82 */ /* 0x004ea20000000a00 */
[----:B------:R-:W-:Y:S04]  /*12720*/  STL [R1+0x2094], R8 ;  /* 0x0020940801007387 */ /* 0x000fe80000100800 */
[----:B------:R-:W-:Y:S04]  /*12730*/  STL [R1+0x2090], R9 ;  /* 0x0020900901007387 */ /* 0x000fe80000100800 */
[----:B------:R-:W-:Y:S01]  /*12740*/  STS.U16 [R52+UR76+0x10980], R91 ;  /* 0x0109805b34007988 */ /* 0x000fe2000800044c */
[----:B------:R-:W-:Y:S01]  /*12750*/  @!P2 IMAD.IADD R81, R81, 0x1, -R2 ;  /* 0x000000015151a824 */ /* 0x000fe200078e0a02 */
[----:B---3--:R-:W3:Y:S02]  /*12760*/  LDC R15, c[0x0][0x3b0] ;  /* 0x0000ec00ff0f7b82 */ /* 0x008ee40000000800 */
[----:B------:R4:W-:Y:S04]  /*12770*/  STL [R1+0x20a4], R16 ;  /* 0x0020a41001007387 */ /* 0x0009e80000100800 */
[----:B------:R-:W-:Y:S04]  /*12780*/  STL [R1+0x20a0], R6 ;  /* 0x0020a00601007387 */ /* 0x000fe80000100800 */
[----:B------:R-:W-:Y:S04]  /*12790*/  STL [R1+0x209c], R7 ;  /* 0x00209c0701007387 */ /* 0x000fe80000100800 */
[----:B------:R-:W-:Y:S01]  /*127a0*/  STS.U16 [R52+UR76+0x18980], R75 ;  /* 0x0189804b34007988 */ /* 0x000fe2000800044c */
[----:B------:R-:W-:Y:S01]  /*127b0*/  ISETP.GT.U32.AND P2, PT, R2, R92, PT ;  /* 0x0000005c0200720c */ /* 0x000fe20003f44070 */
[----:B------:R-:W-:Y:S01]  /*127c0*/  IMAD.HI.U32 R32, R3, R28, RZ ;  /* 0x0000001c03207227 */ /* 0x000fe200078e00ff */
[----:B----4-:R-:W4:Y:S01]  /*127d0*/  LDC R16, c[0x0][0x3b0] ;  /* 0x0000ec00ff107b82 */ /* 0x010f220000000800 */
[----:B------:R-:W-:Y:S04]  /*127e0*/  STL [R1+0x20b0], R17 ;  /* 0x0020b01101007387 */ /* 0x000fe80000100800 */
[----:B------:R-:W-:Y:S04]  /*127f0*/  STL [R1+0x20ac], R4 ;  /* 0x0020ac0401007387 */ /* 0x000fe80000100800 */
[----:B------:R-:W-:Y:S04]  /*12800*/  STL [R1+0x20a8], R5 ;  /* 0x0020a80501007387 */ /* 0x000fe80000100800 */
[----:B------:R-:W2:Y:S04]  /*12810*/  LDL.LU R73, [R1+0xeac] ;  /* 0x000eac0001497983 */ /* 0x000ea80000300800 */
[----:B------:R-:W2:Y:S04]  /*12820*/  LDL.LU R59, [R1+0x21f8] ;  /* 0x0021f800013b7983 */ /* 0x000ea80000300800 */
[----:B------:R-:W3:Y:S04]  /*12830*/  LDL.LU R91, [R1+0x21f4] ;  /* 0x0021f400015b7983 */ /* 0x000ee80000300800 */
[----:B------:R-:W3:Y:S04]  /*12840*/  LDL.LU R9, [R1+0xec8] ;  /* 0x000ec80001097983 */ /* 0x000ee80000300800 */
[----:B------:R-:W-:Y:S04]  /*12850*/  STS.U16 [R52+UR76+0xd80], R74 ;  /* 0x000d804a34007988 */ /* 0x000fe8000800044c */
[----:B------:R-:W-:Y:S04]  /*12860*/  STS.U16 [R52+UR76+0x8d80], R72 ;  /* 0x008d804834007988 */ /* 0x000fe8000800044c */
[----:B------:R-:W-:Y:S04]  /*12870*/  STS.U16 [R52+UR76+0x10d80], R71 ;  /* 0x010d804734007988 */ /* 0x000fe8000800044c */
[----:B------:R0:W-:Y:S04]  /*12880*/  STS.U16 [R52+UR76+0x18d80], R70 ;  /* 0x018d804634007988 */ /* 0x0001e8000800044c */
[----:B0-----:R-:W4:Y:S04]  /*12890*/  LDL.LU R70, [R1+0xf30] ;  /* 0x000f300001467983 */ /* 0x001f280000300800 */
[----:B------:R-:W4:Y:S04]  /*128a0*/  LDL.LU R71, [R1+0xf2c] ;  /* 0x000f2c0001477983 */ /* 0x000f280000300800 */
[----:B------:R-:W-:Y:S04]  /*128b0*/  STS.U16 [R52+UR76+0x1180], R65 ;  /* 0x0011804134007988 */ /* 0x000fe8000800044c */
[----:B------:R0:W-:Y:S04]  /*128c0*/  STS.U16 [R52+UR76+0x9180], R64 ;  /* 0x0091804034007988 */ /* 0x0001e8000800044c */
[----:B0-----:R-:W4:Y:S04]  /*128d0*/  LDL.LU R64, [R1+0xf28] ;  /* 0x000f280001407983 */ /* 0x001f280000300800 */
[----:B------:R-:W4:Y:S04]  /*128e0*/  LDL.LU R65, [R1+0xf24] ;  /* 0x000f240001417983 */ /* 0x000f280000300800 */
[----:B------:R0:W-:Y:S04]  /*128f0*/  STS.U16 [R52+UR76+0x11180], R58 ;  /* 0x0111803a34007988 */ /* 0x0001e8000800044c */
[----:B0-----:R-:W4:Y:S01]  /*12900*/  LDL.LU R58, [R1+0xf20] ;  /* 0x000f2000013a7983 */ /* 0x001f220000300800 */
[----:B--2---:R-:W-:-:S03]  /*12910*/  LOP3.LUT R44, R59, 0x7f, RZ, 0xc0, !PT ;  /* 0x0000007f3b2c7812 */ /* 0x004fc600078ec0ff */
[----:B------:R-:W2:Y:S01]  /*12920*/  LDL.LU R59, [R1+0xf1c] ;  /* 0x000f1c00013b7983 */ /* 0x000ea20000300800 */
[----:B------:R-:W-:Y:S02]  /*12930*/  @!P2 IMAD.IADD R92, R92, 0x1, -R2 ;  /* 0x000000015c5ca824 */ /* 0x000fe400078e0a02 */
[----:B---3--:R-:W-:Y:S01]  /*12940*/  @!P0 IMAD.MOV R9, RZ, RZ, -R9 ;  /* 0x000000ffff098224 */ /* 0x008fe200078e0a09 */
[C---:B------:R-:W-:Y:S02]  /*12950*/  ISETP.GT.U32.AND P0, PT, R2.reuse, R81, PT ;  /* 0x000000510200720c */ /* 0x040fe40003f04070 */
[C---:B------:R-:W-:Y:S01]  /*12960*/  ISETP.GT.U32.AND P2, PT, R2.reuse, R92, PT ;  /* 0x0000005c0200720c */ /* 0x040fe20003f44070 */
[----:B------:R-:W-:Y:S02]  /*12970*/  IMAD.MOV R6, RZ, RZ, -R34 ;  /* 0x000000ffff067224 */ /* 0x000fe400078e0a22 */
[----:B------:R-:W-:Y:S02]  /*12980*/  IMAD.MOV R4, RZ, RZ, -R32 ;  /* 0x000000ffff047224 */ /* 0x000fe400078e0a20 */
[----:B------:R-:W-:-:S02]  /*12990*/  IMAD R7, R2, R6, R31 ;  /* 0x0000000602077224 */ /* 0x000fc400078e021f */
[----:B------:R-:W0:Y:S04]  /*129a0*/  LDC R31, c[0x0][0x3b0] ;  /* 0x0000ec00ff1f7b82 */ /* 0x000e280000000800 */
[--C-:B------:R-:W-:Y:S01]  /*129b0*/  @!P0 IMAD.IADD R81, R81, 0x1, -R2.reuse ;  /* 0x0000000151518824 */ /* 0x100fe200078e0a02 */
[----:B------:R-:W-:Y:S01]  /*129c0*/  ISETP.GE.AND P0, PT, R93, RZ, PT ;  /* 0x000000ff5d00720c */ /* 0x000fe20003f06270 */
[----:B------:R-:W-:Y:S02]  /*129d0*/  @!P2 IMAD.IADD R92, R92, 0x1, -R2 ;  /* 0x000000015c5ca824 */ /* 0x000fe400078e0a02 */
[----:B------:R-:W-:Y:S02]  /*129e0*/  IMAD R6, R2, R4, R28 ;  /* 0x0000000402067224 */ /* 0x000fe400078e021c */
[----:B------:R-:W-:Y:S01]  /*129f0*/  IMAD.MOV.U32 R4, RZ, RZ, R10 ;  /* 0x000000ffff047224 */ /* 0x000fe200078e000a */
[----:B------:R-:W3:Y:S01]  /*12a00*/  LDC R28, c[0x0][0x3b0] ;  /* 0x0000ec00ff1c7b82 */ /* 0x000ee20000000800 */
[----:B------:R-:W-:-:S02]  /*12a10*/  IMAD.MOV R5, RZ, RZ, -R33 ;  /* 0x000000ffff057224 */ /* 0x000fc400078e0a21 */
[----:B------:R-:W-:Y:S01]  /*12a20*/  IMAD.MOV.U32 R10, RZ, RZ, R92 ;  /* 0x000000ffff0a7224 */ /* 0x000fe200078e005c */
[----:B------:R-:W-:Y:S01]  /*12a30*/  ISETP.NE.AND P2, PT, R73, RZ, PT ;  /* 0x000000ff4900720c */ /* 0x000fe20003f45270 */
[----:B------:R-:W-:Y:S01]  /*12a40*/  IMAD R8, R2, R5, R30 ;  /* 0x0000000502087224 */ /* 0x000fe200078e021e */
[----:B------:R-:W-:Y:S01]  /*12a50*/  LOP3.LUT R5, RZ, R73, RZ, 0x33, !PT ;  /* 0x00000049ff057212 */ /* 0x000fe200078e33ff */
[----:B------:R-:W-:Y:S02]  /*12a60*/  @!P0 IMAD.MOV R10, RZ, RZ, -R10 ;  /* 0x000000ffff0a8224 */ /* 0x000fe400078e0a0a */
[----:B------:R-:W-:-:S03]  /*12a70*/  IMAD R92, R44, R91, RZ ;  /* 0x0000005b2c5c7224 */ /* 0x000fc600078e02ff */
[C---:B------:R-:W-:Y:S02]  /*12a80*/  SEL R10, R5.reuse, R10, !P2 ;  /* 0x0000000a050a7207 */ /* 0x040fe40005000000 */
[----:B------:R-:W-:Y:S02]  /*12a90*/  LEA R4, P0, R92, R4, 0x1 ;  /* 0x000000045c047211 */ /* 0x000fe400078008ff */
[C---:B----4-:R-:W-:Y:S01]  /*12aa0*/  SEL R30, R5.reuse, R70, !P2 ;  /* 0x00000046051e7207 */ /* 0x050fe20005000000 */
[----:B-1----:R-:W-:Y:S01]  /*12ab0*/  IMAD R39, R10, R14, RZ ;  /* 0x0000000e0a277224 */ /* 0x002fe200078e02ff */
[----:B------:R-:W-:Y:S02]  /*12ac0*/  LEA.HI.X.SX32 R92, R92, R11, 0x1, P0 ;  /* 0x0000000b5c5c7211 */ /* 0x000fe400000f0eff */
[----:B------:R-:W-:Y:S01]  /*12ad0*/  SEL R17, R5, R71, !P2 ;  /* 0x0000004705117207 */ /* 0x000fe20005000000 */
[----:B0-----:R-:W-:Y:S01]  /*12ae0*/  IMAD R38, R30, R31, RZ ;  /* 0x0000001f1e267224 */ /* 0x001fe200078e02ff */
[----:B------:R-:W-:Y:S01]  /*12af0*/  LEA R74, P0, R39, R4, 0x1 ;  /* 0x00000004274a7211 */ /* 0x000fe200078008ff */
[----:B------:R-:W0:Y:S02]  /*12b00*/  LDC R11, c[0x0][0x3b0] ;  /* 0x0000ec00ff0b7b82 */ /* 0x000e240000000800 */
[----:B---3--:R-:W-:Y:S01]  /*12b10*/  IMAD R37, R17, R28, RZ ;  /* 0x0000001c11257224 */ /* 0x008fe200078e02ff */
[----:B------:R-:W-:-:S02]  /*12b20*/  LEA.HI.X.SX32 R75, R39, R92, 0x1, P0 ;  /* 0x0000005c274b7211 */ /* 0x000fc400000f0eff */
[C---:B------:R-:W-:Y:S02]  /*12b30*/  SEL R14, R5.reuse, R64, !P2 ;  /* 0x00000040050e7207 */ /* 0x040fe40005000000 */
[----:B------:R-:W-:Y:S01]  /*12b40*/  LEA R72, P0, R38, R4, 0x1 ;  /* 0x0000000426487211 */ /* 0x000fe200078008ff */
[----:B------:R-:W1:Y:S01]  /*12b50*/  LDC R17, c[0x0][0x3b0] ;  /* 0x0000ec00ff117b82 */ /* 0x000e620000000800 */
[----:B------:R-:W-:Y:S01]  /*12b60*/  SEL R10, R5, R65, !P2 ;  /* 0x00000041050a7207 */ /* 0x000fe20005000000 */
[----:B------:R-:W-:Y:S01]  /*12b70*/  IMAD R36, R14, R15, RZ ;  /* 0x0000000f0e247224 */ /* 0x000fe200078e02ff */
[----:B------:R-:W-:Y:S02]  /*12b80*/  LEA.HI.X.SX32 R73, R38, R92, 0x1, P0 ;  /* 0x0000005c26497211 */ /* 0x000fe400000f0eff */
[----:B------:R-:W-:-:S03]  /*12b90*/  LEA R70, P0, R37, R4, 0x1 ;  /* 0x0000000425467211 */ /* 0x000fc600078008ff */
[----:B------:R-:W3:Y:S01]  /*12ba0*/  LDC R15, c[0x0][0x3b0] ;  /* 0x0000ec00ff0f7b82 */ /* 0x000ee20000000800 */
[----:B------:R-:W-:Y:S01]  /*12bb0*/  IMAD R35, R10, R13, RZ ;  /* 0x0000000d0a237224 */ /* 0x000fe200078e02ff */
[----:B------:R-:W-:-:S06]  /*12bc0*/  LEA.HI.X.SX32 R71, R37, R92, 0x1, P0 ;  /* 0x0000005c25477211 */ /* 0x000fcc00000f0eff */
[----:B------:R-:W4:Y:S01]  /*12bd0*/  LDC R14, c[0x0][0x3b0] ;  /* 0x0000ec00ff0e7b82 */ /* 0x000f220000000800 */
[----:B------:R-:W-:Y:S02]  /*12be0*/  SEL R13, R5, R58, !P2 ;  /* 0x0000003a050d7207 */ /* 0x000fe40005000000 */
[----:B------:R-:W-:-:S05]  /*12bf0*/  LEA R58, P0, R36, R4, 0x1 ;  /* 0x00000004243a7211 */ /* 0x000fca00078008ff */
[----:B------:R-:W0:Y:S01]  /*12c00*/  LDC R31, c[0x0][0x3b0] ;  /* 0x0000ec00ff1f7b82 */ /* 0x000e220000000800 */
[----:B------:R-:W-:Y:S01]  /*12c10*/  IMAD R34, R13, R16, RZ ;  /* 0x000000100d227224 */ /* 0x000fe200078e02ff */
[----:B------:R-:W-:-:S06]  /*12c20*/  SEL R16, R5, R60, !P2 ;  /* 0x0000003c05107207 */ /* 0x000fcc0005000000 */
[----:B------:R-:W0:Y:S01]  /*12c30*/  LDC R28, c[0x0][0x3b0] ;  /* 0x0000ec00ff1c7b82 */ /* 0x000e220000000800 */
[----:B------:R-:W-:Y:S01]  /*12c40*/  SEL R13, R5, R61, !P2 ;  /* 0x0000003d050d7207 */ /* 0x000fe20005000000 */
[----:B-1----:R-:W-:-:S06]  /*12c50*/  IMAD R32, R16, R17, RZ ;  /* 0x0000001110207224 */ /* 0x002fcc00078e02ff */
[----:B------:R-:W1:Y:S01]  /*12c60*/  LDC R30, c[0x0][0x3b0] ;  /* 0x0000ec00ff1e7b82 */ /* 0x000e620000000800 */
[----:B---3--:R-:W-:Y:S01]  /*12c70*/  IMAD R13, R13, R15, RZ ;  /* 0x0000000f0d0d7224 */ /* 0x008fe200078e02ff */
[C---:B------:R-:W-:Y:S01]  /*12c80*/  SEL R16, R5.reuse, R67, !P2 ;  /* 0x0000004305107207 */ /* 0x040fe20005000000 */
[----:B------:R-:W-:Y:S01]  /*12c90*/  STL [R1+0x20b4], R91 ;  /* 0x0020b45b01007387 */ /* 0x000fe20000100800 */
[----:B------:R-:W-:-:S03]  /*12ca0*/  SEL R17, R5, R66, !P2 ;  /* 0x0000004205117207 */ /* 0x000fc60005000000 */
[----:B------:R-:W-:Y:S04]  /*12cb0*/  STL [R1+0x1528], R74 ;  /* 0x0015284a01007387 */ /* 0x000fe80000100800 */
[----:B------:R-:W-:Y:S04]  /*12cc0*/  STL [R1+0x1524], R75 ;  /* 0x0015244b01007387 */ /* 0x000fe80000100800 */
[----:B------:R-:W-:Y:S04]  /*12cd0*/  STL [R1+0x1530], R72 ;  /* 0x0015304801007387 */ /* 0x000fe80000100800 */
[----:B------:R-:W-:Y:S04]  /*12ce0*/  STL [R1+0x152c], R73 ;  /* 0x00152c4901007387 */ /* 0x000fe80000100800 */
[----:B------:R-:W-:Y:S01]  /*12cf0*/  STL [R1+0x1538], R70 ;  /* 0x0015384601007387 */ /* 0x000fe20000100800 */
[----:B-1----:R-:W-:-:S03]  /*12d00*/  IMAD R17, R17, R30, RZ ;  /* 0x0000001e11117224 */ /* 0x002fc600078e02ff */
[----:B------:R-:W-:Y:S04]  /*12d10*/  STL [R1+0x1534], R71 ;  /* 0x0015344701007387 */ /* 0x000fe80000100800 */
[----:B------:R-:W-:Y:S01]  /*12d20*/  STL [R1+0x1540], R58 ;  /* 0x0015403a01007387 */ /* 0x000fe20000100800 */
[----:B------:R-:W-:-:S05]  /*12d30*/  SEL R30, R5, R76, !P2 ;  /* 0x0000004c051e7207 */ /* 0x000fca0005000000 */
[----:B------:R-:W-:Y:S01]  /*12d40*/  IMAD R30, R30, R48, RZ ;  /* 0x000000301e1e7224 */ /* 0x000fe200078e02ff */
[----:B--2---:R-:W-:Y:S02]  /*12d50*/  SEL R10, R5, R59, !P2 ;  /* 0x0000003b050a7207 */ /* 0x004fe40005000000 */
[----:B------:R-:W-:Y:S02]  /*12d60*/  LEA.HI.X.SX32 R59, R36, R92, 0x1, P0 ;  /* 0x0000005c243b7211 */ /* 0x000fe400000f0eff */
[----:B------:R-:W-:Y:S01]  /*12d70*/  LEA R64, P0, R35, R4, 0x1 ;  /* 0x0000000423407211 */ /* 0x000fe200078008ff */
[----:B0-----:R-:W-:-:S03]  /*12d80*/  IMAD R33, R10, R11, RZ ;  /* 0x0000000b0a217224 */ /* 0x001fc600078e02ff */
[----:B------:R-:W-:Y:S01]  /*12d90*/  LEA.HI.X.SX32 R65, R35, R92, 0x1, P0 ;  /* 0x0000005c23417211 */ /* 0x000fe200000f0eff */
[----:B------:R-:W0:Y:S01]  /*12da0*/  LDC R11, c[0x0][0x3b0] ;  /* 0x0000ec00ff0b7b82 */ /* 0x000e220000000800 */
[C---:B------:R-:W-:Y:S02]  /*12db0*/  LEA R60, P0, R34.reuse, R4, 0x1 ;  /* 0x00000004223c7211 */ /* 0x040fe400078008ff */
[----:B------:R-:W-:Y:S02]  /*12dc0*/  SEL R10, R5, R62, !P2 ;  /* 0x0000003e050a7207 */ /* 0x000fe40005000000 */
[----:B------:R-:W-:Y:S02]  /*12dd0*/  LEA.HI.X.SX32 R61, R34, R92, 0x1, P0 ;  /* 0x0000005c223d7211 */ /* 0x000fe400000f0eff */
[----:B------:R-:W-:Y:S01]  /*12de0*/  LEA R88, P0, R33, R4, 0x1 ;  /* 0x0000000421587211 */ /* 0x000fe200078008ff */
[----:B----4-:R-:W-:Y:S01]  /*12df0*/  IMAD R15, R10, R14, RZ ;  /* 0x0000000e0a0f7224 */ /* 0x010fe200078e02ff */
[----:B------:R-:W-:-:S02]  /*12e00*/  SEL R14, R5, R63, !P2 ;  /* 0x0000003f050e7207 */ /* 0x000fc40005000000 */
[----:B------:R-:W-:Y:S02]  /*12e10*/  LEA.HI.X.SX32 R90, R33, R92, 0x1, P0 ;  /* 0x0000005c215a7211 */ /* 0x000fe400000f0eff */
[----:B------:R-:W-:Y:S01]  /*12e20*/  LEA R87, P0, R32, R4, 0x1 ;  /* 0x0000000420577211 */ /* 0x000fe200078008ff */
[----:B------:R-:W-:-:S03]  /*12e30*/  IMAD R14, R14, R31, RZ ;  /* 0x0000001f0e0e7224 */ /* 0x000fc600078e02ff */
[----:B------:R-:W-:Y:S02]  /*12e40*/  LEA.HI.X.SX32 R89, R32, R92, 0x1, P0 ;  /* 0x0000005c20597211 */ /* 0x000fe400000f0eff */
[----:B------:R-:W-:Y:S01]  /*12e50*/  LEA R67, P0, R13, R4, 0x1 ;  /* 0x000000040d437211 */ /* 0x000fe200078008ff */
[----:B------:R-:W-:Y:S01]  /*12e60*/  IMAD R31, R16, R28, RZ ;  /* 0x0000001c101f7224 */ /* 0x000fe200078e02ff */
[----:B------:R-:W-:Y:S02]  /*12e70*/  SEL R16, R5, R77, !P2 ;  /* 0x0000004d05107207 */ /* 0x000fe40005000000 */
[----:B------:R-:W-:Y:S02]  /*12e80*/  LEA.HI.X.SX32 R77, R13, R92, 0x1, P0 ;  /* 0x0000005c0d4d7211 */ /* 0x000fe400000f0eff */
[----:B------:R-:W-:-:S04]  /*12e90*/  LEA R13, P0, R15, R4, 0x1 ;  /* 0x000000040f0d7211 */ /* 0x000fc800078008ff */
[----:B------:R-:W-:Y:S02]  /*12ea0*/  LEA.HI.X.SX32 R15, R15, R92, 0x1, P0 ;  /* 0x0000005c0f0f7211 */ /* 0x000fe400000f0eff */
[C---:B------:R-:W-:Y:S01]  /*12eb0*/  LEA R62, P0, R14.reuse, R4, 0x1 ;  /* 0x000000040e3e7211 */ /* 0x040fe200078008ff */
[----:B------:R-:W-:Y:S01]  /*12ec0*/  STL [R1+0x153c], R59 ;  /* 0x00153c3b01007387 */ /* 0x000fe20000100800 */
[----:B------:R-:W-:Y:S02]  /*12ed0*/  SEL R10, R5, R69, !P2 ;  /* 0x00000045050a7207 */ /* 0x000fe40005000000 */
[----:B------:R-:W-:Y:S01]  /*12ee0*/  LEA.HI.X.SX32 R63, R14, R92, 0x1, P0 ;  /* 0x0000005c0e3f7211 */ /* 0x000fe200000f0eff */
[----:B------:R-:W-:Y:S01]  /*12ef0*/  STL [R1+0x1548], R64 ;  /* 0x0015484001007387 */ /* 0x000fe20000100800 */
[----:B------:R-:W-:-:S03]  /*12f00*/  LEA R14, P0, R17, R4, 0x1 ;  /* 0x00000004110e7211 */ /* 0x000fc600078008ff */
[----:B------:R-:W-:Y:S01]  /*12f10*/  STL [R1+0x1544], R65 ;  /* 0x0015444101007387 */ /* 0x000fe20000100800 */
[----:B------:R-:W-:-:S03]  /*12f20*/  LEA.HI.X.SX32 R66, R17, R92, 0x1, P0 ;  /* 0x0000005c11427211 */ /* 0x000fc600000f0eff */
[----:B------:R-:W-:Y:S01]  /*12f30*/  STL [R1+0x1550], R60 ;  /* 0x0015503c01007387 */ /* 0x000fe20000100800 */
[----:B0-----:R-:W-:-:S03]  /*12f40*/  IMAD R10, R10, R11, RZ ;  /* 0x0000000b0a0a7224 */ /* 0x001fc600078e02ff */
[----:B------:R-:W-:Y:S01]  /*12f50*/  STL [R1+0x154c], R61 ;  /* 0x00154c3d01007387 */ /* 0x000fe20000100800 */
[----:B------:R-:W-:-:S03]  /*12f60*/  LEA R17, P0, R31, R4, 0x1 ;  /* 0x000000041f117211 */ /* 0x000fc600078008ff */
[----:B------:R-:W-:Y:S04]  /*12f70*/  STL [R1+0x1558], R88 ;  /* 0x0015585801007387 */ /* 0x000fe80000100800 */
[----:B------:R-:W-:Y:S04]  /*12f80*/  STL [R1+0x1554], R90 ;  /* 0x0015545a01007387 */ /* 0x000fe80000100800 */
[----:B------:R-:W-:Y:S01]  /*12f90*/  STL [R1+0x1560], R87 ;  /* 0x0015605701007387 */ /* 0x000fe20000100800 */
[----:B------:R-:W-:-:S03]  /*12fa0*/  SEL R11, R5, R78, !P2 ;  /* 0x0000004e050b7207 */ /* 0x000fc60005000000 */
[----:B------:R-:W-:Y:S01]  /*12fb0*/  STL [R1+0x155c], R89 ;  /* 0x00155c5901007387 */ /* 0x000fe20000100800 */
[----:B------:R-:W-:-:S03]  /*12fc0*/  LEA.HI.X.SX32 R76, R31, R92, 0x1, P0 ;  /* 0x0000005c1f4c7211 */ /* 0x000fc600000f0eff */
[----:B------:R-:W-:Y:S01]  /*12fd0*/  STL [R1+0x1568], R67 ;  /* 0x0015684301007387 */ /* 0x000fe20000100800 */
[----:B------:R-:W-:-:S03]  /*12fe0*/  LEA R78, P0, R10, R4, 0x1 ;  /* 0x000000040a4e7211 */ /* 0x000fc600078008ff */
        /* <DEDUP_REMOVED lines=8> */
[----:B------:R-:W-:Y:S04]  /*13070*/  STL [R1+0x1580], R14 ;  /* 0x0015800e01007387 */ /* 0x000fe80000100800 */
[----:B------:R-:W-:Y:S04]  /*13080*/  STL [R1+0x157c], R66 ;  /* 0x00157c4201007387 */ /* 0x000fe80000100800 */
[----:B------:R-:W2:Y:S01]  /*13090*/  LDL.LU R49, [R1+0x1094] ;  /* 0x0010940001317983 */ /* 0x000ea20000300800 */
[----:B------:R-:W-:-:S03]  /*130a0*/  LEA.HI.X.SX32 R86, R30, R92, 0x1, P0 ;  /* 0x0000005c1e567211 */ /* 0x000fc600000f0eff */
[----:B------:R-:W3:Y:S04]  /*130b0*/  LDL.LU R48, [R1+0x1090] ;  /* 0x0010900001307983 */ /* 0x000ee80000300800 */
[----:B------:R-:W4:Y:S04]  /*130c0*/  LDL.LU R55, [R1+0x108c] ;  /* 0x00108c0001377983 */ /* 0x000f280000300800 */
[----:B------:R-:W4:Y:S04]  /*130d0*/  LDL.LU R68, [R1+0x1088] ;  /* 0x0010880001447983 */ /* 0x000f280000300800 */
[----:B------:R-:W-:Y:S04]  /*130e0*/  STL [R1+0x1588], R17 ;  /* 0x0015881101007387 */ /* 0x000fe80000100800 */
[----:B------:R-:W-:Y:S04]  /*130f0*/  STL [R1+0x1584], R76 ;  /* 0x0015844c01007387 */ /* 0x000fe80000100800 */
[----:B------:R-:W-:Y:S04]  /*13100*/  STL [R1+0x1590], R78 ;  /* 0x0015904e01007387 */ /* 0x000fe80000100800 */
[----:B------:R-:W-:Y:S04]  /*13110*/  STL [R1+0x158c], R79 ;  /* 0x00158c4f01007387 */ /* 0x000fe80000100800 */
[----:B------:R-:W-:Y:S04]  /*13120*/  STL [R1+0x1598], R10 ;  /* 0x0015980a01007387 */ /* 0x000fe80000100800 */
[----:B------:R-:W-:Y:S04]  /*13130*/  STL [R1+0x1594], R86 ;  /* 0x0015945601007387 */ /* 0x000fe80000100800 */
[----:B------:R-:W4:Y:S04]  /*13140*/  LDL.LU R54, [R1+0x1084] ;  /* 0x0010840001367983 */ /* 0x000f280000300800 */
[----:B------:R-:W4:Y:S04]  /*13150*/  LDL.LU R57, [R1+0x1080] ;  /* 0x0010800001397983 */ /* 0x000f280000300800 */
[----:B------:R-:W4:Y:S04]  /*13160*/  LDL.LU R56, [R1+0x107c] ;  /* 0x00107c0001387983 */ /* 0x000f280000300800 */
[----:B------:R-:W4:Y:S01]  /*13170*/  LDL.LU R80, [R1+0x1078] ;  /* 0x0010780001507983 */ /* 0x000f220000300800 */
[----:B------:R-:W-:-:S02]  /*13180*/  IMAD R16, R16, R47, RZ ;  /* 0x0000002f10107224 */ /* 0x000fc400078e02ff */
[----:B------:R-:W-:-:S03]  /*13190*/  IMAD R11, R11, R46, RZ ;  /* 0x0000002e0b0b7224 */ /* 0x000fc600078e02ff */
[----:B------:R-:W-:Y:S01]  /*131a0*/  LEA R84, P0, R16, R4, 0x1 ;  /* 0x0000000410547211 */ /* 0x000fe200078008ff */
[----:B------:R-:W-:-:S03]  /*131b0*/  IMAD R28, R28, R42, RZ ;  /* 0x0000002a1c1c7224 */ /* 0x000fc600078e02ff */
[----:B------:R-:W-:Y:S02]  /*131c0*/  LEA.HI.X.SX32 R85, R16, R92, 0x1, P0 ;  /* 0x0000005c10557211 */ /* 0x000fe400000f0eff */
[----:B------:R-:W-:-:S04]  /*131d0*/  LEA R16, P0, R11, R4, 0x1 ;  /* 0x000000040b107211 */ /* 0x000fc800078008ff */
[----:B------:R-:W-:Y:S02]  /*131e0*/  LEA.HI.X.SX32 R83, R11, R92, 0x1, P0 ;  /* 0x0000005c0b537211 */ /* 0x000fe400000f0eff */
[C---:B------:R-:W-:Y:S01]  /*131f0*/  LEA R11, P0, R28.reuse, R4, 0x1 ;  /* 0x000000041c0b7211 */ /* 0x040fe200078008ff */
[----:B------:R-:W-:Y:S03]  /*13200*/  STL [R1+0x15a0], R84 ;  /* 0x0015a05401007387 */ /* 0x000fe60000100800 */
[----:B------:R-:W-:Y:S01]  /*13210*/  LEA.HI.X.SX32 R82, R28, R92, 0x1, P0 ;  /* 0x0000005c1c527211 */ /* 0x000fe200000f0eff */
[----:B------:R-:W-:Y:S01]  /*13220*/  STL [R1+0x159c], R85 ;  /* 0x00159c5501007387 */ /* 0x000fe20000100800 */
[----:B------:R-:W-:-:S03]  /*13230*/  VIADD R69, R53, 0x7f ;  /* 0x0000007f35457836 */ /* 0x000fc60000000000 */
[----:B------:R-:W-:Y:S04]  /*13240*/  STL [R1+0x15a8], R16 ;  /* 0x0015a81001007387 */ /* 0x000fe80000100800 */
[----:B------:R-:W-:Y:S04]  /*13250*/  STL [R1+0x15a4], R83 ;  /* 0x0015a45301007387 */ /* 0x000fe80000100800 */
[----:B------:R-:W-:Y:S01]  /*13260*/  STL [R1+0x15b0], R11 ;  /* 0x0015b00b01007387 */ /* 0x000fe20000100800 */
[----:B------:R-:W-:-:S03]  /*13270*/  ISETP.GT.AND P0, PT, R69, 0x7f, PT ;  /* 0x0000007f4500780c */ /* 0x000fc60003f04270 */
[----:B------:R-:W-:Y:S04]  /*13280*/  STL [R1+0x15ac], R82 ;  /* 0x0015ac5201007387 */ /* 0x000fe80000100800 */
[----:B------:R-:W4:Y:S04]  /*13290*/  LDL.LU R36, [R1+0x1074] ;  /* 0x0010740001247983 */ /* 0x000f280000300800 */
[----:B------:R-:W4:Y:S04]  /*132a0*/  LDL.LU R37, [R1+0x1070] ;  /* 0x0010700001257983 */ /* 0x000f280000300800 */
[----:B------:R-:W4:Y:S01]  /*132b0*/  LDL.LU R34, [R1+0x106c] ;  /* 0x00106c0001227983 */ /* 0x000f220000300800 */
[----:B------:R-:W-:-:S03]  /*132c0*/  ISETP.LT.AND P0, PT, R44, R53, P0 ;  /* 0x000000352c00720c */ /* 0x000fc60000701270 */
[----:B------:R-:W4:Y:S04]  /*132d0*/  LDL.LU R50, [R1+0x1068] ;  /* 0x0010680001327983 */ /* 0x000f280000300800 */
[----:B------:R-:W4:Y:S04]  /*132e0*/  LDL.LU R46, [R1+0x1064] ;  /* 0x00106400012e7983 */ /* 0x000f280000300800 */
[----:B------:R-:W4:Y:S04]  /*132f0*/  LDL.LU R47, [R1+0x1060] ;  /* 0x00106000012f7983 */ /* 0x000f280000300800 */
[----:B------:R-:W4:Y:S04]  /*13300*/  LDL.LU R51, [R1+0x105c] ;  /* 0x00105c0001337983 */ /* 0x000f280000300800 */
[----:B------:R-:W4:Y:S04]  /*13310*/  LDL.LU R53, [R1+0x1058] ;  /* 0x0010580001357983 */ /* 0x000f280000300800 */
[----:B--2---:R-:W-:Y:S04]  /*13320*/  STS.U16 [R52+UR76+0x19180], R49 ;  /* 0x0191803134007988 */ /* 0x004fe8000800044c */
[----:B---3--:R-:W-:Y:S04]  /*13330*/  STS.U16 [R52+UR76+0x1580], R48 ;  /* 0x0015803034007988 */ /* 0x008fe8000800044c */
[----:B----4-:R-:W-:Y:S04]  /*13340*/  STS.U16 [R52+UR76+0x9580], R55 ;  /* 0x0095803734007988 */ /* 0x010fe8000800044c */
[----:B------:R0:W-:Y:S04]  /*13350*/  STS.U16 [R52+UR76+0x11580], R68 ;  /* 0x0115804434007988 */ /* 0x0001e8000800044c */
[----:B0-----:R-:W2:Y:S04]  /*13360*/  LDL.LU R68, [R1+0x1054] ;  /* 0x0010540001447983 */ /* 0x001ea80000300800 */
[----:B------:R-:W3:Y:S04]  /*13370*/  LDL.LU R39, [R1+0x1050] ;  /* 0x0010500001277983 */ /* 0x000ee80000300800 */
[----:B------:R-:W4:Y:S04]  /*13380*/  LDL.LU R38, [R1+0x104c] ;  /* 0x00104c0001267983 */ /* 0x000f280000300800 */
[----:B------:R-:W4:Y:S04]  /*13390*/  LDL.LU R42, [R1+0x1048] ;  /* 0x00104800012a7983 */ /* 0x000f280000300800 */
[----:B------:R-:W4:Y:S04]  /*133a0*/  LDL.LU R44, [R1+0x1044] ;  /* 0x00104400012c7983 */ /* 0x000f280000300800 */
[----:B------:R-:W-:Y:S04]  /*133b0*/  STS.U16 [R52+UR76+0x19580], R54 ;  /* 0x0195803634007988 */ /* 0x000fe8000800044c */
[----:B------:R-:W-:Y:S04]  /*133c0*/  STS.U16 [R52+UR76+0x1980], R57 ;  /* 0x0019803934007988 */ /* 0x000fe8000800044c */
[----:B------:R-:W-:Y:S04]  /*133d0*/  STS.U16 [R52+UR76+0x9980], R56 ;  /* 0x0099803834007988 */ /* 0x000fe8000800044c */
        /* <DEDUP_REMOVED lines=16> */
[----:B------:R1:W-:Y:S04]  /*134e0*/  STS.U16 [R52+UR76+0x1d80], R37 ;  /* 0x001d802534007988 */ /* 0x0003e8000800044c */
[----:B------:R1:W-:Y:S04]  /*134f0*/  STS.U16 [R52+UR76+0x9d80], R34 ;  /* 0x009d802234007988 */ /* 0x0003e8000800044c */
[----:B0-----:R-:W4:Y:S04]  /*13500*/  LDL.LU R36, [R1+0x21f0] ;  /* 0x0021f00001247983 */ /* 0x001f280000300800 */
[----:B-1----:R-:W4:Y:S04]  /*13510*/  LDL.LU R37, [R1+0x21ec] ;  /* 0x0021ec0001257983 */ /* 0x002f280000300800 */
        /* <DEDUP_REMOVED lines=9> */
[----:B0-----:R-:W4:Y:S04]  /*135b0*/  LDL.LU R51, [R1+0x21d8] ;  /* 0x0021d80001337983 */ /* 0x001f280000300800 */
[----:B-1----:R-:W4:Y:S04]  /*135c0*/  LDL.LU R53, [R1+0x21d4] ;  /* 0x0021d40001357983 */ /* 0x002f280000300800 */
[----:B--2---:R0:W-:Y:S04]  /*135d0*/  STS.U16 [R52+UR76+0x1a180], R68 ;  /* 0x01a1804434007988 */ /* 0x0041e8000800044c */
[----:B---3--:R1:W-:Y:S04]  /*135e0*/  STS.U16 [R52+UR76+0x2580], R39 ;  /* 0x0025802734007988 */ /* 0x0083e8000800044c */
[----:B----4-:R2:W-:Y:S04]  /*135f0*/  STS.U16 [R52+UR76+0xa580], R38 ;  /* 0x00a5802634007988 */ /* 0x0105e8000800044c */
[----:B0-----:R-:W3:Y:S04]  /*13600*/  LDL.LU R68, [R1+0x21d0] ;  /* 0x0021d00001447983 */ /* 0x001ee80000300800 */
[----:B-1----:R-:W4:Y:S04]  /*13610*/  LDL.LU R39, [R1+0xff4] ;  /* 0x000ff40001277983 */ /* 0x002f280000300800 */
[----:B------:R0:W-:Y:S04]  /*13620*/  STS.U16 [R52+UR76+0x12580], R42 ;  /* 0x0125802a34007988 */ /* 0x0001e8000800044c */
[----:B--2---:R-:W2:Y:S04]  /*13630*/  LDL.LU R38, [R1+0xff0] ;  /* 0x000ff00001267983 */ /* 0x004ea80000300800 */
[----:B------:R1:W-:Y:S04]  /*13640*/  STS.U16 [R52+UR76+0x1a580], R44 ;  /* 0x01a5802c34007988 */ /* 0x0003e8000800044c */
[----:B0-----:R-:W2:Y:S04]  /*13650*/  LDL.LU R42, [R1+0xfec] ;  /* 0x000fec00012a7983 */ /* 0x001ea80000300800 */
[----:B-1----:R-:W2:Y:S04]  /*13660*/  LDL.LU R44, [R1+0xfe8] ;  /* 0x000fe800012c7983 */ /* 0x002ea80000300800 */
[----:B------:R0:W-:Y:S04]  /*13670*/  STS.U16 [R52+UR76+0x2980], R80 ;  /* 0x0029805034007988 */ /* 0x0001e8000800044c */
[----:B0-----:R-:W2:Y:S04]  /*13680*/  LDL.LU R80, [R1+0x21cc] ;  /* 0x0021cc0001507983 */ /* 0x001ea80000300800 */
[----:B------:R-:W-:Y:S04]  /*13690*/  STS.U16 [R52+UR76+0xa980], R91 ;  /* 0x00a9805b34007988 */ /* 0x000fe8000800044c */
[----:B------:R-:W-:Y:S04]  /*136a0*/  STS.U16 [R52+UR76+0x12980], R28 ;  /* 0x0129801c34007988 */ /* 0x000fe8000800044c */
[----:B------:R-:W-:Y:S04]  /*136b0*/  STS.U16 [R52+UR76+0x1a980], R31 ;  /* 0x01a9801f34007988 */ /* 0x000fe8000800044c */
[----:B------:R0:W-:Y:S04]  /*136c0*/  STS.U16 [R52+UR76+0x2d80], R30 ;  /* 0x002d801e34007988 */ /* 0x0001e8000800044c */
[----:B------:R1:W-:Y:S04]  /*136d0*/  STS.U16 [R52+UR76+0xad80], R33 ;  /* 0x00ad802134007988 */ /* 0x0003e8000800044c */
[----:B------:R1:W-:Y:S04]  /*136e0*/  STS.U16 [R52+UR76+0x12d80], R32 ;  /* 0x012d802034007988 */ /* 0x0003e8000800044c */
[----:B------:R-:W-:Y:S04]  /*136f0*/  STS.U16 [R52+UR76+0x1ad80], R35 ;  /* 0x01ad802334007988 */ /* 0x000fe8000800044c */
[----:B0-----:R-:W4:Y:S04]  /*13700*/  LDL.LU R30, [R1+0x12b8] ;  /* 0x0012b800011e7983 */ /* 0x001f280000300800 */
[----:B------:R0:W-:Y:S04]  /*13710*/  STS.U16 [R52+UR76+0x3180], R49 ;  /* 0x0031803134007988 */ /* 0x0001e8000800044c */
        /* <DEDUP_REMOVED lines=8> */
[----:B------:R-:W4:Y:S04]  /*137a0*/  LDL.LU R55, [R1+0x1170] ;  /* 0x0011700001377983 */ /* 0x000f280000300800 */
[----:B------:R1:W-:Y:S04]  /*137b0*/  STS.U16 [R52+UR76+0xb580], R56 ;  /* 0x00b5803834007988 */ /* 0x0003e8000800044c */
[----:B0-----:R-:W4:Y:S04]  /*137c0*/  LDL.LU R54, [R1+0x116c] ;  /* 0x00116c0001367983 */ /* 0x001f280000300800 */
[----:B-1----:R-:W4:Y:S04]  /*137d0*/  LDL.LU R57, [R1+0x1168] ;  /* 0x0011680001397983 */ /* 0x002f280000300800 */
[----:B------:R-:W4:Y:S04]  /*137e0*/  LDL.LU R56, [R1+0x1164] ;  /* 0x0011640001387983 */ /* 0x000f280000300800 */
[----:B--2---:R-:W-:Y:S04]  /*137f0*/  STS.U16 [R52+UR76+0x13580], R80 ;  /* 0x0135805034007988 */ /* 0x004fe8000800044c */
[----:B---3--:R0:W-:Y:S04]  /*13800*/  STS.U16 [R52+UR76+0x1b580], R68 ;  /* 0x01b5804434007988 */ /* 0x0081e8000800044c */
[----:B0-----:R-:W2:Y:S04]  /*13810*/  LDL.LU R68, [R1+0x1160] ;  /* 0x0011600001447983 */ /* 0x001ea80000300800 */
[----:B------:R-:W3:Y:S04]  /*13820*/  LDL.LU R80, [R1+0x115c] ;  /* 0x00115c0001507983 */ /* 0x000ee80000300800 */
[----:B----4-:R0:W-:Y:S04]  /*13830*/  STS.U16 [R52+UR76+0x3980], R39 ;  /* 0x0039802734007988 */ /* 0x0101e8000800044c */
[----:B------:R1:W-:Y:S04]  /*13840*/  STS.U16 [R52+UR76+0xb980], R38 ;  /* 0x00b9802634007988 */ /* 0x0003e8000800044c */
[----:B------:R4:W-:Y:S04]  /*13850*/  STS.U16 [R52+UR76+0x13980], R42 ;  /* 0x0139802a34007988 */ /* 0x0009e8000800044c */
[----:B------:R-:W3:Y:S04]  /*13860*/  LDL.LU R35, [R1+0x1158] ;  /* 0x0011580001237983 */ /* 0x000ee80000300800 */
[----:B------:R1:W-:Y:S04]  /*13870*/  STS.U16 [R52+UR76+0x1b980], R44 ;  /* 0x01b9802c34007988 */ /* 0x0003e8000800044c */
[----:B0-----:R-:W3:Y:S04]  /*13880*/  LDL.LU R39, [R1+0x1154] ;  /* 0x0011540001277983 */ /* 0x001ee80000300800 */
[----:B------:R-:W-:Y:S04]  /*13890*/  STS.U16 [R52+UR76+0x3d80], R53 ;  /* 0x003d803534007988 */ /* 0x000fe8000800044c */
[----:B-1----:R-:W3:Y:S04]  /*138a0*/  LDL.LU R38, [R1+0x1150] ;  /* 0x0011500001267983 */ /* 0x002ee80000300800 */
[----:B------:R-:W-:Y:S04]  /*138b0*/  STS.U16 [R52+UR76+0xbd80], R51 ;  /* 0x00bd803334007988 */ /* 0x000fe8000800044c */
[----:B----4-:R-:W4:Y:S04]  /*138c0*/  LDL.LU R42, [R1+0x114c] ;  /* 0x00114c00012a7983 */ /* 0x010f280000300800 */
[----:B------:R0:W-:Y:S04]  /*138d0*/  STS.U16 [R52+UR76+0x13d80], R47 ;  /* 0x013d802f34007988 */ /* 0x0001e8000800044c */
[----:B------:R-:W4:Y:S04]  /*138e0*/  LDL.LU R44, [R1+0x1148] ;  /* 0x00114800012c7983 */ /* 0x000f280000300800 */
[----:B------:R1:W-:Y:S04]  /*138f0*/  STS.U16 [R52+UR76+0x1bd80], R46 ;  /* 0x01bd802e34007988 */ /* 0x0003e8000800044c */
[----:B0-----:R-:W4:Y:S01]  /*13900*/  LDL.LU R47, [R1+0x1144] ;  /* 0x00114400012f7983 */ /* 0x001f220000300800 */
[----:B------:R-:W-:-:S03]  /*13910*/  LOP3.LUT R28, R0, 0x40, RZ, 0x3c, !PT ;  /* 0x00000040001c7812 */ /* 0x000fc600078e3cff */
[----:B-1----:R-:W4:Y:S04]  /*13920*/  LDL.LU R46, [R1+0x1140] ;  /* 0x00114000012e7983 */ /* 0x002f280000300800 */
[----:B------:R-:W4:Y:S04]  /*13930*/  LDL.LU R51, [R1+0x113c] ;  /* 0x00113c0001337983 */ /* 0x000f280000300800 */
[----:B------:R-:W4:Y:S04]  /*13940*/  LDL.LU R53, [R1+0x1138] ;  /* 0x0011380001357983 */ /* 0x000f280000300800 */
[----:B------:R-:W4:Y:S04]  /*13950*/  LDL.LU R52, [R1+0x1134] ;  /* 0x0011340001347983 */ /* 0x000f280000300800 */
[----:B------:R-:W-:Y:S04]  /*13960*/  STS.U16 [R28+UR76+0x200], R30 ;  /* 0x0002001e1c007988 */ /* 0x000fe8000800044c */
[----:B------:R-:W-:Y:S04]  /*13970*/  STS.U16 [R28+UR76+0x8200], R33 ;  /* 0x008200211c007988 */ /* 0x000fe8000800044c */
[----:B------:R-:W-:Y:S04]  /*13980*/  STS.U16 [R28+UR76+0x10200], R32 ;  /* 0x010200201c007988 */ /* 0x000fe8000800044c */
        /* <DEDUP_REMOVED lines=11> */
[----:B0-----:R-:W4:Y:S04]  /*13a40*/  LDL.LU R56, [R1+0x111c] ;  /* 0x00111c0001387983 */ /* 0x001f280000300800 */
[----:B--2---:R0:W-:Y:S04]  /*13a50*/  STS.U16 [R28+UR76+0x8a00], R68 ;  /* 0x008a00441c007988 */ /* 0x0041e8000800044c */
[----:B---3--:R1:W-:Y:S04]  /*13a60*/  STS.U16 [R28+UR76+0x10a00], R80 ;  /* 0x010a00501c007988 */ /* 0x0083e8000800044c */
[----:B0-----:R-:W2:Y:S04]  /*13a70*/  LDL.LU R68, [R1+0x1118] ;  /* 0x0011180001447983 */ /* 0x001ea80000300800 */
[----:B-1----:R-:W3:Y:S04]  /*13a80*/  LDL.LU R80, [R1+0x1114] ;  /* 0x0011140001507983 */ /* 0x002ee80000300800 */
[----:B------:R-:W3:Y:S04]  /*13a90*/  LDL.LU R91, [R1+0x1110] ;  /* 0x00111000015b7983 */ /* 0x000ee80000300800 */
[----:B------:R-:W3:Y:S04]  /*13aa0*/  LDL.LU R31, [R1+0x110c] ;  /* 0x00110c00011f7983 */ /* 0x000ee80000300800 */
[----:B------:R0:W-:Y:S04]  /*13ab0*/  STS.U16 [R28+UR76+0x18a00], R35 ;  /* 0x018a00231c007988 */ /* 0x0001e8000800044c */
[----:B------:R-:W3:Y:S04]  /*13ac0*/  LDL.LU R30, [R1+0x1108] ;  /* 0x00110800011e7983 */ /* 0x000ee80000300800 */
[----:B------:R1:W-:Y:S04]  /*13ad0*/  STS.U16 [R28+UR76+0xe00], R39 ;  /* 0x000e00271c007988 */ /* 0x0003e8000800044c */
[----:B------:R-:W3:Y:S04]  /*13ae0*/  LDL.LU R33, [R1+0x1104] ;  /* 0x0011040001217983 */ /* 0x000ee80000300800 */
[----:B------:R0:W-:Y:S04]  /*13af0*/  STS.U16 [R28+UR76+0x8e00], R38 ;  /* 0x008e00261c007988 */ /* 0x0001e8000800044c */
[----:B------:R-:W3:Y:S04]  /*13b00*/  LDL.LU R32, [R1+0x1100] ;  /* 0x0011000001207983 */ /* 0x000ee80000300800 */
[----:B----4-:R4:W-:Y:S04]  /*13b10*/  STS.U16 [R28+UR76+0x10e00], R42 ;  /* 0x010e002a1c007988 */ /* 0x0109e8000800044c */
[----:B0-----:R-:W3:Y:S04]  /*13b20*/  LDL.LU R35, [R1+0x10fc] ;  /* 0x0010fc0001237983 */ /* 0x001ee80000300800 */
[----:B------:R0:W-:Y:S04]  /*13b30*/  STS.U16 [R28+UR76+0x18e00], R44 ;  /* 0x018e002c1c007988 */ /* 0x0001e8000800044c */
[----:B-1----:R-:W3:Y:S04]  /*13b40*/  LDL.LU R39, [R1+0x10f8] ;  /* 0x0010f80001277983 */ /* 0x002ee80000300800 */
[----:B------:R-:W-:Y:S04]  /*13b50*/  STS.U16 [R28+UR76+0x1200], R47 ;  /* 0x0012002f1c007988 */ /* 0x000fe8000800044c */
[----:B------:R-:W3:Y:S04]  /*13b60*/  LDL.LU R38, [R1+0x10f4] ;  /* 0x0010f40001267983 */ /* 0x000ee80000300800 */
[----:B------:R-:W-:Y:S04]  /*13b70*/  STS.U16 [R28+UR76+0x9200], R46 ;  /* 0x0092002e1c007988 */ /* 0x000fe8000800044c */
[----:B----4-:R-:W4:Y:S04]  /*13b80*/  LDL.LU R42, [R1+0x10f0] ;  /* 0x0010f000012a7983 */ /* 0x010f280000300800 */
[----:B------:R1:W-:Y:S04]  /*13b90*/  STS.U16 [R28+UR76+0x11200], R51 ;  /* 0x011200331c007988 */ /* 0x0003e8000800044c */
[----:B0-----:R-:W4:Y:S04]  /*13ba0*/  LDL.LU R44, [R1+0x10ec] ;  /* 0x0010ec00012c7983 */ /* 0x001f280000300800 */
[----:B------:R0:W-:Y:S04]  /*13bb0*/  STS.U16 [R28+UR76+0x19200], R53 ;  /* 0x019200351c007988 */ /* 0x0001e8000800044c */
[----:B-1----:R-:W4:Y:S04]  /*13bc0*/  LDL.LU R51, [R1+0x10e8] ;  /* 0x0010e80001337983 */ /* 0x002f280000300800 */
[----:B------:R1:W-:Y:S04]  /*13bd0*/  STS.U16 [R28+UR76+0x1600], R52 ;  /* 0x001600341c007988 */ /* 0x0003e8000800044c */
[----:B0-----:R-:W4:Y:S04]  /*13be0*/  LDL.LU R53, [R1+0x10e4] ;  /* 0x0010e40001357983 */ /* 0x001f280000300800 */
[----:B-1----:R-:W4:Y:S04]  /*13bf0*/  LDL.LU R52, [R1+0x10e0] ;  /* 0x0010e00001347983 */ /* 0x002f280000300800 */
        /* <DEDUP_REMOVED lines=15> */
[----:B---3--:R1:W-:Y:S04]  /*13cf0*/  STS.U16 [R28+UR76+0x1e00], R80 ;  /* 0x001e00501c007988 */ /* 0x0083e8000800044c */
[----:B0-----:R-:W2:Y:S04]  /*13d00*/  LDL.LU R68, [R1+0x10bc] ;  /* 0x0010bc0001447983 */ /* 0x001ea80000300800 */
[----:B-1----:R-:W3:Y:S04]  /*13d10*/  LDL.LU R80, [R1+0x10b8] ;  /* 0x0010b80001507983 */ /* 0x002ee80000300800 */
[----:B------:R-:W-:Y:S04]  /*13d20*/  STS.U16 [R28+UR76+0x9e00], R91 ;  /* 0x009e005b1c007988 */ /* 0x000fe8000800044c */
[----:B------:R-:W-:Y:S04]  /*13d30*/  STS.U16 [R28+UR76+0x11e00], R31 ;  /* 0x011e001f1c007988 */ /* 0x000fe8000800044c */
[----:B------:R0:W-:Y:S04]  /*13d40*/  STS.U16 [R28+UR76+0x19e00], R30 ;  /* 0x019e001e1c007988 */ /* 0x0001e8000800044c */
[----:B------:R1:W-:Y:S04]  /*13d50*/  STS.U16 [R28+UR76+0x2200], R33 ;  /* 0x002200211c007988 */ /* 0x0003e8000800044c */
[----:B------:R1:W-:Y:S04]  /*13d60*/  STS.U16 [R28+UR76+0xa200], R32 ;  /* 0x00a200201c007988 */ /* 0x0003e8000800044c */
[----:B0-----:R-:W3:Y:S04]  /*13d70*/  LDL.LU R30, [R1+0x10b4] ;  /* 0x0010b400011e7983 */ /* 0x001ee80000300800 */
[----:B------:R0:W-:Y:S04]  /*13d80*/  STS.U16 [R28+UR76+0x12200], R35 ;  /* 0x012200231c007988 */ /* 0x0001e8000800044c */
[----:B-1----:R-:W3:Y:S04]  /*13d90*/  LDL.LU R33, [R1+0x10b0] ;  /* 0x0010b00001217983 */ /* 0x002ee80000300800 */
[----:B------:R-:W-:Y:S04]  /*13da0*/  STS.U16 [R28+UR76+0x1a200], R39 ;  /* 0x01a200271c007988 */ /* 0x000fe8000800044c */
[----:B------:R-:W3:Y:S04]  /*13db0*/  LDL.LU R32, [R1+0x10ac] ;  /* 0x0010ac0001207983 */ /* 0x000ee80000300800 */
[----:B------:R-:W-:Y:S04]  /*13dc0*/  STS.U16 [R28+UR76+0x2600], R38 ;  /* 0x002600261c007988 */ /* 0x000fe8000800044c */
[----:B0-----:R-:W3:Y:S04]  /*13dd0*/  LDL.LU R35, [R1+0x10a8] ;  /* 0x0010a80001237983 */ /* 0x001ee80000300800 */
[----:B----4-:R0:W-:Y:S04]  /*13de0*/  STS.U16 [R28+UR76+0xa600], R42 ;  /* 0x00a6002a1c007988 */ /* 0x0101e8000800044c */
[----:B------:R-:W-:Y:S04]  /*13df0*/  STS.U16 [R28+UR76+0x12600], R44 ;  /* 0x0126002c1c007988 */ /* 0x000fe8000800044c */
[----:B0-----:R-:W4:Y:S04]  /*13e00*/  LDL.LU R42, [R1+0x10a4] ;  /* 0x0010a400012a7983 */ /* 0x001f280000300800 */
[----:B------:R0:W-:Y:S04]  /*13e10*/  STS.U16 [R28+UR76+0x1a600], R51 ;  /* 0x01a600331c007988 */ /* 0x0001e8000800044c */
[----:B------:R1:W-:Y:S04]  /*13e20*/  STS.U16 [R28+UR76+0x2a00], R53 ;  /* 0x002a00351c007988 */ /* 0x0003e8000800044c */
[----:B0-----:R-:W4:Y:S04]  /*13e30*/  LDL.LU R51, [R1+0x10a0] ;  /* 0x0010a00001337983 */ /* 0x001f280000300800 */
[----:B------:R0:W-:Y:S04]  /*13e40*/  STS.U16 [R28+UR76+0xaa00], R52 ;  /* 0x00aa00341c007988 */ /* 0x0001e8000800044c */
[----:B-1----:R-:W4:Y:S04]  /*13e50*/  LDL.LU R53, [R1+0x109c] ;  /* 0x00109c0001357983 */ /* 0x002f280000300800 */
        /* <DEDUP_REMOVED lines=26> */
[----:B------:R-:W-:Y:S04]  /*14000*/  STS.U16 [R28+UR76+0x13600], R32 ;  /* 0x013600201c007988 */ /* 0x000fe8000800044c */
[----:B------:R-:W-:Y:S04]  /*14010*/  STS.U16 [R28+UR76+0x1b600], R35 ;  /* 0x01b600231c007988 */ /* 0x000fe8000800044c */
[----:B----4-:R0:W-:Y:S02]  /*14020*/  STS.U16 [R28+UR76+0x3a00], R42 ;  /* 0x003a002a1c007988 */ /* 0x0101e4000800044c */
[----:B0-----:R-:W-:-:S02]  /*14030*/  LOP3.LUT R42, R0, 0x50, RZ, 0x3c, !PT ;  /* 0x00000050002a7812 */ /* 0x001fc400078e3cff */
[----:B------:R0:W-:Y:S04]  /*14040*/  STS.U16 [R28+UR76+0xba00], R51 ;  /* 0x00ba00331c007988 */ /* 0x0001e8000800044c */
[----:B------:R-:W-:Y:S04]  /*14050*/  STS.U16 [R28+UR76+0x13a00], R53 ;  /* 0x013a00351c007988 */ /* 0x000fe8000800044c */
[----:B0-----:R-:W4:Y:S04]  /*14060*/  LDL.LU R51, [R1+0x1240] ;  /* 0x0012400001337983 */ /* 0x001f280000300800 */
[----:B------:R-:W-:Y:S04]  /*14070*/  STS.U16 [R28+UR76+0x1ba00], R52 ;  /* 0x01ba00341c007988 */ /* 0x000fe8000800044c */
[----:B------:R0:W-:Y:S04]  /*14080*/  STS.U16 [R28+UR76+0x3e00], R50 ;  /* 0x003e00321c007988 */ /* 0x0001e8000800044c */
[----:B------:R-:W-:Y:S04]  /*14090*/  STS.U16 [R28+UR76+0xbe00], R34 ;  /* 0x00be00221c007988 */ /* 0x000fe8000800044c */
[----:B------:R-:W-:Y:S04]  /*140a0*/  STS.U16 [R28+UR76+0x13e00], R37 ;  /* 0x013e00251c007988 */ /* 0x000fe8000800044c */
[----:B------:R1:W-:Y:S04]  /*140b0*/  STS.U16 [R28+UR76+0x1be00], R36 ;  /* 0x01be00241c007988 */ /* 0x0003e8000800044c */
[----:B------:R-:W-:Y:S04]  /*140c0*/  STS.U16 [R42+UR76+0x280], R39 ;  /* 0x000280272a007988 */ /* 0x000fe8000800044c */
[----:B------:R-:W-:Y:S04]  /*140d0*/  STS.U16 [R42+UR76+0x8280], R38 ;  /* 0x008280262a007988 */ /* 0x000fe8000800044c */
[----:B------:R-:W-:Y:S04]  /*140e0*/  STS.U16 [R42+UR76+0x10280], R44 ;  /* 0x0102802c2a007988 */ /* 0x000fe8000800044c */
[----:B------:R-:W-:Y:S04]  /*140f0*/  STS.U16 [R42+UR76+0x18280], R47 ;  /* 0x0182802f2a007988 */ /* 0x000fe8000800044c */
[----:B------:R-:W-:Y:S04]  /*14100*/  STS.U16 [R42+UR76+0x680], R46 ;  /* 0x0006802e2a007988 */ /* 0x000fe8000800044c */
[----:B------:R-:W-:Y:S04]  /*14110*/  STS.U16 [R42+UR76+0x8680], R49 ;  /* 0x008680312a007988 */ /* 0x000fe8000800044c */
[----:B0-----:R-:W4:Y:S04]  /*14120*/  LDL.LU R50, [R1+0x123c] ;  /* 0x00123c0001327983 */ /* 0x001f280000300800 */
[----:B------:R-:W-:Y:S04]  /*14130*/  STS.U16 [R42+UR76+0x10680], R48 ;  /* 0x010680302a007988 */ /* 0x000fe8000800044c */
[----:B------:R-:W4:Y:S04]  /*14140*/  LDL.LU R53, [R1+0x1238] ;  /* 0x0012380001357983 */ /* 0x000f280000300800 */
[----:B------:R-:W-:Y:S04]  /*14150*/  STS.U16 [R42+UR76+0x18680], R55 ;  /* 0x018680372a007988 */ /* 0x000fe8000800044c */
[----:B------:R-:W4:Y:S04]  /*14160*/  LDL.LU R52, [R1+0x1234] ;  /* 0x0012340001347983 */ /* 0x000f280000300800 */
[----:B------:R-:W-:Y:S04]  /*14170*/  STS.U16 [R42+UR76+0xa80], R54 ;  /* 0x000a80362a007988 */ /* 0x000fe8000800044c */
[----:B-1----:R-:W4:Y:S04]  /*14180*/  LDL.LU R28, [R1+0x1230] ;  /* 0x00123000011c7983 */ /* 0x002f280000300800 */
[----:B------:R-:W-:Y:S04]  /*14190*/  STS.U16 [R42+UR76+0x8a80], R57 ;  /* 0x008a80392a007988 */ /* 0x000fe8000800044c */
[----:B------:R-:W-:Y:S04]  /*141a0*/  STS.U16 [R42+UR76+0x10a80], R56 ;  /* 0x010a80382a007988 */ /* 0x000fe8000800044c */
[----:B------:R-:W4:Y:S04]  /*141b0*/  LDL.LU R31, [R1+0x122c] ;  /* 0x00122c00011f7983 */ /* 0x000f280000300800 */
[----:B--2---:R0:W-:Y:S04]  /*141c0*/  STS.U16 [R42+UR76+0x18a80], R68 ;  /* 0x018a80442a007988 */ /* 0x0041e8000800044c */
[----:B---3--:R1:W-:Y:S04]  /*141d0*/  STS.U16 [R42+UR76+0xe80], R80 ;  /* 0x000e80502a007988 */ /* 0x0083e8000800044c */
[----:B0-----:R-:W2:Y:S04]  /*141e0*/  LDL.LU R68, [R1+0x1228] ;  /* 0x0012280001447983 */ /* 0x001ea80000300800 */
[----:B-1----:R-:W3:Y:S04]  /*141f0*/  LDL.LU R80, [R1+0x1224] ;  /* 0x0012240001507983 */ /* 0x002ee80000300800 */
[----:B------:R-:W3:Y:S04]  /*14200*/  LDL.LU R91, [R1+0x1220] ;  /* 0x00122000015b7983 */ /* 0x000ee80000300800 */
        /* <DEDUP_REMOVED lines=17> */
[----:B----4-:R0:W-:Y:S04]  /*14320*/  STS.U16 [R42+UR76+0x8e80], R51 ;  /* 0x008e80332a007988 */ /* 0x0101e8000800044c */
[----:B------:R-:W4:Y:S04]  /*14330*/  LDL.LU R48, [R1+0x11d8] ;  /* 0x0011d80001307983 */ /* 0x000f280000300800 */
[----:B0-----:R-:W4:Y:S04]  /*14340*/  LDL.LU R51, [R1+0x11d4] ;  /* 0x0011d40001337983 */ /* 0x001f280000300800 */
[----:B------:R0:W-:Y:S04]  /*14350*/  STS.U16 [R42+UR76+0x10e80], R50 ;  /* 0x010e80322a007988 */ /* 0x0001e8000800044c */
[----:B------:R1:W-:Y:S04]  /*14360*/  STS.U16 [R42+UR76+0x18e80], R53 ;  /* 0x018e80352a007988 */ /* 0x0003e8000800044c */
[----:B0-----:R-:W4:Y:S04]  /*14370*/  LDL.LU R50, [R1+0x11d0] ;  /* 0x0011d00001327983 */ /* 0x001f280000300800 */
[----:B------:R0:W-:Y:S04]  /*14380*/  STS.U16 [R42+UR76+0x1280], R52 ;  /* 0x001280342a007988 */ /* 0x0001e8000800044c */
[----:B-1----:R-:W4:Y:S04]  /*14390*/  LDL.LU R53, [R1+0x11cc] ;  /* 0x0011cc0001357983 */ /* 0x002f280000300800 */
[----:B------:R1:W-:Y:S04]  /*143a0*/  STS.U16 [R42+UR76+0x9280], R28 ;  /* 0x0092801c2a007988 */ /* 0x0003e8000800044c */
[----:B0-----:R-:W4:Y:S04]  /*143b0*/  LDL.LU R52, [R1+0x11c8] ;  /* 0x0011c80001347983 */ /* 0x001f280000300800 */
[----:B-1----:R-:W4:Y:S04]  /*143c0*/  LDL.LU R28, [R1+0x21c8] ;  /* 0x0021c800011c7983 */ /* 0x002f280000300800 */
[----:B------:R0:W-:Y:S04]  /*143d0*/  STS.U16 [R42+UR76+0x11280], R31 ;  /* 0x0112801f2a007988 */ /* 0x0001e8000800044c */
[----:B0-----:R-:W4:Y:S04]  /*143e0*/  LDL.LU R31, [R1+0x21c4] ;  /* 0x0021c400011f7983 */ /* 0x001f280000300800 */
[----:B--2---:R0:W-:Y:S04]  /*143f0*/  STS.U16 [R42+UR76+0x19280], R68 ;  /* 0x019280442a007988 */ /* 0x0041e8000800044c */
[----:B---3--:R1:W-:Y:S04]  /*14400*/  STS.U16 [R42+UR76+0x1680], R80 ;  /* 0x001680502a007988 */ /* 0x0083e8000800044c */
[----:B------:R-:W-:Y:S04]  /*14410*/  STS.U16 [R42+UR76+0x9680], R91 ;  /* 0x0096805b2a007988 */ /* 0x000fe8000800044c */
[----:B0-----:R-:W2:Y:S04]  /*14420*/  LDL.LU R68, [R1+0x21c0] ;  /* 0x0021c00001447983 */ /* 0x001ea80000300800 */
[----:B------:R-:W-:Y:S04]  /*14430*/  STS.U16 [R42+UR76+0x11680], R30 ;  /* 0x0116801e2a007988 */ /* 0x000fe8000800044c */
[----:B-1----:R-:W3:Y:S04]  /*14440*/  LDL.LU R80, [R1+0x21bc] ;  /* 0x0021bc0001507983 */ /* 0x002ee80000300800 */
[----:B------:R0:W-:Y:S04]  /*14450*/  STS.U16 [R42+UR76+0x19680], R55 ;  /* 0x019680372a007988 */ /* 0x0001e8000800044c */
[----:B------:R1:W-:Y:S04]  /*14460*/  STS.U16 [R42+UR76+0x1a80], R54 ;  /* 0x001a80362a007988 */ /* 0x0003e8000800044c */
[----:B------:R1:W-:Y:S04]  /*14470*/  STS.U16 [R42+UR76+0x9a80], R57 ;  /* 0x009a80392a007988 */ /* 0x0003e8000800044c */
[----:B0-----:R-:W2:Y:S04]  /*14480*/  LDL.LU R55, [R1+0x11c4] ;  /* 0x0011c40001377983 */ /* 0x001ea80000300800 */
[----:B-1----:R-:W3:Y:S04]  /*14490*/  LDL.LU R54, [R1+0x11c0] ;  /* 0x0011c00001367983 */ /* 0x002ee80000300800 */
[----:B------:R0:W-:Y:S04]  /*144a0*/  STS.U16 [R42+UR76+0x11a80], R56 ;  /* 0x011a80382a007988 */ /* 0x0001e8000800044c */
[----:B------:R-:W3:Y:S04]  /*144b0*/  LDL.LU R57, [R1+0x11bc] ;  /* 0x0011bc0001397983 */ /* 0x000ee80000300800 */
[----:B0-----:R-:W3:Y:S04]  /*144c0*/  LDL.LU R56, [R1+0x11b8] ;  /* 0x0011b80001387983 */ /* 0x001ee80000300800 */
[----:B------:R0:W-:Y:S04]  /*144d0*/  STS.U16 [R42+UR76+0x19a80], R33 ;  /* 0x019a80212a007988 */ /* 0x0001e8000800044c */
[----:B------:R-:W3:Y:S04]  /*144e0*/  LDL.LU R30, [R1+0x11ac] ;  /* 0x0011ac00011e7983 */ /* 0x000ee80000300800 */
[----:B------:R1:W-:Y:S04]  /*144f0*/  STS.U16 [R42+UR76+0x1e80], R32 ;  /* 0x001e80202a007988 */ /* 0x0003e8000800044c */
[----:B0-----:R-:W3:Y:S04]  /*14500*/  LDL.LU R33, [R1+0x11a8] ;  /* 0x0011a80001217983 */ /* 0x001ee80000300800 */
[----:B------:R0:W-:Y:S04]  /*14510*/  STS.U16 [R42+UR76+0x9e80], R35 ;  /* 0x009e80232a007988 */ /* 0x0001e8000800044c */
[----:B-1----:R-:W3:Y:S04]  /*14520*/  LDL.LU R32, [R1+0x11a4] ;  /* 0x0011a40001207983 */ /* 0x002ee80000300800 */
        /* <DEDUP_REMOVED lines=10> */
[----:B-1----:R-:W3:Y:S04]  /*145d0*/  LDL.LU R38, [R1+0x118c] ;  /* 0x00118c0001267983 */ /* 0x002ee80000300800 */
[----:B------:R-:W3:Y:S04]  /*145e0*/  LDL.LU R91, [R1+0x1188] ;  /* 0x00118800015b7983 */ /* 0x000ee80000300800 */
[----:B------:R0:W-:Y:S04]  /*145f0*/  STS.U16 [R42+UR76+0x1a280], R44 ;  /* 0x01a2802c2a007988 */ /* 0x0001e8000800044c */
[----:B------:R1:W-:Y:S04]  /*14600*/  STS.U16 [R42+UR76+0x2680], R47 ;  /* 0x0026802f2a007988 */ /* 0x0003e8000800044c */
[----:B------:R1:W-:Y:S04]  /*14610*/  STS.U16 [R42+UR76+0xa680], R46 ;  /* 0x00a6802e2a007988 */ /* 0x0003e8000800044c */
[----:B0-----:R-:W3:Y:S04]  /*14620*/  LDL.LU R44, [R1+0x12d8] ;  /* 0x0012d800012c7983 */ /* 0x001ee80000300800 */
[----:B------:R0:W-:Y:S04]  /*14630*/  STS.U16 [R42+UR76+0x12680], R49 ;  /* 0x012680312a007988 */ /* 0x0001e8000800044c */
[----:B-1----:R-:W3:Y:S04]  /*14640*/  LDL.LU R47, [R1+0x12d4] ;  /* 0x0012d400012f7983 */ /* 0x002ee80000300800 */
[----:B----4-:R1:W-:Y:S04]  /*14650*/  STS.U16 [R42+UR76+0x1a680], R48 ;  /* 0x01a680302a007988 */ /* 0x0103e8000800044c */
        /* <DEDUP_REMOVED lines=11> */
[----:B--2---:R0:W-:Y:S04]  /*14710*/  STS.U16 [R42+UR76+0x2e80], R55 ;  /* 0x002e80372a007988 */ /* 0x0041e8000800044c */
[----:B---3--:R1:W-:Y:S04]  /*14720*/  STS.U16 [R42+UR76+0xae80], R54 ;  /* 0x00ae80362a007988 */ /* 0x0083e8000800044c */
[----:B0-----:R-:W2:Y:S04]  /*14730*/  LDL.LU R55, [R1+0x1294] ;  /* 0x0012940001377983 */ /* 0x001ea80000300800 */
[----:B------:R0:W-:Y:S04]  /*14740*/  STS.U16 [R42+UR76+0x12e80], R57 ;  /* 0x012e80392a007988 */ /* 0x0001e8000800044c */
[----:B------:R3:W-:Y:S04]  /*14750*/  STS.U16 [R42+UR76+0x1ae80], R56 ;  /* 0x01ae80382a007988 */ /* 0x0007e8000800044c */
[----:B-1----:R-:W2:Y:S04]  /*14760*/  LDL.LU R54, [R1+0x1290] ;  /* 0x0012900001367983 */ /* 0x002ea80000300800 */
[----:B------:R-:W-:Y:S04]  /*14770*/  STS.U16 [R42+UR76+0x3280], R80 ;  /* 0x003280502a007988 */ /* 0x000fe8000800044c */
[----:B0-----:R-:W2:Y:S04]  /*14780*/  LDL.LU R57, [R1+0x128c] ;  /* 0x00128c0001397983 */ /* 0x001ea80000300800 */
[----:B------:R0:W-:Y:S04]  /*14790*/  STS.U16 [R42+UR76+0xb280], R68 ;  /* 0x00b280442a007988 */ /* 0x0001e8000800044c */
[----:B---3--:R-:W3:Y:S04]  /*147a0*/  LDL.LU R56, [R1+0x1288] ;  /* 0x0012880001387983 */ /* 0x008ee80000300800 */
[----:B------:R1:W-:Y:S04]  /*147b0*/  STS.U16 [R42+UR76+0x13280], R30 ;  /* 0x0132801e2a007988 */ /* 0x0003e8000800044c */
[----:B0-----:R-:W3:Y:S04]  /*147c0*/  LDL.LU R68, [R1+0x1284] ;  /* 0x0012840001447983 */ /* 0x001ee80000300800 */
[----:B------:R-:W3:Y:S04]  /*147d0*/  LDL.LU R80, [R1+0x1280] ;  /* 0x0012800001507983 */ /* 0x000ee80000300800 */
        /* <DEDUP_REMOVED lines=16> */
[----:B------:R-:W-:Y:S04]  /*148e0*/  STS.U16 [R42+UR76+0x1ba80], R91 ;  /* 0x01ba805b2a007988 */ /* 0x000fe8000800044c */
[----:B-1----:R-:W3:Y:S04]  /*148f0*/  LDL.LU R38, [R1+0x2198] ;  /* 0x0021980001267983 */ /* 0x002ee80000300800 */
[----:B------:R0:W-:Y:S04]  /*14900*/  STS.U16 [R42+UR76+0x3e80], R41 ;  /* 0x003e80292a007988 */ /* 0x0001e8000800044c */
[----:B------:R1:W-:Y:S04]  /*14910*/  STS.U16 [R42+UR76+0xbe80], R40 ;  /* 0x00be80282a007988 */ /* 0x0003e8000800044c */
[----:B------:R1:W-:Y:S04]  /*14920*/  STS.U16 [R42+UR76+0x13e80], R43 ;  /* 0x013e802b2a007988 */ /* 0x0003e8000800044c */
[----:B0-----:R-:W3:Y:S04]  /*14930*/  LDL.LU R41, [R1+0x2194] ;  /* 0x0021940001297983 */ /* 0x001ee80000300800 */
[----:B-1----:R-:W3:Y:S04]  /*14940*/  LDL.LU R40, [R1+0x2190] ;  /* 0x0021900001287983 */ /* 0x002ee80000300800 */
[----:B------:R-:W3:Y:S04]  /*14950*/  LDL.LU R43, [R1+0x218c] ;  /* 0x00218c00012b7983 */ /* 0x000ee80000300800 */
[----:B------:R0:W-:Y:S04]  /*14960*/  STS.U16 [R42+UR76+0x1be80], R45 ;  /* 0x01be802d2a007988 */ /* 0x0001e8000800044c */
[----:B0-----:R-:W3:Y:S01]  /*14970*/  LDL.LU R42, [R1+0x2188] ;  /* 0x00218800012a7983 */ /* 0x001ee20000300800 */
[----:B------:R-:W-:-:S03]  /*14980*/  LOP3.LUT R91, R0, 0x60, RZ, 0x3c, !PT ;  /* 0x00000060005b7812 */ /* 0x000fc600078e3cff */
[----:B------:R-:W3:Y:S04]  /*14990*/  LDL.LU R45, [R1+0x2184] ;  /* 0x00218400012d7983 */ /* 0x000ee80000300800 */
[----:B------:R0:W-:Y:S04]  /*149a0*/  STS.U16 [R91+UR76+0x300], R44 ;  /* 0x0003002c5b007988 */ /* 0x0001e8000800044c */
[----:B------:R1:W-:Y:S04]  /*149b0*/  STS.U16 [R91+UR76+0x8300], R47 ;  /* 0x0083002f5b007988 */ /* 0x0003e8000800044c */
[----:B----4-:R4:W-:Y:S04]  /*149c0*/  STS.U16 [R91+UR76+0x10300], R46 ;  /* 0x0103002e5b007988 */ /* 0x0109e8000800044c */
[----:B0-----:R-:W3:Y:S04]  /*149d0*/  LDL.LU R44, [R1+0x2180] ;  /* 0x00218000012c7983 */ /* 0x001ee80000300800 */
[----:B-1----:R-:W3:Y:S04]  /*149e0*/  LDL.LU R47, [R1+0x217c] ;  /* 0x00217c00012f7983 */ /* 0x002ee80000300800 */
[----:B----4-:R-:W4:Y:S04]  /*149f0*/  LDL.LU R46, [R1+0x2178] ;  /* 0x00217800012e7983 */ /* 0x010f280000300800 */
        /* <DEDUP_REMOVED lines=11> */
[----:B------:R-:W4:Y:S01]  /*14ab0*/  LDL.LU R52, [R1+0x2160] ;  /* 0x0021600001347983 */ /* 0x000f220000300800 */
[----:B------:R-:W-:-:S02]  /*14ac0*/  PRMT R18, RZ, 0x7610, R18 ;  /* 0x00007610ff127816 */ /* 0x000fc40000000012 */
[----:B------:R-:W-:-:S04]  /*14ad0*/  PRMT R26, RZ, 0x7610, R26 ;  /* 0x00007610ff1a7816 */ /* 0x000fc8000000001a */
[----:B------:R-:W4:Y:S04]  /*14ae0*/  @P0 LDG.E.U16 R18, desc[UR6][R74.64] ;  /* 0x000000064a120981 */ /* 0x000f28000c1e1500 */
[----:B------:R-:W4:Y:S04]  /*14af0*/  @P0 LDG.E.U16 R26, desc[UR6][R72.64] ;  /* 0x00000006481a0981 */ /* 0x000f28000c1e1500 */
[----:B--2---:R0:W-:Y:S04]  /*14b00*/  STS.U16 [R91+UR76+0x8b00], R55 ;  /* 0x008b00375b007988 */ /* 0x0041e8000800044c */
[----:B0-----:R-:W2:Y:S04]  /*14b10*/  LDL.LU R55, [R1+0x215c] ;  /* 0x00215c0001377983 */ /* 0x001ea80000300800 */
[----:B------:R0:W-:Y:S04]  /*14b20*/  STS.U16 [R91+UR76+0x10b00], R54 ;  /* 0x010b00365b007988 */ /* 0x0001e8000800044c */
[----:B------:R1:W-:Y:S04]  /*14b30*/  STS.U16 [R91+UR76+0x18b00], R57 ;  /* 0x018b00395b007988 */ /* 0x0003e8000800044c */
[----:B0-----:R-:W2:Y:S04]  /*14b40*/  LDL.LU R54, [R1+0x2158] ;  /* 0x0021580001367983 */ /* 0x001ea80000300800 */
[----:B---3--:R0:W-:Y:S04]  /*14b50*/  STS.U16 [R91+UR76+0xf00], R56 ;  /* 0x000f00385b007988 */ /* 0x0081e8000800044c */
[----:B-1----:R-:W3:Y:S04]  /*14b60*/  LDL.LU R57, [R1+0x2154] ;  /* 0x0021540001397983 */ /* 0x002ee80000300800 */
[----:B------:R1:W-:Y:S04]  /*14b70*/  STS.U16 [R91+UR76+0x8f00], R68 ;  /* 0x008f00445b007988 */ /* 0x0003e8000800044c */
[----:B0-----:R-:W2:Y:S04]  /*14b80*/  LDL.LU R56, [R1+0x2150] ;  /* 0x0021500001387983 */ /* 0x001ea80000300800 */
[----:B------:R0:W-:Y:S04]  /*14b90*/  STS.U16 [R91+UR76+0x10f00], R80 ;  /* 0x010f00505b007988 */ /* 0x0001e8000800044c */
[----:B-1----:R-:W2:Y:S04]  /*14ba0*/  LDL.LU R68, [R1+0x214c] ;  /* 0x00214c0001447983 */ /* 0x002ea80000300800 */
[----:B0-----:R-:W2:Y:S01]  /*14bb0*/  LDL.LU R80, [R1+0x2148] ;  /* 0x0021480001507983 */ /* 0x001ea20000300800 */
[----:B------:R-:W-:-:S06]  /*14bc0*/  PRMT R33, RZ, 0x7610, R33 ;  /* 0x00007610ff217816 */ /* 0x000fcc0000000021 */
[----:B------:R-:W3:Y:S01]  /*14bd0*/  @P0 LDG.E.U16 R33, desc[UR6][R70.64] ;  /* 0x0000000646210981 */ /* 0x000ee2000c1e1500 */
[----:B------:R-:W-:-:S06]  /*14be0*/  PRMT R42, RZ, 0x7610, R42 ;  /* 0x00007610ff2a7816 */ /* 0x000fcc000000002a */
[----:B------:R-:W3:Y:S01]  /*14bf0*/  @P0 LDG.E.U16 R42, desc[UR6][R58.64] ;  /* 0x000000063a2a0981 */ /* 0x000ee2000c1e1500 */
[----:B----4-:R-:W-:-:S06]  /*14c00*/  PRMT R49, RZ, 0x7610, R49 ;  /* 0x00007610ff317816 */ /* 0x010fcc0000000031 */
[----:B------:R0:W4:Y:S04]  /*14c10*/  @P0 LDG.E.U16 R49, desc[UR6][R64.64] ;  /* 0x0000000640310981 */ /* 0x000128000c1e1500 */
[----:B--2---:R1:W-:Y:S04]  /*14c20*/  STS.U16 [R91+UR76+0x18f00], R80 ;  /* 0x018f00505b007988 */ /* 0x0043e8000800044c */
[----:B------:R2:W-:Y:S04]  /*14c30*/  STS.U16 [R91+UR76+0x1300], R68 ;  /* 0x001300445b007988 */ /* 0x0005e8000800044c */
[----:B-1----:R-:W4:Y:S04]  /*14c40*/  LDL.LU R80, [R1+0x2144] ;  /* 0x0021440001507983 */ /* 0x002f280000300800 */
[----:B--2---:R-:W2:Y:S04]  /*14c50*/  LDL.LU R68, [R1+0x2140] ;  /* 0x0021400001447983 */ /* 0x004ea80000300800 */
[----:B------:R-:W2:Y:S04]  /*14c60*/  LDL.LU.64 R74, [R1+0x2138] ;  /* 0x00213800014a7983 */ /* 0x000ea80000300a00 */
[----:B------:R-:W-:Y:S04]  /*14c70*/  STL [R1+0x20b8], R18 ;  /* 0x0020b81201007387 */ /* 0x000fe80000100800 */
[----:B------:R-:W2:Y:S04]  /*14c80*/  LDL.LU.64 R72, [R1+0x2130] ;  /* 0x0021300001487983 */ /* 0x000ea80000300a00 */
[----:B------:R1:W-:Y:S04]  /*14c90*/  STL [R1+0x20bc], R26 ;  /* 0x0020bc1a01007387 */ /* 0x0003e80000100800 */
[----:B------:R-:W2:Y:S04]  /*14ca0*/  LDL.LU.64 R70, [R1+0x2128] ;  /* 0x0021280001467983 */ /* 0x000ea80000300a00 */
[----:B---3--:R-:W-:Y:S01]  /*14cb0*/  STL [R1+0x20c0], R33 ;  /* 0x0020c02101007387 */ /* 0x008fe20000100800 */
[----:B------:R-:W-:Y:S01]  /*14cc0*/  @P0 IMAD.MOV.U32 R91, RZ, RZ, R90 ;  /* 0x000000ffff5b0224 */ /* 0x000fe200078e005a */
[----:B------:R-:W-:Y:S01]  /*14cd0*/  PRMT R19, RZ, 0x7610, R19 ;  /* 0x00007610ff137816 */ /* 0x000fe20000000013 */
[----:B-1----:R-:W1:Y:S01]  /*14ce0*/  LDC R26, c[0x0][0x3b0] ;  /* 0x0000ec00ff1a7b82 */ /* 0x002e620000000800 */
[----:B------:R-:W3:Y:S04]  /*14cf0*/  LDL.LU.64 R58, [R1+0x2120] ;  /* 0x00212000013a7983 */ /* 0x000ee80000300a00 */
[----:B------:R0:W-:Y:S04]  /*14d00*/  STL [R1+0x20c4], R42 ;  /* 0x0020c42a01007387 */ /* 0x0001e80000100800 */
[----:B------:R-:W0:Y:S01]  /*14d10*/  LDL.LU.64 R64, [R1+0x2118] ;  /* 0x0021180001407983 */ /* 0x000e220000300a00 */
[----:B------:R-:W-:Y:S01]  /*14d20*/  @P0 IMAD.MOV.U32 R90, RZ, RZ, R88 ;  /* 0x000000ffff5a0224 */ /* 0x000fe200078e0058 */
[----:B---3--:R-:W-:-:S06]  /*14d30*/  PRMT R58, RZ, 0x7610, R58 ;  /* 0x00007610ff3a7816 */ /* 0x008fcc000000003a */
[----:B------:R-:W3:Y:S01]  /*14d40*/  @P0 LDG.E.U16 R58, desc[UR6][R60.64] ;  /* 0x000000063c3a0981 */ /* 0x000ee2000c1e1500 */
[----:B0-----:R-:W-:-:S06]  /*14d50*/  PRMT R65, RZ, 0x7610, R65 ;  /* 0x00007610ff417816 */ /* 0x001fcc0000000041 */
[----:B------:R0:W3:Y:S01]  /*14d60*/  @P0 LDG.E.U16 R65, desc[UR6][R90.64] ;  /* 0x000000065a410981 */ /* 0x0000e2000c1e1500 */
[----:B--2---:R-:W-:Y:S01]  /*14d70*/  PRMT R75, RZ, 0x7610, R75 ;  /* 0x00007610ff4b7816 */ /* 0x004fe2000000004b */
[----:B0-----:R-:W-:Y:S02]  /*14d80*/  @P0 IMAD.MOV.U32 R90, RZ, RZ, R87 ;  /* 0x000000ffff5a0224 */ /* 0x001fe400078e0057 */
[----:B------:R-:W-:-:S05]  /*14d90*/  @P0 IMAD.MOV.U32 R91, RZ, RZ, R89 ;  /* 0x000000ffff5b0224 */ /* 0x000fca00078e0059 */
[----:B------:R0:W2:Y:S01]  /*14da0*/  @P0 LDG.E.U16 R75, desc[UR6][R90.64] ;  /* 0x000000065a4b0981 */ /* 0x0000a2000c1e1500 */
[----:B------:R-:W-:Y:S02]  /*14db0*/  PRMT R27, RZ, 0x7610, R27 ;  /* 0x00007610ff1b7816 */ /* 0x000fe4000000001b */
[----:B------:R-:W-:Y:S01]  /*14dc0*/  PRMT R34, RZ, 0x7610, R34 ;  /* 0x00007610ff227816 */ /* 0x000fe20000000022 */
[----:B----4-:R-:W-:Y:S01]  /*14dd0*/  STL [R1+0x20c8], R49 ;  /* 0x0020c83101007387 */ /* 0x010fe20000100800 */
[----:B------:R-:W-:Y:S02]  /*14de0*/  PRMT R43, RZ, 0x7610, R43 ;  /* 0x00007610ff2b7816 */ /* 0x000fe4000000002b */
[----:B------:R-:W-:Y:S01]  /*14df0*/  PRMT R50, RZ, 0x7610, R50 ;  /* 0x00007610ff327816 */ /* 0x000fe20000000032 */
[----:B------:R-:W4:Y:S01]  /*14e00*/  LDL.LU.64 R60, [R1+0x2110] ;  /* 0x00211000013c7983 */ /* 0x000f220000300a00 */
[----:B0-----:R-:W-:Y:S02]  /*14e10*/  @P0 IMAD.MOV.U32 R90, RZ, RZ, R67 ;  /* 0x000000ffff5a0224 */ /* 0x001fe400078e0043 */
[----:B------:R-:W-:Y:S01]  /*14e20*/  @P0 IMAD.MOV.U32 R91, RZ, RZ, R77 ;  /* 0x000000ffff5b0224 */ /* 0x000fe200078e004d */
[----:B------:R-:W2:Y:S01]  /*14e30*/  @P0 LDG.E.U16 R34, desc[UR6][R62.64] ;  /* 0x000000063e220981 */ /* 0x000ea2000c1e1500 */
[----:B------:R-:W-:-:S03]  /*14e40*/  @P0 IMAD.MOV.U32 R67, RZ, RZ, R66 ;  /* 0x000000ffff430224 */ /* 0x000fc600078e0042 */
[----:B------:R0:W2:Y:S01]  /*14e50*/  @P0 LDG.E.U16 R19, desc[UR6][R90.64] ;  /* 0x000000065a130981 */ /* 0x0000a2000c1e1500 */
[----:B------:R-:W-:Y:S02]  /*14e60*/  @P0 IMAD.MOV.U32 R66, RZ, RZ, R14 ;  /* 0x000000ffff420224 */ /* 0x000fe400078e000e */
[----:B------:R-:W-:Y:S01]  /*14e70*/  @P0 IMAD.MOV.U32 R77, RZ, RZ, R76 ;  /* 0x000000ffff4d0224 */ /* 0x000fe200078e004c */
[----:B------:R-:W-:Y:S01]  /*14e80*/  @P0 MOV R76, R17 ;  /* 0x00000011004c0202 */ /* 0x000fe20000000f00 */
[----:B------:R-:W-:Y:S01]  /*14e90*/  @P0 IMAD.MOV.U32 R87, RZ, RZ, R86 ;  /* 0x000000ffff570224 */ /* 0x000fe200078e0056 */
[----:B------:R1:W2:Y:S01]  /*14ea0*/  @P0 LDG.E.U16 R43, desc[UR6][R66.64] ;  /* 0x00000006422b0981 */ /* 0x0002a2000c1e1500 */
[----:B------:R-:W-:Y:S01]  /*14eb0*/  PRMT R59, RZ, 0x7610, R59 ;  /* 0x00007610ff3b7816 */ /* 0x000fe2000000003b */
[----:B------:R-:W1:Y:S01]  /*14ec0*/  LDC R14, c[0x0][0x3b0] ;  /* 0x0000ec00ff0e7b82 */ /* 0x000e620000000800 */
[----:B0-----:R-:W-:Y:S01]  /*14ed0*/  @P0 IMAD.MOV.U32 R90, RZ, RZ, R13 ;  /* 0x000000ffff5a0224 */ /* 0x001fe200078e000d */
[----:B------:R0:W2:Y:S01]  /*14ee0*/  @P0 LDG.E.U16 R50, desc[UR6][R76.64] ;  /* 0x000000064c320981 */ /* 0x0000a2000c1e1500 */
[----:B------:R-:W-:-:S03]  /*14ef0*/  @P0 IMAD.MOV.U32 R91, RZ, RZ, R15 ;  /* 0x000000ffff5b0224 */ /* 0x000fc600078e000f */
[----:B---3--:R-:W-:Y:S02]  /*14f00*/  STL [R1+0x20cc], R58 ;  /* 0x0020cc3a01007387 */ /* 0x008fe40000100800 */
[----:B------:R-:W3:Y:S02]  /*14f10*/  LDC R15, c[0x0][0x3b0] ;  /* 0x0000ec00ff0f7b82 */ /* 0x000ee40000000800 */
[----:B------:R-:W2:Y:S04]  /*14f20*/  LDL.LU R88, [R1+0xf34] ;  /* 0x000f340001587983 */ /* 0x000ea80000300800 */
[----:B------:R-:W3:Y:S01]  /*14f30*/  @P0 LDG.E.U16 R27, desc[UR6][R90.64] ;  /* 0x000000065a1b0981 */ /* 0x000ee2000c1e1500 */
[----:B------:R-:W-:Y:S01]  /*14f40*/  @P0 IMAD.MOV.U32 R86, RZ, RZ, R10 ;  /* 0x000000ffff560224 */ /* 0x000fe200078e000a */
[----:B------:R-:W-:Y:S01]  /*14f50*/  PRMT R20, RZ, 0x7610, R20 ;  /* 0x00007610ff147816 */ /* 0x000fe20000000014 */
[----:B------:R-:W0:Y:S01]  /*14f60*/  LDC R17, c[0x0][0x3b0] ;  /* 0x0000ec00ff117b82 */ /* 0x000e220000000800 */
[----:B------:R-:W4:Y:S04]  /*14f70*/  @P0 LDG.E.U16 R59, desc[UR6][R78.64] ;  /* 0x000000064e3b0981 */ /* 0x000f28000c1e1500 */
[----:B------:R-:W-:Y:S04]  /*14f80*/  STL [R1+0x20d0], R65 ;  /* 0x0020d04101007387 */ /* 0x000fe80000100800 */
[----:B------:R-:W4:Y:S04]  /*14f90*/  LDL.LU R13, [R1+0xf38] ;  /* 0x000f3800010d7983 */ /* 0x000f280000300800 */
[----:B------:R-:W4:Y:S04]  /*14fa0*/  LDL.LU R90, [R1+0xf3c] ;  /* 0x000f3c00015a7983 */ /* 0x000f280000300800 */
[----:B------:R-:W4:Y:S04]  /*14fb0*/  LDL.LU.64 R62, [R1+0x2108] ;  /* 0x00210800013e7983 */ /* 0x000f280000300a00 */
[----:B------:R-:W1:Y:S04]  /*14fc0*/  LDL.LU.64 R66, [R1+0x2100] ;  /* 0x0021000001427983 */ /* 0x000e680000300a00 */
[----:B------:R-:W0:Y:S04]  /*14fd0*/  LDL.LU.64 R76, [R1+0x20f8] ;  /* 0x0020f800014c7983 */ /* 0x000e280000300a00 */
[----:B------:R-:W4:Y:S01]  /*14fe0*/  LDL.LU.64 R78, [R1+0x20f0] ;  /* 0x0020f000014e7983 */ /* 0x000f220000300a00 */
[----:B--2---:R-:W-:-:S05]  /*14ff0*/  SEL R10, R5, R88, !P2 ;  /* 0x00000058050a7207 */ /* 0x004fca0005000000 */
[----:B---3--:R-:W-:Y:S01]  /*15000*/  IMAD R15, R10, R15, RZ ;  /* 0x0000000f0a0f7224 */ /* 0x008fe200078e02ff */
[----:B----4-:R-:W-:Y:S01]  /*15010*/  SEL R10, R5, R13, !P2 ;  /* 0x0000000d050a7207 */ /* 0x010fe20005000000 */
[----:B------:R-:W-:Y:S01]  /*15020*/  IMAD.MOV.U32 R13, RZ, RZ, R81 ;  /* 0x000000ffff0d7224 */ /* 0x000fe200078e0051 */
[----:B-1----:R-:W-:Y:S02]  /*15030*/  PRMT R66, RZ, 0x7610, R66 ;  /* 0x00007610ff427816 */ /* 0x002fe40000000042 */
[----:B0-----:R-:W-:-:S04]  /*15040*/  PRMT R76, RZ, 0x7610, R76 ;  /* 0x00007610ff4c7816 */ /* 0x001fc8000000004c */
[----:B------:R0:W2:Y:S04]  /*15050*/  @P0 LDG.E.U16 R66, desc[UR6][R86.64] ;  /* 0x0000000656420981 */ /* 0x0000a8000c1e1500 */
[----:B------:R-:W3:Y:S01]  /*15060*/  @P0 LDG.E.U16 R76, desc[UR6][R84.64] ;  /* 0x00000006544c0981 */ /* 0x000ee2000c1e1500 */
[----:B0-----:R-:W-:Y:S02]  /*15070*/  @P0 IMAD.MOV.U32 R86, RZ, RZ, R16 ;  /* 0x000000ffff560224 */ /* 0x001fe400078e0010 */
[----:B------:R-:W-:Y:S01]  /*15080*/  @P0 IMAD.MOV.U32 R87, RZ, RZ, R83 ;  /* 0x000000ffff570224 */ /* 0x000fe200078e0053 */
[----:B------:R-:W0:Y:S01]  /*15090*/  LDC R16, c[0x0][0x3b0] ;  /* 0x0000ec00ff107b82 */ /* 0x000e220000000800 */
[----:B------:R-:W4:Y:S04]  /*150a0*/  LDL.LU R84, [R1+0xf40] ;  /* 0x000f400001547983 */ /* 0x000f280000300800 */
[----:B------:R-:W2:Y:S04]  /*150b0*/  @P0 LDG.E.U16 R20, desc[UR6][R86.64] ;  /* 0x0000000656140981 */ /* 0x000ea8000c1e1500 */
[----:B------:R-:W2:Y:S04]  /*150c0*/  LDL.LU R81, [R1+0x20e8] ;  /* 0x0020e80001517983 */ /* 0x000ea80000300800 */
[----:B------:R-:W2:Y:S04]  /*150d0*/  LDL.LU R87, [R1+0xf44] ;  /* 0x000f440001577983 */ /* 0x000ea80000300800 */
[----:B------:R-:W3:Y:S01]  /*150e0*/  LDL.LU R86, [R1+0xf4c] ;  /* 0x000f4c0001567983 */ /* 0x000ee20000300800 */
[----:B------:R-:W-:Y:S01]  /*150f0*/  @!P1 IMAD.MOV R13, RZ, RZ, -R13 ;  /* 0x000000ffff0d9224 */ /* 0x000fe200078e0a0d */
[----:B------:R-:W-:-:S02]  /*15100*/  LEA R18, P1, R15, R4, 0x1 ;  /* 0x000000040f127211 */ /* 0x000fc400078208ff */
[----:B------:R-:W3:Y:S04]  /*15110*/  LDL.LU R89, [R1+0xf48] ;  /* 0x000f480001597983 */ /* 0x000ee80000300800 */
[----:B------:R1:W-:Y:S04]  /*15120*/  STL [R1+0x15b8], R18 ;  /* 0x0015b81201007387 */ /* 0x0003e80000100800 */
[----:B------:R-:W3:Y:S01]  /*15130*/  LDL.LU R88, [R1+0xf54] ;  /* 0x000f540001587983 */ /* 0x000ee20000300800 */
[----:B------:R-:W-:Y:S02]  /*15140*/  @P0 IMAD.MOV.U32 R83, RZ, RZ, R82 ;  /* 0x000000ffff530224 */ /* 0x000fe400078e0052 */
[----:B------:R-:W-:Y:S01]  /*15150*/  @P0 IMAD.MOV.U32 R82, RZ, RZ, R11 ;  /* 0x000000ffff520224 */ /* 0x000fe200078e000b */
[----:B------:R-:W-:-:S02]  /*15160*/  SEL R11, R5, R90, !P2 ;  /* 0x0000005a050b7207 */ /* 0x000fc40005000000 */
[----:B------:R-:W3:Y:S01]  /*15170*/  LDL.LU R90, [R1+0xf50] ;  /* 0x000f5000015a7983 */ /* 0x000ee20000300800 */
[----:B------:R-:W-:Y:S02]  /*15180*/  IMAD R10, R10, R14, RZ ;  /* 0x0000000e0a0a7224 */ /* 0x000fe400078e02ff */
[----:B------:R-:W0:Y:S01]  /*15190*/  LDC R14, c[0x0][0x3b0] ;  /* 0x0000ec00ff0e7b82 */ /* 0x000e220000000800 */
[----:B------:R-:W-:Y:S01]  /*151a0*/  PRMT R28, RZ, 0x7610, R28 ;  /* 0x00007610ff1c7816 */ /* 0x000fe2000000001c */
[----:B------:R-:W-:Y:S01]  /*151b0*/  IMAD R11, R11, R17, RZ ;  /* 0x000000110b0b7224 */ /* 0x000fe200078e02ff */
[----:B------:R-:W-:Y:S02]  /*151c0*/  LEA.HI.X.SX32 R42, R15, R92, 0x1, P1 ;  /* 0x0000005c0f2a7211 */ /* 0x000fe400008f0eff */
[C---:B------:R-:W-:Y:S02]  /*151d0*/  LEA R17, P1, R10.reuse, R4, 0x1 ;  /* 0x000000040a117211 */ /* 0x040fe400078208ff */
[----:B------:R1:W3:Y:S01]  /*151e0*/  @P0 LDG.E.U16 R28, desc[UR6][R82.64] ;  /* 0x00000006521c0981 */ /* 0x0002e2000c1e1500 */
[----:B------:R-:W-:Y:S01]  /*151f0*/  PRMT R35, RZ, 0x7610, R35 ;  /* 0x00007610ff237816 */ /* 0x000fe20000000023 */
[----:B------:R-:W0:Y:S01]  /*15200*/  LDC R15, c[0x0][0x3b0] ;  /* 0x0000ec00ff0f7b82 */ /* 0x000e220000000800 */
[----:B------:R-:W-:Y:S01]  /*15210*/  LEA.HI.X.SX32 R33, R10, R92, 0x1, P1 ;  /* 0x0000005c0a217211 */ /* 0x000fe200008f0eff */
[----:B------:R1:W-:Y:S02]  /*15220*/  STL [R1+0x15b4], R42 ;  /* 0x0015b42a01007387 */ /* 0x0003e40000100800 */
[----:B-1----:R-:W-:Y:S01]  /*15230*/  @P0 IMAD.MOV.U32 R82, RZ, RZ, R18 ;  /* 0x000000ffff520224 */ /* 0x002fe200078e0012 */
[----:B------:R-:W-:Y:S01]  /*15240*/  LEA R18, P1, R11, R4, 0x1 ;  /* 0x000000040b127211 */ /* 0x000fe200078208ff */
[----:B------:R-:W-:Y:S01]  /*15250*/  @P0 IMAD.MOV.U32 R83, RZ, RZ, R42 ;  /* 0x000000ffff530224 */ /* 0x000fe200078e002a */
[----:B------:R-:W-:-:S02]  /*15260*/  PRMT R44, RZ, 0x7610, R44 ;  /* 0x00007610ff2c7816 */ /* 0x000fc4000000002c */
[----:B------:R-:W-:Y:S02]  /*15270*/  LEA.HI.X.SX32 R42, R11, R92, 0x1, P1 ;  /* 0x0000005c0b2a7211 */ /* 0x000fe400008f0eff */
[----:B------:R1:W3:Y:S04]  /*15280*/  @P0 LDG.E.U16 R35, desc[UR6][R82.64] ;  /* 0x0000000652230981 */ /* 0x0002e8000c1e1500 */
[----:B------:R1:W-:Y:S04]  /*15290*/  STL [R1+0x15c0], R17 ;  /* 0x0015c01101007387 */ /* 0x0003e80000100800 */
[----:B------:R0:W-:Y:S01]  /*152a0*/  STL [R1+0x15bc], R33 ;  /* 0x0015bc2101007387 */ /* 0x0001e20000100800 */
[----:B-1----:R-:W-:-:S02]  /*152b0*/  @P0 IMAD.MOV.U32 R82, RZ, RZ, R17 ;  /* 0x000000ffff520224 */ /* 0x002fc400078e0011 */
[----:B------:R-:W-:Y:S01]  /*152c0*/  @P0 IMAD.MOV.U32 R83, RZ, RZ, R33 ;  /* 0x000000ffff530224 */ /* 0x000fe200078e0021 */
[----:B------:R-:W-:Y:S01]  /*152d0*/  STL [R1+0x15c8], R18 ;  /* 0x0015c81201007387 */ /* 0x000fe20000100800 */
[----:B------:R-:W1:Y:S03]  /*152e0*/  LDC R17, c[0x0][0x3b0] ;  /* 0x0000ec00ff117b82 */ /* 0x000e660000000800 */
[----:B------:R0:W3:Y:S04]  /*152f0*/  @P0 LDG.E.U16 R44, desc[UR6][R82.64] ;  /* 0x00000006522c0981 */ /* 0x0000e8000c1e1500 */
[----:B------:R0:W-:Y:S02]  /*15300*/  STL [R1+0x15c4], R42 ;  /* 0x0015c42a01007387 */ /* 0x0001e40000100800 */
[----:B0-----:R-:W-:-:S02]  /*15310*/  @P0 IMAD.MOV.U32 R83, RZ, RZ, R42 ;  /* 0x000000ffff530224 */ /* 0x001fc400078e002a */
[----:B------:R-:W-:Y:S01]  /*15320*/  @P0 IMAD.MOV.U32 R82, RZ, RZ, R18 ;  /* 0x000000ffff520224 */ /* 0x000fe200078e0012 */
[----:B----4-:R-:W-:-:S05]  /*15330*/  SEL R10, R5, R84, !P2 ;  /* 0x00000054050a7207 */ /* 0x010fca0005000000 */
[----:B------:R-:W-:Y:S02]  /*15340*/  IMAD R10, R10, R16, RZ ;  /* 0x000000100a0a7224 */ /* 0x000fe400078e02ff */
[----:B------:R-:W0:Y:S01]  /*15350*/  LDC R16, c[0x0][0x3b0] ;  /* 0x0000ec00ff107b82 */ /* 0x000e220000000800 */
[----:B--2---:R-:W-:Y:S02]  /*15360*/  SEL R11, R5, R87, !P2 ;  /* 0x00000057050b7207 */ /* 0x004fe40005000000 */
[----:B------:R-:W-:-:S03]  /*15370*/  LEA R33, P1, R10, R4, 0x1 ;  /* 0x000000040a217211 */ /* 0x000fc600078208ff */
[----:B------:R-:W-:Y:S01]  /*15380*/  IMAD R14, R11, R14, RZ ;  /* 0x0000000e0b0e7224 */ /* 0x000fe200078e02ff */
[----:B---3--:R-:W-:Y:S02]  /*15390*/  SEL R11, R5, R86, !P2 ;  /* 0x00000056050b7207 */ /* 0x008fe40005000000 */
[----:B------:R-:W-:Y:S02]  /*153a0*/  LEA.HI.X.SX32 R42, R10, R92, 0x1, P1 ;  /* 0x0000005c0a2a7211 */ /* 0x000fe400008f0eff */
[C---:B------:R-:W-:Y:S01]  /*153b0*/  LEA R18, P1, R14.reuse, R4, 0x1 ;  /* 0x000000040e127211 */ /* 0x040fe200078208ff */
[----:B------:R-:W-:Y:S01]  /*153c0*/  IMAD R11, R11, R26, RZ ;  /* 0x0000001a0b0b7224 */ /* 0x000fe200078e02ff */
[----:B------:R-:W-:Y:S02]  /*153d0*/  STL [R1+0x15d0], R33 ;  /* 0x0015d02101007387 */ /* 0x000fe40000100800 */
[----:B------:R-:W-:Y:S02]  /*153e0*/  LEA.HI.X.SX32 R26, R14, R92, 0x1, P1 ;  /* 0x0000005c0e1a7211 */ /* 0x000fe400008f0eff */
[----:B------:R-:W-:Y:S01]  /*153f0*/  STL [R1+0x15cc], R42 ;  /* 0x0015cc2a01007387 */ /* 0x000fe20000100800 */
[----:B------:R-:W-:-:S03]  /*15400*/  SEL R10, R5, R89, !P2 ;  /* 0x00000059050a7207 */ /* 0x000fc60005000000 */
[----:B------:R-:W-:Y:S01]  /*15410*/  STL [R1+0x15d8], R18 ;  /* 0x0015d81201007387 */ /* 0x000fe20000100800 */
[----:B------:R-:W-:-:S03]  /*15420*/  LEA R49, P1, R11, R4, 0x1 ;  /* 0x000000040b317211 */ /* 0x000fc600078208ff */
[----:B------:R0:W-:Y:S04]  /*15430*/  STL [R1+0x15d4], R26 ;  /* 0x0015d41a01007387 */ /* 0x0001e80000100800 */
[----:B------:R-:W2:Y:S01]  /*15440*/  LDL.LU R86, [R1+0xf5c] ;  /* 0x000f5c0001567983 */ /* 0x000ea20000300800 */
[----:B------:R-:W-:Y:S01]  /*15450*/  IMAD R10, R10, R15, RZ ;  /* 0x0000000f0a0a7224 */ /* 0x000fe200078e02ff */
[C---:B------:R-:W-:Y:S02]  /*15460*/  SEL R15, R5.reuse, R88, !P2 ;  /* 0x00000058050f7207 */ /* 0x040fe40005000000 */
[----:B------:R-:W3:Y:S04]  /*15470*/  LDL.LU R89, [R1+0xf74] ;  /* 0x000f740001597983 */ /* 0x000ee80000300800 */
[----:B------:R-:W-:Y:S04]  /*15480*/  STL [R1+0x15e0], R49 ;  /* 0x0015e03101007387 */ /* 0x000fe80000100800 */
[----:B------:R-:W4:Y:S01]  /*15490*/  LDL.LU R88, [R1+0xf7c] ;  /* 0x000f7c0001587983 */ /* 0x000f220000300800 */
[----:B------:R-:W-:-:S03]  /*154a0*/  SEL R14, R5, R90, !P2 ;  /* 0x0000005a050e7207 */ /* 0x000fc60005000000 */
[----:B------:R-:W4:Y:S01]  /*154b0*/  LDL.LU R90, [R1+0xf78] ;  /* 0x000f7800015a7983 */ /* 0x000f220000300800 */
[----:B------:R-:W-:Y:S02]  /*154c0*/  PRMT R51, RZ, 0x7610, R51 ;  /* 0x00007610ff337816 */ /* 0x000fe40000000033 */
[----:B------:R-:W-:-:S04]  /*154d0*/  PRMT R60, RZ, 0x7610, R60 ;  /* 0x00007610ff3c7816 */ /* 0x000fc8000000003c */
[----:B------:R0:W4:Y:S01]  /*154e0*/  @P0 LDG.E.U16 R51, desc[UR6][R82.64] ;  /* 0x0000000652330981 */ /* 0x000122000c1e1500 */
[----:B------:R-:W-:Y:S01]  /*154f0*/  PRMT R67, RZ, 0x7610, R67 ;  /* 0x00007610ff437816 */ /* 0x000fe20000000043 */
[----:B0-----:R-:W-:Y:S02]  /*15500*/  @P0 IMAD.MOV.U32 R82, RZ, RZ, R33 ;  /* 0x000000ffff520224 */ /* 0x001fe400078e0021 */
[----:B------:R-:W-:Y:S01]  /*15510*/  @P0 IMAD.MOV.U32 R83, RZ, RZ, R42 ;  /* 0x000000ffff530224 */ /* 0x000fe200078e002a */
[----:B------:R-:W-:-:S04]  /*15520*/  LEA.HI.X.SX32 R58, R11, R92, 0x1, P1 ;  /* 0x0000005c0b3a7211 */ /* 0x000fc800008f0eff */
[----:B------:R0:W4:Y:S01]  /*15530*/  @P0 LDG.E.U16 R60, desc[UR6][R82.64] ;  /* 0x00000006523c0981 */ /* 0x000122000c1e1500 */
[----:B-1----:R-:W-:Y:S01]  /*15540*/  IMAD R15, R15, R17, RZ ;  /* 0x000000110f0f7224 */ /* 0x002fe200078e02ff */
[----:B------:R-:W-:Y:S01]  /*15550*/  LEA R11, P1, R10, R4, 0x1 ;  /* 0x000000040a0b7211 */ /* 0x000fe200078208ff */
[----:B------:R-:W1:Y:S01]  /*15560*/  LDC R17, c[0x0][0x3b0] ;  /* 0x0000ec00ff117b82 */ /* 0x000e620000000800 */
[----:B------:R-:W-:Y:S01]  /*15570*/  PRMT R77, RZ, 0x7610, R77 ;  /* 0x00007610ff4d7816 */ /* 0x000fe2000000004d */
[----:B0-----:R-:W-:Y:S02]  /*15580*/  @P0 IMAD.MOV.U32 R83, RZ, RZ, R26 ;  /* 0x000000ffff530224 */ /* 0x001fe400078e001a */
[----:B------:R-:W-:Y:S02]  /*15590*/  @P0 IMAD.MOV.U32 R82, RZ, RZ, R18 ;  /* 0x000000ffff520224 */ /* 0x000fe400078e0012 */
[----:B------:R-:W-:Y:S01]  /*155a0*/  IMAD R26, R14, R16, RZ ;  /* 0x000000100e1a7224 */ /* 0x000fe200078e02ff */
[----:B------:R-:W-:Y:S01]  /*155b0*/  LEA.HI.X.SX32 R42, R10, R92, 0x1, P1 ;  /* 0x0000005c0a2a7211 */ /* 0x000fe200008f0eff */
[----:B------:R-:W0:Y:S01]  /*155c0*/  LDC R14, c[0x0][0x3b0] ;  /* 0x0000ec00ff0e7b82 */ /* 0x000e220000000800 */
[----:B------:R1:W4:Y:S01]  /*155d0*/  @P0 LDG.E.U16 R67, desc[UR6][R82.64] ;  /* 0x0000000652430981 */ /* 0x000322000c1e1500 */
[----:B------:R-:W-:-:S02]  /*155e0*/  LEA R10, P1, R15, R4, 0x1 ;  /* 0x000000040f0a7211 */ /* 0x000fc400078208ff */
[----:B------:R-:W-:Y:S01]  /*155f0*/  PRMT R21, RZ, 0x7610, R21 ;  /* 0x00007610ff157816 */ /* 0x000fe20000000015 */
[----:B------:R-:W-:Y:S01]  /*15600*/  STL [R1+0x15dc], R58 ;  /* 0x0015dc3a01007387 */ /* 0x000fe20000100800 */
[----:B------:R-:W-:Y:S02]  /*15610*/  PRMT R40, RZ, 0x7610, R40 ;  /* 0x00007610ff287816 */ /* 0x000fe40000000028 */
[----:B------:R-:W0:Y:S01]  /*15620*/  LDC R18, c[0x0][0x3b0] ;  /* 0x0000ec00ff127b82 */ /* 0x000e220000000800 */
[----:B-1----:R-:W-:Y:S02]  /*15630*/  @P0 IMAD.MOV.U32 R82, RZ, RZ, R49 ;  /* 0x000000ffff520224 */ /* 0x002fe400078e0031 */
[----:B------:R-:W-:Y:S01]  /*15640*/  @P0 IMAD.MOV.U32 R83, RZ, RZ, R58 ;  /* 0x000000ffff530224 */ /* 0x000fe200078e003a */
[----:B------:R-:W-:Y:S02]  /*15650*/  LEA.HI.X.SX32 R33, R15, R92, 0x1, P1 ;  /* 0x0000005c0f217211 */ /* 0x000fe400008f0eff */
[----:B------:R-:W-:-:S02]  /*15660*/  LEA R15, P1, R26, R4, 0x1 ;  /* 0x000000041a0f7211 */ /* 0x000fc400078208ff */
[----:B------:R-:W1:Y:S01]  /*15670*/  LDC R16, c[0x0][0x3b0] ;  /* 0x0000ec00ff107b82 */ /* 0x000e620000000800 */
[----:B------:R0:W4:Y:S01]  /*15680*/  @P0 LDG.E.U16 R77, desc[UR6][R82.64] ;  /* 0x00000006524d0981 */ /* 0x000122000c1e1500 */
[----:B------:R-:W-:-:S03]  /*15690*/  LEA.HI.X.SX32 R26, R26, R92, 0x1, P1 ;  /* 0x0000005c1a1a7211 */ /* 0x000fc600008f0eff */
[----:B------:R-:W-:Y:S01]  /*156a0*/  STL [R1+0x15e8], R11 ;  /* 0x0015e80b01007387 */ /* 0x000fe20000100800 */
[----:B0-----:R-:W-:Y:S02]  /*156b0*/  @P0 IMAD.MOV.U32 R82, RZ, RZ, R11 ;  /* 0x000000ffff520224 */ /* 0x001fe400078e000b */
[----:B------:R-:W-:Y:S01]  /*156c0*/  @P0 IMAD.MOV.U32 R83, RZ, RZ, R42 ;  /* 0x000000ffff530224 */ /* 0x000fe200078e002a */
[----:B------:R-:W-:Y:S04]  /*156d0*/  STL [R1+0x15e4], R42 ;  /* 0x0015e42a01007387 */ /* 0x000fe80000100800 */
[----:B------:R0:W4:Y:S04]  /*156e0*/  @P0 LDG.E.U16 R21, desc[UR6][R82.64] ;  /* 0x0000000652150981 */ /* 0x000128000c1e1500 */
[----:B------:R-:W-:Y:S04]  /*156f0*/  STL [R1+0x15f0], R10 ;  /* 0x0015f00a01007387 */ /* 0x000fe80000100800 */
[----:B------:R0:W-:Y:S02]  /*15700*/  STL [R1+0x15ec], R33 ;  /* 0x0015ec2101007387 */ /* 0x0001e40000100800 */
[----:B0-----:R-:W-:-:S02]  /*15710*/  @P0 IMAD.MOV.U32 R82, RZ, RZ, R10 ;  /* 0x000000ffff520224 */ /* 0x001fc400078e000a */
[----:B------:R-:W-:Y:S01]  /*15720*/  @P0 IMAD.MOV.U32 R83, RZ, RZ, R33 ;  /* 0x000000ffff530224 */ /* 0x000fe200078e0021 */
[----:B------:R0:W-:Y:S04]  /*15730*/  STL [R1+0x15f8], R15 ;  /* 0x0015f80f01007387 */ /* 0x0001e80000100800 */
[----:B------:R0:W-:Y:S01]  /*15740*/  STL [R1+0x15f4], R26 ;  /* 0x0015f41a01007387 */ /* 0x0001e20000100800 */
[----:B------:R-:W-:Y:S01]  /*15750*/  ISETP.GT.U32.AND P1, PT, R2, R7, PT ;  /* 0x000000070200720c */ /* 0x000fe20003f24070 */
[----:B------:R-:W0:Y:S02]  /*15760*/  LDC R33, c[0x0][0x3b0] ;  /* 0x0000ec00ff217b82 */ /* 0x000e240000000800 */
[----:B------:R1:W4:Y:S02]  /*15770*/  @P0 LDG.E.U16 R40, desc[UR6][R82.64] ;  /* 0x0000000652280981 */ /* 0x000324000c1e1500 */
[----:B-1----:R-:W-:-:S08]  /*15780*/  @P0 IMAD.MOV.U32 R82, RZ, RZ, R15 ;  /* 0x000000ffff520224 */ /* 0x002fd000078e000f */
[----:B------:R-:W-:Y:S01]  /*15790*/  @!P1 IMAD.IADD R7, R7, 0x1, -R2 ;  /* 0x0000000107079824 */ /* 0x000fe200078e0a02 */
[----:B------:R-:W-:Y:S01]  /*157a0*/  PRMT R36, RZ, 0x7610, R36 ;  /* 0x00007610ff247816 */ /* 0x000fe20000000024 */
[----:B------:R-:W-:-:S05]  /*157b0*/  @P0 IMAD.MOV.U32 R83, RZ, RZ, R26 ;  /* 0x000000ffff530224 */ /* 0x000fca00078e001a */
[----:B------:R1:W4:Y:S01]  /*157c0*/  @P0 LDG.E.U16 R36, desc[UR6][R82.64] ;  /* 0x0000000652240981 */ /* 0x000322000c1e1500 */
[----:B--2---:R-:W-:-:S03]  /*157d0*/  SEL R11, R5, R86, !P2 ;  /* 0x00000056050b7207 */ /* 0x004fc60005000000 */
[----:B------:R-:W2:Y:S01]  /*157e0*/  LDL.LU R86, [R1+0xf94] ;  /* 0x000f940001567983 */ /* 0x000ea20000300800 */
[----:B---3--:R-:W-:Y:S01]  /*157f0*/  SEL R10, R5, R89, !P2 ;  /* 0x00000059050a7207 */ /* 0x008fe20005000000 */
[----:B0-----:R-:W-:Y:S02]  /*15800*/  IMAD R15, R11, R14, RZ ;  /* 0x0000000e0b0f7224 */ /* 0x001fe400078e02ff */
[----:B------:R-:W3:Y:S01]  /*15810*/  LDL.LU R89, [R1+0xf90] ;  /* 0x000f900001597983 */ /* 0x000ee20000300800 */
[----:B----4-:R-:W-:-:S03]  /*15820*/  SEL R11, R5, R88, !P2 ;  /* 0x00000058050b7207 */ /* 0x010fc60005000000 */
[----:B------:R-:W4:Y:S01]  /*15830*/  LDL.LU R88, [R1+0xf8c] ;  /* 0x000f8c0001587983 */ /* 0x000f220000300800 */
[----:B------:R-:W-:Y:S01]  /*15840*/  IMAD R10, R10, R18, RZ ;  /* 0x000000120a0a7224 */ /* 0x000fe200078e02ff */
[----:B------:R-:W-:Y:S01]  /*15850*/  LEA R18, P1, R15, R4, 0x1 ;  /* 0x000000040f127211 */ /* 0x000fe200078208ff */
[----:B------:R-:W-:Y:S01]  /*15860*/  IMAD R11, R11, R17, RZ ;  /* 0x000000110b0b7224 */ /* 0x000fe200078e02ff */
[----:B------:R-:W-:Y:S01]  /*15870*/  SEL R14, R5, R90, !P2 ;  /* 0x0000005a050e7207 */ /* 0x000fe20005000000 */
[----:B------:R-:W0:Y:S01]  /*15880*/  LDC R17, c[0x0][0x3b0] ;  /* 0x0000ec00ff117b82 */ /* 0x000e220000000800 */
[----:B------:R-:W-:Y:S02]  /*15890*/  LEA.HI.X.SX32 R42, R15, R92, 0x1, P1 ;  /* 0x0000005c0f2a7211 */ /* 0x000fe400008f0eff */
[----:B------:R-:W-:Y:S01]  /*158a0*/  LEA R15, P1, R10, R4, 0x1 ;  /* 0x000000040a0f7211 */ /* 0x000fe200078208ff */
[----:B------:R-:W-:-:S03]  /*158b0*/  IMAD R14, R14, R16, RZ ;  /* 0x000000100e0e7224 */ /* 0x000fc600078e02ff */
[----:B------:R-:W-:Y:S01]  /*158c0*/  LEA.HI.X.SX32 R26, R10, R92, 0x1, P1 ;  /* 0x0000005c0a1a7211 */ /* 0x000fe200008f0eff */
[----:B------:R1:W-:Y:S01]  /*158d0*/  STL [R1+0x1600], R18 ;  /* 0x0016001201007387 */ /* 0x0003e20000100800 */
[C---:B------:R-:W-:Y:S01]  /*158e0*/  LEA R10, P1, R11.reuse, R4, 0x1 ;  /* 0x000000040b0a7211 */ /* 0x040fe200078208ff */
[----:B-1----:R-:W-:Y:S01]  /*158f0*/  @P0 IMAD.MOV.U32 R82, RZ, RZ, R18 ;  /* 0x000000ffff520224 */ /* 0x002fe200078e0012 */
[----:B------:R-:W-:Y:S01]  /*15900*/  PRMT R56, RZ, 0x7610, R56 ;  /* 0x00007610ff387816 */ /* 0x000fe20000000038 */
[----:B------:R-:W-:Y:S01]  /*15910*/  STL [R1+0x15fc], R42 ;  /* 0x0015fc2a01007387 */ /* 0x000fe20000100800 */
[----:B------:R-:W-:Y:S01]  /*15920*/  LEA.HI.X.SX32 R11, R11, R92, 0x1, P1 ;  /* 0x0000005c0b0b7211 */ /* 0x000fe200008f0eff */
[----:B------:R-:W-:Y:S01]  /*15930*/  @P0 IMAD.MOV.U32 R83, RZ, RZ, R42 ;  /* 0x000000ffff530224 */ /* 0x000fe200078e002a */
[----:B------:R-:W-:Y:S01]  /*15940*/  PRMT R72, RZ, 0x7610, R72 ;  /* 0x00007610ff487816 */ /* 0x000fe20000000048 */
[----:B------:R-:W-:Y:S01]  /*15950*/  STL [R1+0x1608], R15 ;  /* 0x0016080f01007387 */ /* 0x000fe20000100800 */
[----:B------:R-:W1:Y:S01]  /*15960*/  LDC R16, c[0x0][0x3b0] ;  /* 0x0000ec00ff107b82 */ /* 0x000e620000000800 */
[----:B------:R-:W-:-:S02]  /*15970*/  LEA R18, P1, R14, R4, 0x1 ;  /* 0x000000040e127211 */ /* 0x000fc400078208ff */
[----:B------:R0:W-:Y:S04]  /*15980*/  STL [R1+0x1604], R26 ;  /* 0x0016041a01007387 */ /* 0x0001e80000100800 */
[----:B------:R-:W-:Y:S04]  /*15990*/  STL [R1+0x1610], R10 ;  /* 0x0016100a01007387 */ /* 0x000fe80000100800 */
[----:B------:R3:W-:Y:S04]  /*159a0*/  STL [R1+0x160c], R11 ;  /* 0x00160c0b01007387 */ /* 0x0007e80000100800 */
[----:B------:R-:W-:Y:S04]  /*159b0*/  STL [R1+0x1618], R18 ;  /* 0x0016181201007387 */ /* 0x000fe80000100800 */
[----:B------:R-:W4:Y:S04]  /*159c0*/  LDL.LU R90, [R1+0xf98] ;  /* 0x000f9800015a7983 */ /* 0x000f280000300800 */
[----:B------:R0:W4:Y:S04]  /*159d0*/  @P0 LDG.E.U16 R56, desc[UR6][R82.64] ;  /* 0x0000000652380981 */ /* 0x000128000c1e1500 */
[----:B------:R3:W4:Y:S01]  /*159e0*/  @P0 LDG.E.U16 R72, desc[UR6][R10.64] ;  /* 0x000000060a480981 */ /* 0x000722000c1e1500 */
[----:B0-----:R-:W-:-:S02]  /*159f0*/  @P0 MOV R83, R26 ;  /* 0x0000001a00530202 */ /* 0x001fc40000000f00 */
[----:B------:R-:W-:Y:S01]  /*15a00*/  LEA.HI.X.SX32 R26, R14, R92, 0x1, P1 ;  /* 0x0000005c0e1a7211 */ /* 0x000fe200008f0eff */
[----:B------:R-:W-:Y:S01]  /*15a10*/  @P0 IMAD.MOV.U32 R82, RZ, RZ, R15 ;  /* 0x000000ffff520224 */ /* 0x000fe200078e000f */
[----:B------:R-:W-:Y:S01]  /*15a20*/  PRMT R52, RZ, 0x7610, R52 ;  /* 0x00007610ff347816 */ /* 0x000fe20000000034 */
[----:B------:R-:W0:Y:S02]  /*15a30*/  LDC R14, c[0x0][0x3b0] ;  /* 0x0000ec00ff0e7b82 */ /* 0x000e240000000800 */
[----:B------:R0:W-:Y:S04]  /*15a40*/  STL [R1+0x1614], R26 ;  /* 0x0016141a01007387 */ /* 0x0001e80000100800 */
[----:B------:R-:W4:Y:S01]  /*15a50*/  LDL.LU R87, [R1+0xfa0] ;  /* 0x000fa00001577983 */ /* 0x000f220000300800 */
[----:B------:R-:W-:-:S03]  /*15a60*/  ISETP.GT.U32.AND P1, PT, R2, R7, PT ;  /* 0x000000070200720c */ /* 0x000fc60003f24070 */
[----:B------:R0:W4:Y:S10]  /*15a70*/  @P0 LDG.E.U16 R52, desc[UR6][R82.64] ;  /* 0x0000000652340981 */ /* 0x000134000c1e1500 */
[----:B------:R-:W-:Y:S01]  /*15a80*/  @!P1 IMAD.IADD R7, R7, 0x1, -R2 ;  /* 0x0000000107079824 */ /* 0x000fe200078e0a02 */
[----:B--2---:R-:W-:-:S02]  /*15a90*/  SEL R15, R5, R86, !P2 ;  /* 0x00000056050f7207 */ /* 0x004fc40005000000 */
[----:B------:R-:W2:Y:S01]  /*15aa0*/  LDL.LU R86, [R1+0xf9c] ;  /* 0x000f9c0001567983 */ /* 0x000ea20000300800 */
[----:B---3--:R-:W-:-:S03]  /*15ab0*/  SEL R11, R5, R89, !P2 ;  /* 0x00000059050b7207 */ /* 0x008fc60005000000 */
[----:B------:R-:W3:Y:S01]  /*15ac0*/  LDL.LU R89, [R1+0xfa8] ;  /* 0x000fa80001597983 */ /* 0x000ee20000300800 */
[----:B----4-:R-:W-:-:S03]  /*15ad0*/  SEL R10, R5, R88, !P2 ;  /* 0x00000058050a7207 */ /* 0x010fc60005000000 */
[----:B------:R-:W4:Y:S01]  /*15ae0*/  LDL.LU R88, [R1+0xfa4] ;  /* 0x000fa40001587983 */ /* 0x000f220000300800 */
[----:B------:R-:W-:Y:S02]  /*15af0*/  IMAD R15, R15, R33, RZ ;  /* 0x000000210f0f7224 */ /* 0x000fe400078e02ff */
[----:B------:R-:W-:-:S03]  /*15b00*/  IMAD R11, R11, R17, RZ ;  /* 0x000000110b0b7224 */ /* 0x000fc600078e02ff */
[----:B------:R-:W-:-:S04]  /*15b10*/  LEA R42, P1, R15, R4, 0x1 ;  /* 0x000000040f2a7211 */ /* 0x000fc800078208ff */
[----:B------:R-:W-:Y:S02]  /*15b20*/  LEA.HI.X.SX32 R49, R15, R92, 0x1, P1 ;  /* 0x0000005c0f317211 */ /* 0x000fe400008f0eff */
[C---:B------:R-:W-:Y:S01]  /*15b30*/  LEA R17, P1, R11.reuse, R4, 0x1 ;  /* 0x000000040b117211 */ /* 0x040fe200078208ff */
[----:B------:R1:W-:Y:S01]  /*15b40*/  STL [R1+0x1620], R42 ;  /* 0x0016202a01007387 */ /* 0x0003e20000100800 */
[----:B0-----:R-:W-:Y:S01]  /*15b50*/  @P0 IMAD.MOV.U32 R83, RZ, RZ, R26 ;  /* 0x000000ffff530224 */ /* 0x001fe200078e001a */
[----:B------:R-:W-:Y:S01]  /*15b60*/  PRMT R68, RZ, 0x7610, R68 ;  /* 0x00007610ff447816 */ /* 0x000fe20000000044 */
[----:B------:R-:W0:Y:S01]  /*15b70*/  LDC R26, c[0x0][0x3b0] ;  /* 0x0000ec00ff1a7b82 */ /* 0x000e220000000800 */
[----:B------:R-:W-:Y:S01]  /*15b80*/  LEA.HI.X.SX32 R33, R11, R92, 0x1, P1 ;  /* 0x0000005c0b217211 */ /* 0x000fe200008f0eff */
[----:B------:R1:W-:Y:S04]  /*15b90*/  STL [R1+0x161c], R49 ;  /* 0x00161c3101007387 */ /* 0x0003e80000100800 */
[----:B------:R-:W-:Y:S01]  /*15ba0*/  STL [R1+0x1628], R17 ;  /* 0x0016281101007387 */ /* 0x000fe20000100800 */
[----:B------:R-:W-:Y:S01]  /*15bb0*/  @P0 IMAD.MOV.U32 R82, RZ, RZ, R18 ;  /* 0x000000ffff520224 */ /* 0x000fe200078e0012 */
[----:B------:R-:W0:Y:S02]  /*15bc0*/  LDC R15, c[0x0][0x3b0] ;  /* 0x0000ec00ff0f7b82 */ /* 0x000e240000000800 */
[----:B------:R0:W-:Y:S01]  /*15bd0*/  STL [R1+0x1624], R33 ;  /* 0x0016242101007387 */ /* 0x0001e20000100800 */
[----:B-1----:R-:W-:Y:S01]  /*15be0*/  IMAD R10, R10, R16, RZ ;  /* 0x000000100a0a7224 */ /* 0x002fe200078e02ff */
[----:B------:R-:W-:-:S02]  /*15bf0*/  PRMT R78, RZ, 0x7610, R78 ;  /* 0x00007610ff4e7816 */ /* 0x000fc4000000004e */
[----:B------:R1:W3:Y:S02]  /*15c00*/  @P0 LDG.E.U16 R68, desc[UR6][R82.64] ;  /* 0x0000000652440981 */ /* 0x0002e4000c1e1500 */
[----:B------:R-:W2:Y:S01]  /*15c10*/  LDC R18, c[0x0][0x3b0] ;  /* 0x0000ec00ff127b82 */ /* 0x000ea20000000800 */
[----:B------:R-:W-:-:S07]  /*15c20*/  SEL R11, R5, R90, !P2 ;  /* 0x0000005a050b7207 */ /* 0x000fce0005000000 */
[----:B------:R-:W2:Y:S01]  /*15c30*/  LDC R16, c[0x0][0x3b0] ;  /* 0x0000ec00ff107b82 */ /* 0x000ea20000000800 */
[----:B------:R-:W3:Y:S01]  /*15c40*/  LDL.LU R90, [R1+0xfac] ;  /* 0x000fac00015a7983 */ /* 0x000ee20000300800 */
[----:B-1----:R-:W-:Y:S01]  /*15c50*/  @P0 IMAD.MOV.U32 R82, RZ, RZ, R42 ;  /* 0x000000ffff520224 */ /* 0x002fe200078e002a */
[C---:B------:R-:W-:Y:S01]  /*15c60*/  LEA R42, P1, R10.reuse, R4, 0x1 ;  /* 0x000000040a2a7211 */ /* 0x040fe200078208ff */
[----:B------:R-:W-:Y:S01]  /*15c70*/  @P0 IMAD.MOV.U32 R83, RZ, RZ, R49 ;  /* 0x000000ffff530224 */ /* 0x000fe200078e0031 */
[----:B------:R-:W-:Y:S01]  /*15c80*/  PRMT R22, RZ, 0x7610, R22 ;  /* 0x00007610ff167816 */ /* 0x000fe20000000016 */
[----:B------:R-:W-:Y:S01]  /*15c90*/  IMAD R11, R11, R14, RZ ;  /* 0x0000000e0b0b7224 */ /* 0x000fe200078e02ff */
[----:B------:R-:W-:Y:S02]  /*15ca0*/  LEA.HI.X.SX32 R49, R10, R92, 0x1, P1 ;  /* 0x0000005c0a317211 */ /* 0x000fe400008f0eff */
[----:B------:R1:W3:Y:S01]  /*15cb0*/  @P0 LDG.E.U16 R78, desc[UR6][R82.64] ;  /* 0x00000006524e0981 */ /* 0x0002e2000c1e1500 */
[----:B------:R-:W-:-:S03]  /*15cc0*/  PRMT R29, RZ, 0x7610, R29 ;  /* 0x00007610ff1d7816 */ /* 0x000fc6000000001d */
[----:B------:R0:W-:Y:S01]  /*15cd0*/  STL [R1+0x1630], R42 ;  /* 0x0016302a01007387 */ /* 0x0001e20000100800 */
[----:B-1----:R-:W-:Y:S02]  /*15ce0*/  @P0 IMAD.MOV.U32 R82, RZ, RZ, R17 ;  /* 0x000000ffff520224 */ /* 0x002fe400078e0011 */
[----:B------:R-:W-:Y:S01]  /*15cf0*/  @P0 IMAD.MOV.U32 R83, RZ, RZ, R33 ;  /* 0x000000ffff530224 */ /* 0x000fe200078e0021 */
[----:B------:R-:W-:Y:S01]  /*15d00*/  SEL R10, R5, R87, !P2 ;  /* 0x00000057050a7207 */ /* 0x000fe20005000000 */
[----:B------:R-:W-:Y:S01]  /*15d10*/  STL [R1+0x162c], R49 ;  /* 0x00162c3101007387 */ /* 0x000fe20000100800 */
[C---:B0-----:R-:W-:Y:S01]  /*15d20*/  LEA R33, P1, R11.reuse, R4, 0x1 ;  /* 0x000000040b217211 */ /* 0x041fe200078208ff */
[----:B------:R-:W0:Y:S02]  /*15d30*/  LDC R17, c[0x0][0x3b0] ;  /* 0x0000ec00ff117b82 */ /* 0x000e240000000800 */
[----:B------:R-:W-:Y:S01]  /*15d40*/  IMAD R10, R10, R26, RZ ;  /* 0x0000001a0a0a7224 */ /* 0x000fe200078e02ff */
[----:B------:R1:W3:Y:S04]  /*15d50*/  @P0 LDG.E.U16 R22, desc[UR6][R82.64] ;  /* 0x0000000652160981 */ /* 0x0002e8000c1e1500 */
[----:B------:R1:W-:Y:S02]  /*15d60*/  STL [R1+0x1638], R33 ;  /* 0x0016382101007387 */ /* 0x0003e40000100800 */
[----:B-1----:R-:W-:Y:S01]  /*15d70*/  @P0 IMAD.MOV.U32 R82, RZ, RZ, R42 ;  /* 0x000000ffff520224 */ /* 0x002fe200078e002a */
[----:B------:R-:W-:Y:S01]  /*15d80*/  LEA.HI.X.SX32 R42, R11, R92, 0x1, P1 ;  /* 0x0000005c0b2a7211 */ /* 0x000fe200008f0eff */
[----:B------:R-:W-:Y:S01]  /*15d90*/  @P0 IMAD.MOV.U32 R83, RZ, RZ, R49 ;  /* 0x000000ffff530224 */ /* 0x000fe200078e0031 */
[----:B------:R-:W-:-:S03]  /*15da0*/  LEA R26, P1, R10, R4, 0x1 ;  /* 0x000000040a1a7211 */ /* 0x000fc600078208ff */
[----:B------:R1:W-:Y:S04]  /*15db0*/  STL [R1+0x1634], R42 ;  /* 0x0016342a01007387 */ /* 0x0003e80000100800 */
[----:B------:R1:W3:Y:S04]  /*15dc0*/  @P0 LDG.E.U16 R29, desc[UR6][R82.64] ;  /* 0x00000006521d0981 */ /* 0x0002e8000c1e1500 */
[----:B------:R0:W-:Y:S01]  /*15dd0*/  STL [R1+0x1640], R26 ;  /* 0x0016401a01007387 */ /* 0x0001e20000100800 */
[----:B-1----:R-:W-:Y:S01]  /*15de0*/  @P0 IMAD.MOV.U32 R82, RZ, RZ, R33 ;  /* 0x000000ffff520224 */ /* 0x002fe200078e0021 */
[----:B------:R-:W-:Y:S01]  /*15df0*/  LEA.HI.X.SX32 R33, R10, R92, 0x1, P1 ;  /* 0x0000005c0a217211 */ /* 0x000fe200008f0eff */
[----:B------:R-:W-:Y:S01]  /*15e00*/  @P0 IMAD.MOV.U32 R83, RZ, RZ, R42 ;  /* 0x000000ffff530224 */ /* 0x000fe200078e002a */
[----:B--2---:R-:W-:-:S02]  /*15e10*/  SEL R14, R5, R86, !P2 ;  /* 0x00000056050e7207 */ /* 0x004fc40005000000 */
[----:B------:R-:W2:Y:S03]  /*15e20*/  LDL.LU R86, [R1+0xfbc] ;  /* 0x000fbc0001567983 */ /* 0x000ea60000300800 */
[----:B------:R-:W-:Y:S01]  /*15e30*/  IMAD R18, R14, R18, RZ ;  /* 0x000000120e127224 */ /* 0x000fe200078e02ff */
[----:B----4-:R-:W-:-:S05]  /*15e40*/  SEL R11, R5, R88, !P2 ;  /* 0x00000058050b7207 */ /* 0x010fca0005000000 */
[----:B------:R-:W-:Y:S01]  /*15e50*/  IMAD R11, R11, R15, RZ ;  /* 0x0000000f0b0b7224 */ /* 0x000fe200078e02ff */
[----:B------:R-:W-:Y:S01]  /*15e60*/  LEA R15, P1, R18, R4, 0x1 ;  /* 0x00000004120f7211 */ /* 0x000fe200078208ff */
[----:B------:R1:W-:Y:S01]  /*15e70*/  STL [R1+0x163c], R33 ;  /* 0x00163c2101007387 */ /* 0x0003e20000100800 */
[----:B---3--:R-:W-:-:S03]  /*15e80*/  SEL R14, R5, R89, !P2 ;  /* 0x00000059050e7207 */ /* 0x008fc60005000000 */
[----:B------:R3:W-:Y:S04]  /*15e90*/  STL [R1+0x1648], R15 ;  /* 0x0016480f01007387 */ /* 0x0007e80000100800 */
[----:B------:R-:W4:Y:S01]  /*15ea0*/  LDL.LU R89, [R1+0xfcc] ;  /* 0x000fcc0001597983 */ /* 0x000f220000300800 */
[----:B------:R-:W-:Y:S01]  /*15eb0*/  IMAD R14, R14, R16, RZ ;  /* 0x000000100e0e7224 */ /* 0x000fe200078e02ff */
[----:B------:R-:W-:Y:S01]  /*15ec0*/  LEA.HI.X.SX32 R18, R18, R92, 0x1, P1 ;  /* 0x0000005c12127211 */ /* 0x000fe200008f0eff */
[----:B------:R-:W1:Y:S01]  /*15ed0*/  LDC R16, c[0x0][0x3b0] ;  /* 0x0000ec00ff107b82 */ /* 0x000e620000000800 */
[----:B------:R-:W4:Y:S02]  /*15ee0*/  LDL.LU R88, [R1+0xfc8] ;  /* 0x000fc80001587983 */ /* 0x000f240000300800 */
[----:B------:R-:W-:-:S02]  /*15ef0*/  LEA R42, P1, R14, R4, 0x1 ;  /* 0x000000040e2a7211 */ /* 0x000fc400078208ff */
[----:B------:R0:W-:Y:S04]  /*15f00*/  STL [R1+0x1644], R18 ;  /* 0x0016441201007387 */ /* 0x0001e80000100800 */
[----:B------:R-:W-:Y:S01]  /*15f10*/  STL [R1+0x1650], R42 ;  /* 0x0016502a01007387 */ /* 0x000fe20000100800 */
[----:B------:R-:W-:-:S03]  /*15f20*/  SEL R10, R5, R90, !P2 ;  /* 0x0000005a050a7207 */ /* 0x000fc60005000000 */
[----:B------:R-:W4:Y:S01]  /*15f30*/  LDL.LU R90, [R1+0xfd0] ;  /* 0x000fd000015a7983 */ /* 0x000f220000300800 */
[----:B------:R-:W-:Y:S02]  /*15f40*/  PRMT R37, RZ, 0x7610, R37 ;  /* 0x00007610ff257816 */ /* 0x000fe40000000025 */
[----:B------:R-:W-:-:S04]  /*15f50*/  PRMT R45, RZ, 0x7610, R45 ;  /* 0x00007610ff2d7816 */ /* 0x000fc8000000002d */
[----:B------:R1:W4:Y:S01]  /*15f60*/  @P0 LDG.E.U16 R37, desc[UR6][R82.64] ;  /* 0x0000000652250981 */ /* 0x000322000c1e1500 */
[----:B------:R-:W-:Y:S01]  /*15f70*/  LEA.HI.X.SX32 R49, R14, R92, 0x1, P1 ;  /* 0x0000005c0e317211 */ /* 0x000fe200008f0eff */
[----:B0-----:R-:W-:Y:S01]  /*15f80*/  IMAD R10, R10, R17, RZ ;  /* 0x000000110a0a7224 */ /* 0x001fe200078e02ff */
[----:B------:R-:W-:Y:S01]  /*15f90*/  PRMT R53, RZ, 0x7610, R53 ;  /* 0x00007610ff357816 */ /* 0x000fe20000000035 */
[----:B------:R-:W0:Y:S01]  /*15fa0*/  LDC R17, c[0x0][0x3b0] ;  /* 0x0000ec00ff117b82 */ /* 0x000e220000000800 */
[----:B-1----:R-:W-:Y:S02]  /*15fb0*/  @P0 IMAD.MOV.U32 R82, RZ, RZ, R26 ;  /* 0x000000ffff520224 */ /* 0x002fe400078e001a */
[----:B------:R-:W-:Y:S01]  /*15fc0*/  @P0 IMAD.MOV.U32 R83, RZ, RZ, R33 ;  /* 0x000000ffff530224 */ /* 0x000fe200078e0021 */
[----:B------:R-:W-:-:S04]  /*15fd0*/  LEA R26, P1, R11, R4, 0x1 ;  /* 0x000000040b1a7211 */ /* 0x000fc800078208ff */
[----:B------:R-:W1:Y:S01]  /*15fe0*/  LDC R14, c[0x0][0x3b0] ;  /* 0x0000ec00ff0e7b82 */ /* 0x000e620000000800 */
[----:B------:R3:W4:Y:S01]  /*15ff0*/  @P0 LDG.E.U16 R45, desc[UR6][R82.64] ;  /* 0x00000006522d0981 */ /* 0x000722000c1e1500 */
[----:B------:R-:W-:Y:S02]  /*16000*/  LEA.HI.X.SX32 R33, R11, R92, 0x1, P1 ;  /* 0x0000005c0b217211 */ /* 0x000fe400008f0eff */
[C---:B------:R-:W-:Y:S02]  /*16010*/  LEA R11, P1, R10.reuse, R4, 0x1 ;  /* 0x000000040a0b7211 */ /* 0x040fe400078208ff */
[----:B------:R-:W-:Y:S01]  /*16020*/  PRMT R61, RZ, 0x7610, R61 ;  /* 0x00007610ff3d7816 */ /* 0x000fe2000000003d */
[----:B---3--:R-:W-:Y:S02]  /*16030*/  @P0 IMAD.MOV.U32 R82, RZ, RZ, R15 ;  /* 0x000000ffff520224 */ /* 0x008fe400078e000f */
[----:B------:R-:W-:Y:S01]  /*16040*/  @P0 IMAD.MOV.U32 R83, RZ, RZ, R18 ;  /* 0x000000ffff530224 */ /* 0x000fe200078e0012 */
[----:B------:R-:W-:Y:S01]  /*16050*/  LEA.HI.X.SX32 R15, R10, R92, 0x1, P1 ;  /* 0x0000005c0a0f7211 */ /* 0x000fe200008f0eff */
[----:B------:R-:W-:Y:S01]  /*16060*/  STL [R1+0x164c], R49 ;  /* 0x00164c3101007387 */ /* 0x000fe20000100800 */
[----:B------:R-:W-:Y:S01]  /*16070*/  PRMT R81, RZ, 0x7610, R81 ;  /* 0x00007610ff517816 */ /* 0x000fe20000000051 */
[----:B------:R-:W3:Y:S02]  /*16080*/  LDC R18, c[0x0][0x3b0] ;  /* 0x0000ec00ff127b82 */ /* 0x000ee40000000800 */
[----:B------:R0:W4:Y:S04]  /*16090*/  @P0 LDG.E.U16 R53, desc[UR6][R82.64] ;  /* 0x0000000652350981 */ /* 0x000128000c1e1500 */
[----:B------:R-:W-:Y:S01]  /*160a0*/  STL [R1+0x1658], R26 ;  /* 0x0016581a01007387 */ /* 0x000fe20000100800 */
[----:B0-----:R-:W-:-:S02]  /*160b0*/  @P0 IMAD.MOV.U32 R82, RZ, RZ, R42 ;  /* 0x000000ffff520224 */ /* 0x001fc400078e002a */
[----:B------:R-:W-:Y:S01]  /*160c0*/  @P0 IMAD.MOV.U32 R83, RZ, RZ, R49 ;  /* 0x000000ffff530224 */ /* 0x000fe200078e0031 */
[----:B------:R-:W-:Y:S04]  /*160d0*/  STL [R1+0x1654], R33 ;  /* 0x0016542101007387 */ /* 0x000fe80000100800 */
[----:B------:R-:W-:Y:S04]  /*160e0*/  STL [R1+0x1660], R11 ;  /* 0x0016600b01007387 */ /* 0x000fe80000100800 */
[----:B------:R0:W4:Y:S04]  /*160f0*/  @P0 LDG.E.U16 R61, desc[UR6][R82.64] ;  /* 0x00000006523d0981 */ /* 0x000128000c1e1500 */
[----:B------:R4:W-:Y:S01]  /*16100*/  STL [R1+0x165c], R15 ;  /* 0x00165c0f01007387 */ /* 0x0009e20000100800 */
[----:B0-----:R-:W-:-:S02]  /*16110*/  @P0 IMAD.MOV.U32 R82, RZ, RZ, R26 ;  /* 0x000000ffff520224 */ /* 0x001fc400078e001a */
[----:B------:R-:W-:-:S05]  /*16120*/  @P0 IMAD.MOV.U32 R83, RZ, RZ, R33 ;  /* 0x000000ffff530224 */ /* 0x000fca00078e0021 */
[----:B------:R0:W4:Y:S02]  /*16130*/  @P0 LDG.E.U16 R81, desc[UR6][R82.64] ;  /* 0x0000000652510981 */ /* 0x000124000c1e1500 */
[----:B0-----:R-:W-:Y:S01]  /*16140*/  @P0 IMAD.MOV.U32 R83, RZ, RZ, R15 ;  /* 0x000000ffff530224 */ /* 0x001fe200078e000f */
[----:B------:R-:W-:Y:S01]  /*16150*/  ISETP.GT.U32.AND P1, PT, R2, R8, PT ;  /* 0x000000080200720c */ /* 0x000fe20003f24070 */
[----:B------:R-:W-:-:S12]  /*16160*/  @P0 IMAD.MOV.U32 R82, RZ, RZ, R11 ;  /* 0x000000ffff520224 */ /* 0x000fd800078e000b */
[----:B------:R-:W-:Y:S01]  /*16170*/  @!P1 IMAD.IADD R8, R8, 0x1, -R2 ;  /* 0x0000000108089824 */ /* 0x000fe200078e0a02 */
[C---:B--2---:R-:W-:Y:S02]  /*16180*/  SEL R10, R5.reuse, R86, !P2 ;  /* 0x00000056050a7207 */ /* 0x044fe40005000000 */
[----:B------:R-:W2:Y:S01]  /*16190*/  LDL.LU R86, [R1+0xfd4] ;  /* 0x000fd40001567983 */ /* 0x000ea20000300800 */
[----:B----4-:R-:W-:-:S03]  /*161a0*/  SEL R15, R5, R89, !P2 ;  /* 0x00000059050f7207 */ /* 0x010fc60005000000 */
[----:B------:R-:W4:Y:S01]  /*161b0*/  LDL.LU R89, [R1+0x100c] ;  /* 0x00100c0001597983 */ /* 0x000f220000300800 */
[----:B------:R-:W-:Y:S01]  /*161c0*/  IMAD R10, R10, R16, RZ ;  /* 0x000000100a0a7224 */ /* 0x000fe200078e02ff */
[----:B------:R-:W-:Y:S01]  /*161d0*/  SEL R11, R5, R88, !P2 ;  /* 0x00000058050b7207 */ /* 0x000fe20005000000 */
[----:B------:R-:W0:Y:S03]  /*161e0*/  LDC R16, c[0x0][0x3b0] ;  /* 0x0000ec00ff107b82 */ /* 0x000e260000000800 */
[----:B------:R-:W-:-:S04]  /*161f0*/  LEA R26, P1, R10, R4, 0x1 ;  /* 0x000000040a1a7211 */ /* 0x000fc800078208ff */
[----:B------:R-:W-:Y:S01]  /*16200*/  LEA.HI.X.SX32 R33, R10, R92, 0x1, P1 ;  /* 0x0000005c0a217211 */ /* 0x000fe200008f0eff */
[----:B------:R-:W-:Y:S04]  /*16210*/  STL [R1+0x1668], R26 ;  /* 0x0016681a01007387 */ /* 0x000fe80000100800 */
[----:B------:R-:W4:Y:S04]  /*16220*/  LDL.LU R88, [R1+0x1024] ;  /* 0x0010240001587983 */ /* 0x000f280000300800 */
[----:B------:R0:W-:Y:S01]  /*16230*/  STL [R1+0x1664], R33 ;  /* 0x0016642101007387 */ /* 0x0001e20000100800 */
[----:B------:R-:W-:-:S03]  /*16240*/  SEL R10, R5, R90, !P2 ;  /* 0x0000005a050a7207 */ /* 0x000fc60005000000 */
[----:B------:R-:W4:Y:S01]  /*16250*/  LDL.LU R90, [R1+0x1018] ;  /* 0x00101800015a7983 */ /* 0x000f220000300800 */
[----:B------:R-:W-:Y:S01]  /*16260*/  IMAD R17, R15, R17, RZ ;  /* 0x000000110f117224 */ /* 0x000fe200078e02ff */
[----:B------:R-:W-:Y:S01]  /*16270*/  PRMT R79, RZ, 0x7610, R79 ;  /* 0x00007610ff4f7816 */ /* 0x000fe2000000004f */
[----:B-1----:R-:W-:Y:S02]  /*16280*/  IMAD R11, R11, R14, RZ ;  /* 0x0000000e0b0b7224 */ /* 0x002fe400078e02ff */
[----:B------:R-:W1:Y:S01]  /*16290*/  LDC R14, c[0x0][0x3b0] ;  /* 0x0000ec00ff0e7b82 */ /* 0x000e620000000800 */
[C---:B------:R-:W-:Y:S01]  /*162a0*/  LEA R15, P1, R17.reuse, R4, 0x1 ;  /* 0x00000004110f7211 */ /* 0x040fe200078208ff */
[----:B---3--:R-:W-:Y:S01]  /*162b0*/  IMAD R10, R10, R18, RZ ;  /* 0x000000120a0a7224 */ /* 0x008fe200078e02ff */
[----:B------:R3:W4:Y:S01]  /*162c0*/  @P0 LDG.E.U16 R79, desc[UR6][R82.64] ;  /* 0x00000006524f0981 */ /* 0x000722000c1e1500 */
[----:B------:R-:W-:Y:S02]  /*162d0*/  PRMT R23, RZ, 0x7610, R23 ;  /* 0x00007610ff177816 */ /* 0x000fe40000000017 */
[----:B------:R-:W-:-:S02]  /*162e0*/  LEA.HI.X.SX32 R42, R17, R92, 0x1, P1 ;  /* 0x0000005c112a7211 */ /* 0x000fc400008f0eff */
[C---:B------:R-:W-:Y:S01]  /*162f0*/  LEA R18, P1, R11.reuse, R4, 0x1 ;  /* 0x000000040b127211 */ /* 0x040fe200078208ff */
[----:B------:R0:W-:Y:S01]  /*16300*/  STL [R1+0x1670], R15 ;  /* 0x0016700f01007387 */ /* 0x0001e20000100800 */
[----:B------:R-:W-:Y:S01]  /*16310*/  PRMT R30, RZ, 0x7610, R30 ;  /* 0x00007610ff1e7816 */ /* 0x000fe2000000001e */
[----:B------:R-:W1:Y:S01]  /*16320*/  LDC R17, c[0x0][0x3b0] ;  /* 0x0000ec00ff117b82 */ /* 0x000e620000000800 */
[----:B---3--:R-:W-:Y:S02]  /*16330*/  @P0 IMAD.MOV.U32 R82, RZ, RZ, R26 ;  /* 0x000000ffff520224 */ /* 0x008fe400078e001a */
[----:B------:R-:W-:Y:S01]  /*16340*/  @P0 IMAD.MOV.U32 R83, RZ, RZ, R33 ;  /* 0x000000ffff530224 */ /* 0x000fe200078e0021 */
[----:B0-----:R-:W-:Y:S02]  /*16350*/  LEA.HI.X.SX32 R33, R11, R92, 0x1, P1 ;  /* 0x0000005c0b217211 */ /* 0x001fe400008f0eff */
[----:B------:R-:W-:Y:S01]  /*16360*/  PRMT R38, RZ, 0x7610, R38 ;  /* 0x00007610ff267816 */ /* 0x000fe20000000026 */
[----:B------:R-:W-:Y:S01]  /*16370*/  STL [R1+0x166c], R42 ;  /* 0x00166c2a01007387 */ /* 0x000fe20000100800 */
[----:B------:R-:W-:Y:S01]  /*16380*/  PRMT R46, RZ, 0x7610, R46 ;  /* 0x00007610ff2e7816 */ /* 0x000fe2000000002e */
[----:B------:R-:W0:Y:S02]  /*16390*/  LDC R26, c[0x0][0x3b0] ;  /* 0x0000ec00ff1a7b82 */ /* 0x000e240000000800 */
[----:B------:R3:W4:Y:S02]  /*163a0*/  @P0 LDG.E.U16 R23, desc[UR6][R82.64] ;  /* 0x0000000652170981 */ /* 0x000724000c1e1500 */
[----:B---3--:R-:W-:Y:S01]  /*163b0*/  @P0 IMAD.MOV.U32 R82, RZ, RZ, R15 ;  /* 0x000000ffff520224 */ /* 0x008fe200078e000f */
[----:B------:R-:W-:Y:S01]  /*163c0*/  LEA R15, P1, R10, R4, 0x1 ;  /* 0x000000040a0f7211 */ /* 0x000fe200078208ff */
[----:B------:R-:W-:Y:S01]  /*163d0*/  @P0 IMAD.MOV.U32 R83, RZ, RZ, R42 ;  /* 0x000000ffff530224 */ /* 0x000fe200078e002a */
[----:B------:R3:W-:Y:S04]  /*163e0*/  STL [R1+0x1678], R18 ;  /* 0x0016781201007387 */ /* 0x0007e80000100800 */
[----:B------:R3:W4:Y:S04]  /*163f0*/  @P0 LDG.E.U16 R30, desc[UR6][R82.64] ;  /* 0x00000006521e0981 */ /* 0x000728000c1e1500 */
[----:B------:R0:W-:Y:S01]  /*16400*/  STL [R1+0x1674], R33 ;  /* 0x0016742101007387 */ /* 0x0001e20000100800 */
[----:B---3--:R-:W-:-:S02]  /*16410*/  @P0 IMAD.MOV.U32 R82, RZ, RZ, R18 ;  /* 0x000000ffff520224 */ /* 0x008fc400078e0012 */
[----:B------:R-:W-:Y:S01]  /*16420*/  @P0 IMAD.MOV.U32 R83, RZ, RZ, R33 ;  /* 0x000000ffff530224 */ /* 0x000fe200078e0021 */
[----:B------:R-:W-:Y:S01]  /*16430*/  STL [R1+0x1680], R15 ;  /* 0x0016800f01007387 */ /* 0x000fe20000100800 */
[----:B------:R-:W3:Y:S03]  /*16440*/  LDC R18, c[0x0][0x3b0] ;  /* 0x0000ec00ff127b82 */ /* 0x000ee60000000800 */
[----:B------:R1:W4:Y:S02]  /*16450*/  @P0 LDG.E.U16 R38, desc[UR6][R82.64] ;  /* 0x0000000652260981 */ /* 0x000324000c1e1500 */
[----:B-1----:R-:W-:Y:S01]  /*16460*/  @P0 IMAD.MOV.U32 R82, RZ, RZ, R15 ;  /* 0x000000ffff520224 */ /* 0x002fe200078e000f */
[----:B------:R-:W-:Y:S02]  /*16470*/  PRMT R54, RZ, 0x7610, R54 ;  /* 0x00007610ff367816 */ /* 0x000fe40000000036 */
[----:B------:R-:W-:-:S02]  /*16480*/  PRMT R62, RZ, 0x7610, R62 ;  /* 0x00007610ff3e7816 */ /* 0x000fc4000000003e */
[----:B------:R-:W-:Y:S02]  /*16490*/  PRMT R70, RZ, 0x7610, R70 ;  /* 0x00007610ff467816 */ /* 0x000fe40000000046 */
[----:B--2---:R-:W-:-:S05]  /*164a0*/  SEL R11, R5, R86, !P2 ;  /* 0x00000056050b7207 */ /* 0x004fca0005000000 */
[----:B------:R-:W-:Y:S01]  /*164b0*/  IMAD R11, R11, R16, RZ ;  /* 0x000000100b0b7224 */ /* 0x000fe200078e02ff */
[----:B------:R-:W-:-:S04]  /*164c0*/  LEA.HI.X.SX32 R16, R10, R92, 0x1, P1 ;  /* 0x0000005c0a107211 */ /* 0x000fc800008f0eff */
[C---:B0-----:R-:W-:Y:S01]  /*164d0*/  LEA R33, P1, R11.reuse, R4, 0x1 ;  /* 0x000000040b217211 */ /* 0x041fe200078208ff */
[----:B------:R-:W-:Y:S01]  /*164e0*/  @P0 IMAD.MOV.U32 R83, RZ, RZ, R16 ;  /* 0x000000ffff530224 */ /* 0x000fe200078e0010 */
[----:B------:R0:W-:Y:S02]  /*164f0*/  STL [R1+0x167c], R16 ;  /* 0x00167c1001007387 */ /* 0x0001e40000100800 */
[----:B------:R-:W-:Y:S02]  /*16500*/  LEA.HI.X.SX32 R42, R11, R92, 0x1, P1 ;  /* 0x0000005c0b2a7211 */ /* 0x000fe400008f0eff */
[----:B------:R1:W2:Y:S01]  /*16510*/  @P0 LDG.E.U16 R46, desc[UR6][R82.64] ;  /* 0x00000006522e0981 */ /* 0x0002a2000c1e1500 */
[----:B----4-:R-:W-:-:S05]  /*16520*/  SEL R10, R5, R89, !P2 ;  /* 0x00000059050a7207 */ /* 0x010fca0005000000 */
[----:B------:R-:W-:Y:S01]  /*16530*/  IMAD R10, R10, R14, RZ ;  /* 0x0000000e0a0a7224 */ /* 0x000fe200078e02ff */
[----:B------:R4:W-:Y:S01]  /*16540*/  STL [R1+0x1688], R33 ;  /* 0x0016882101007387 */ /* 0x0009e20000100800 */
[----:B-1----:R-:W-:Y:S01]  /*16550*/  @P0 MOV R82, R33 ;  /* 0x0000002100520202 */ /* 0x002fe20000000f00 */
[----:B------:R-:W1:Y:S02]  /*16560*/  LDC R14, c[0x0][0x3b0] ;  /* 0x0000ec00ff0e7b82 */ /* 0x000e640000000800 */
[C---:B0-----:R-:W-:Y:S01]  /*16570*/  LEA R16, P1, R10.reuse, R4, 0x1 ;  /* 0x000000040a107211 */ /* 0x041fe200078208ff */
[----:B------:R-:W-:Y:S04]  /*16580*/  STL [R1+0x1684], R42 ;  /* 0x0016842a01007387 */ /* 0x000fe80000100800 */
[----:B------:R-:W-:Y:S01]  /*16590*/  STL [R1+0x1690], R16 ;  /* 0x0016901001007387 */ /* 0x000fe20000100800 */
[----:B----4-:R-:W-:-:S02]  /*165a0*/  LEA.HI.X.SX32 R33, R10, R92, 0x1, P1 ;  /* 0x0000005c0a217211 */ /* 0x010fc400008f0eff */
[C---:B------:R-:W-:Y:S02]  /*165b0*/  SEL R10, R5.reuse, R80, !P2 ;  /* 0x00000050050a7207 */ /* 0x040fe40005000000 */
[----:B------:R-:W4:Y:S01]  /*165c0*/  LDL.LU R80, [R1+0x20e4] ;  /* 0x0020e40001507983 */ /* 0x000f220000300800 */
[----:B------:R-:W-:Y:S01]  /*165d0*/  SEL R15, R5, R88, !P2 ;  /* 0x00000058050f7207 */ /* 0x000fe20005000000 */
[----:B------:R-:W-:-:S04]  /*165e0*/  @P0 IMAD.MOV.U32 R83, RZ, RZ, R42 ;  /* 0x000000ffff530224 */ /* 0x000fc800078e002a */
[----:B------:R-:W-:Y:S01]  /*165f0*/  IMAD R15, R15, R26, RZ ;  /* 0x0000001a0f0f7224 */ /* 0x000fe200078e02ff */
[----:B------:R0:W2:Y:S01]  /*16600*/  @P0 LDG.E.U16 R54, desc[UR6][R82.64] ;  /* 0x0000000652360981 */ /* 0x0000a2000c1e1500 */
[----:B------:R-:W-:-:S03]  /*16610*/  SEL R11, R5, R90, !P2 ;  /* 0x0000005a050b7207 */ /* 0x000fc60005000000 */
[----:B------:R-:W-:Y:S02]  /*16620*/  LEA R26, P1, R15, R4, 0x1 ;  /* 0x000000040f1a7211 */ /* 0x000fe400078208ff */
[----:B------:R-:W-:Y:S01]  /*16630*/  IMAD R11, R11, R17, RZ ;  /* 0x000000110b0b7224 */ /* 0x000fe200078e02ff */
[----:B------:R0:W-:Y:S01]  /*16640*/  STL [R1+0x168c], R33 ;  /* 0x00168c2101007387 */ /* 0x0001e20000100800 */
[----:B---3--:R-:W-:Y:S01]  /*16650*/  IMAD R10, R10, R18, RZ ;  /* 0x000000120a0a7224 */ /* 0x008fe200078e02ff */
[----:B------:R-:W3:Y:S01]  /*16660*/  LDC R17, c[0x0][0x3b0] ;  /* 0x0000ec00ff117b82 */ /* 0x000ee20000000800 */
[----:B0-----:R-:W-:Y:S02]  /*16670*/  @P0 IMAD.MOV.U32 R82, RZ, RZ, R16 ;  /* 0x000000ffff520224 */ /* 0x001fe400078e0010 */
[----:B------:R-:W-:Y:S01]  /*16680*/  @P0 IMAD.MOV.U32 R83, RZ, RZ, R33 ;  /* 0x000000ffff530224 */ /* 0x000fe200078e0021 */
[----:B------:R-:W-:-:S04]  /*16690*/  LEA.HI.X.SX32 R33, R15, R92, 0x1, P1 ;  /* 0x0000005c0f217211 */ /* 0x000fc800008f0eff */
[----:B------:R0:W2:Y:S01]  /*166a0*/  @P0 LDG.E.U16 R62, desc[UR6][R82.64] ;  /* 0x00000006523e0981 */ /* 0x0000a2000c1e1500 */
[C---:B------:R-:W-:Y:S01]  /*166b0*/  LEA R15, P1, R11.reuse, R4, 0x1 ;  /* 0x000000040b0f7211 */ /* 0x040fe200078208ff */
[----:B------:R-:W3:Y:S02]  /*166c0*/  LDC R16, c[0x0][0x3b0] ;  /* 0x0000ec00ff107b82 */ /* 0x000ee40000000800 */
[----:B------:R1:W-:Y:S01]  /*166d0*/  STL [R1+0x1698], R26 ;  /* 0x0016981a01007387 */ /* 0x0003e20000100800 */
[----:B------:R-:W-:Y:S02]  /*166e0*/  LEA.HI.X.SX32 R18, R11, R92, 0x1, P1 ;  /* 0x0000005c0b127211 */ /* 0x000fe400008f0eff */
[----:B------:R-:W-:Y:S01]  /*166f0*/  SEL R11, R5, R64, !P2 ;  /* 0x00000040050b7207 */ /* 0x000fe20005000000 */
[----:B0-----:R-:W-:Y:S02]  /*16700*/  @P0 IMAD.MOV.U32 R82, RZ, RZ, R26 ;  /* 0x000000ffff520224 */ /* 0x001fe400078e001a */
[----:B------:R-:W-:Y:S01]  /*16710*/  @P0 IMAD.MOV.U32 R83, RZ, RZ, R33 ;  /* 0x000000ffff530224 */ /* 0x000fe200078e0021 */
[----:B------:R-:W-:Y:S01]  /*16720*/  STL [R1+0x1694], R33 ;  /* 0x0016942101007387 */ /* 0x000fe20000100800 */
[----:B-1----:R-:W-:-:S03]  /*16730*/  LEA R26, P1, R10, R4, 0x1 ;  /* 0x000000040a1a7211 */ /* 0x002fc600078208ff */
[----:B------:R0:W-:Y:S04]  /*16740*/  STL [R1+0x16a0], R15 ;  /* 0x0016a00f01007387 */ /* 0x0001e80000100800 */
[----:B------:R1:W2:Y:S04]  /*16750*/  @P0 LDG.E.U16 R70, desc[UR6][R82.64] ;  /* 0x0000000652460981 */ /* 0x0002a8000c1e1500 */
[----:B------:R-:W2:Y:S04]  /*16760*/  LDL.LU R64, [R1+0x20e0] ;  /* 0x0020e00001407983 */ /* 0x000ea80000300800 */
[----:B------:R3:W-:Y:S01]  /*16770*/  STL [R1+0x169c], R18 ;  /* 0x00169c1201007387 */ /* 0x0007e20000100800 */
[----:B-1----:R-:W-:-:S02]  /*16780*/  @P0 IMAD.MOV.U32 R82, RZ, RZ, R15 ;  /* 0x000000ffff520224 */ /* 0x002fc400078e000f */
[----:B0-----:R-:W-:Y:S01]  /*16790*/  IMAD R15, R11, R14, RZ ;  /* 0x0000000e0b0f7224 */ /* 0x001fe200078e02ff */
[----:B------:R0:W-:Y:S01]  /*167a0*/  STL [R1+0x16a8], R26 ;  /* 0x0016a81a01007387 */ /* 0x0001e20000100800 */
[----:B------:R-:W-:-:S03]  /*167b0*/  SEL R11, R5, R71, !P2 ;  /* 0x00000047050b7207 */ /* 0x000fc60005000000 */
[----:B------:R-:W2:Y:S01]  /*167c0*/  LDL.LU R71, [R1+0x20dc] ;  /* 0x0020dc0001477983 */ /* 0x000ea20000300800 */
[----:B------:R-:W-:Y:S01]  /*167d0*/  @P0 IMAD.MOV.U32 R83, RZ, RZ, R18 ;  /* 0x000000ffff530224 */ /* 0x000fe200078e0012 */
[----:B------:R-:W-:Y:S01]  /*167e0*/  LEA.HI.X.SX32 R33, R10, R92, 0x1, P1 ;  /* 0x0000005c0a217211 */ /* 0x000fe200008f0eff */
[----:B---3--:R-:W-:Y:S01]  /*167f0*/  IMAD R11, R11, R17, RZ ;  /* 0x000000110b0b7224 */ /* 0x008fe200078e02ff */
[----:B------:R-:W-:Y:S01]  /*16800*/  LEA R10, P1, R15, R4, 0x1 ;  /* 0x000000040f0a7211 */ /* 0x000fe200078208ff */
[----:B------:R-:W1:Y:S01]  /*16810*/  LDC R18, c[0x0][0x3b0] ;  /* 0x0000ec00ff127b82 */ /* 0x000e620000000800 */
[----:B------:R-:W-:Y:S02]  /*16820*/  SEL R14, R5, R73, !P2 ;  /* 0x00000049050e7207 */ /* 0x000fe40005000000 */
[----:B------:R-:W-:Y:S01]  /*16830*/  LEA.HI.X.SX32 R15, R15, R92, 0x1, P1 ;  /* 0x0000005c0f0f7211 */ /* 0x000fe200008f0eff */
[----:B------:R-:W3:Y:S01]  /*16840*/  LDL.LU R73, [R1+0x20d8] ;  /* 0x0020d80001497983 */ /* 0x000ee20000300800 */
[----:B------:R-:W-:-:S03]  /*16850*/  PRMT R24, RZ, 0x7610, R24 ;  /* 0x00007610ff187816 */ /* 0x000fc60000000018 */
[----:B------:R0:W-:Y:S01]  /*16860*/  STL [R1+0x16a4], R33 ;  /* 0x0016a42101007387 */ /* 0x0001e20000100800 */
[----:B------:R-:W0:Y:S03]  /*16870*/  LDC R17, c[0x0][0x3b0] ;  /* 0x0000ec00ff117b82 */ /* 0x000e260000000800 */
[----:B------:R-:W-:Y:S04]  /*16880*/  STL [R1+0x16b0], R10 ;  /* 0x0016b00a01007387 */ /* 0x000fe80000100800 */
[----:B------:R0:W-:Y:S01]  /*16890*/  STL [R1+0x16ac], R15 ;  /* 0x0016ac0f01007387 */ /* 0x0001e20000100800 */
[----:B------:R-:W-:Y:S02]  /*168a0*/  IMAD R14, R14, R16, RZ ;  /* 0x000000100e0e7224 */ /* 0x000fe400078e02ff */
[----:B------:R-:W0:Y:S01]  /*168b0*/  LDC R16, c[0x0][0x3b0] ;  /* 0x0000ec00ff107b82 */ /* 0x000e220000000800 */
[----:B------:R-:W-:-:S02]  /*168c0*/  PRMT R31, RZ, 0x7610, R31 ;  /* 0x00007610ff1f7816 */ /* 0x000fc4000000001f */
[----:B------:R-:W-:Y:S01]  /*168d0*/  PRMT R39, RZ, 0x7610, R39 ;  /* 0x00007610ff277816 */ /* 0x000fe20000000027 */
[----:B------:R-:W-:Y:S01]  /*168e0*/  @!P5 IMAD.MOV R7, RZ, RZ, -R7 ;  /* 0x000000ffff07d224 */ /* 0x000fe200078e0a07 */
[----:B------:R-:W-:-:S04]  /*168f0*/  SEL R13, R5, R13, !P2 ;  /* 0x0000000d050d7207 */ /* 0x000fc80005000000 */
[----:B------:R-:W-:Y:S02]  /*16900*/  SEL R7, R5, R7, !P2 ;  /* 0x0000000705077207 */ /* 0x000fe40005000000 */
[----:B------:R-:W-:Y:S01]  /*16910*/  PRMT R63, RZ, 0x7610, R63 ;  /* 0x00007610ff3f7816 */ /* 0x000fe2000000003f */
[----:B0-----:R-:W-:Y:S01]  /*16920*/  IMAD R13, R13, R16, RZ ;  /* 0x000000100d0d7224 */ /* 0x001fe200078e02ff */
[----:B------:R-:W-:Y:S02]  /*16930*/  PRMT R32, RZ, 0x7610, R32 ;  /* 0x00007610ff207816 */ /* 0x000fe40000000020 */
[----:B------:R-:W-:Y:S02]  /*16940*/  PRMT R41, RZ, 0x7610, R41 ;  /* 0x00007610ff297816 */ /* 0x000fe40000000029 */
[----:B----4-:R-:W-:-:S06]  /*16950*/  PRMT R80, RZ, 0x7610, R80 ;  /* 0x00007610ff507816 */ /* 0x010fcc0000000050 */
[----:B------:R0:W4:Y:S02]  /*16960*/  @P0 LDG.E.U16 R80, desc[UR6][R82.64] ;  /* 0x0000000652500981 */ /* 0x000124000c1e1500 */
[----:B0-----:R-:W-:Y:S01]  /*16970*/  @P0 IMAD.MOV.U32 R82, RZ, RZ, R26 ;  /* 0x000000ffff520224 */ /* 0x001fe200078e001a */
[----:B------:R-:W-:Y:S01]  /*16980*/  LEA R26, P1, R11, R4, 0x1 ;  /* 0x000000040b1a7211 */ /* 0x000fe200078208ff */
[----:B------:R-:W-:-:S03]  /*16990*/  @P0 IMAD.MOV.U32 R83, RZ, RZ, R33 ;  /* 0x000000ffff530224 */ /* 0x000fc600078e0021 */
[----:B------:R-:W-:Y:S01]  /*169a0*/  LEA.HI.X.SX32 R33, R11, R92, 0x1, P1 ;  /* 0x0000005c0b217211 */ /* 0x000fe200008f0eff */
[----:B------:R-:W-:Y:S04]  /*169b0*/  STL [R1+0x16b8], R26 ;  /* 0x0016b81a01007387 */ /* 0x000fe80000100800 */
[----:B------:R0:W3:Y:S04]  /*169c0*/  @P0 LDG.E.U16 R24, desc[UR6][R82.64] ;  /* 0x0000000652180981 */ /* 0x0000e8000c1e1500 */
[----:B------:R-:W-:Y:S01]  /*169d0*/  STL [R1+0x16b4], R33 ;  /* 0x0016b42101007387 */ /* 0x000fe20000100800 */
[----:B0-----:R-:W-:Y:S01]  /*169e0*/  @P0 IMAD.MOV.U32 R83, RZ, RZ, R15 ;  /* 0x000000ffff530224 */ /* 0x001fe200078e000f */
[----:B------:R-:W-:-:S02]  /*169f0*/  SEL R15, R5, R74, !P2 ;  /* 0x0000004a050f7207 */ /* 0x000fc40005000000 */
[----:B------:R-:W3:Y:S01]  /*16a00*/  LDL.LU R74, [R1+0x20d4] ;  /* 0x0020d400014a7983 */ /* 0x000ee20000300800 */
[----:B------:R-:W-:Y:S02]  /*16a10*/  @P0 IMAD.MOV.U32 R82, RZ, RZ, R10 ;  /* 0x000000ffff520224 */ /* 0x000fe400078e000a */
[----:B------:R-:W0:Y:S01]  /*16a20*/  LDC R10, c[0x0][0x3b0] ;  /* 0x0000ec00ff0a7b82 */ /* 0x000e220000000800 */
[C---:B------:R-:W-:Y:S02]  /*16a30*/  LEA R11, P1, R14.reuse, R4, 0x1 ;  /* 0x000000040e0b7211 */ /* 0x040fe400078208ff */
[----:B------:R1:W3:Y:S02]  /*16a40*/  @P0 LDG.E.U16 R31, desc[UR6][R82.64] ;  /* 0x00000006521f0981 */ /* 0x0002e4000c1e1500 */
[----:B------:R-:W-:Y:S02]  /*16a50*/  LEA.HI.X.SX32 R14, R14, R92, 0x1, P1 ;  /* 0x0000005c0e0e7211 */ /* 0x000fe400008f0eff */
[----:B------:R-:W-:Y:S01]  /*16a60*/  ISETP.GT.U32.AND P1, PT, R2, R8, PT ;  /* 0x000000080200720c */ /* 0x000fe20003f24070 */
[----:B------:R-:W-:Y:S01]  /*16a70*/  STL [R1+0x16c0], R11 ;  /* 0x0016c00b01007387 */ /* 0x000fe20000100800 */
[----:B-1----:R-:W-:-:S02]  /*16a80*/  @P0 IMAD.MOV.U32 R82, RZ, RZ, R26 ;  /* 0x000000ffff520224 */ /* 0x002fc400078e001a */
[----:B------:R-:W-:Y:S01]  /*16a90*/  @P0 IMAD.MOV.U32 R83, RZ, RZ, R33 ;  /* 0x000000ffff530224 */ /* 0x000fe200078e0021 */
[----:B------:R1:W-:Y:S01]  /*16aa0*/  STL [R1+0x16bc], R14 ;  /* 0x0016bc0e01007387 */ /* 0x0003e20000100800 */
[----:B------:R-:W-:-:S03]  /*16ab0*/  IMAD R15, R15, R18, RZ ;  /* 0x000000120f0f7224 */ /* 0x000fc600078e02ff */
[----:B------:R1:W3:Y:S04]  /*16ac0*/  @P0 LDG.E.U16 R39, desc[UR6][R82.64] ;  /* 0x0000000652270981 */ /* 0x0002e8000c1e1500 */
[----:B------:R-:W-:Y:S02]  /*16ad0*/  @!P1 IMAD.IADD R8, R8, 0x1, -R2 ;  /* 0x0000000108089824 */ /* 0x000fe400078e0a02 */
[----:B-1----:R-:W-:Y:S01]  /*16ae0*/  @P0 IMAD.MOV.U32 R83, RZ, RZ, R14 ;  /* 0x000000ffff530224 */ /* 0x002fe200078e000e */
[----:B------:R-:W-:Y:S01]  /*16af0*/  SEL R14, R5, R9, !P2 ;  /* 0x00000009050e7207 */ /* 0x000fe20005000000 */
[----:B------:R-:W-:Y:S01]  /*16b00*/  @P0 IMAD.MOV.U32 R82, RZ, RZ, R11 ;  /* 0x000000ffff520224 */ /* 0x000fe200078e000b */
[----:B------:R-:W1:Y:S01]  /*16b10*/  LDC R9, c[0x0][0x3b0] ;  /* 0x0000ec00ff097b82 */ /* 0x000e620000000800 */
[----:B------:R-:W-:-:S02]  /*16b20*/  LEA R11, P5, R15, R4, 0x1 ;  /* 0x000000040f0b7211 */ /* 0x000fc400078a08ff */
[----:B------:R-:W-:-:S03]  /*16b30*/  IMAD R14, R14, R17, RZ ;  /* 0x000000110e0e7224 */ /* 0x000fc600078e02ff */
[----:B------:R2:W-:Y:S01]  /*16b40*/  STL [R1+0x16c8], R11 ;  /* 0x0016c80b01007387 */ /* 0x0005e20000100800 */
[----:B------:R-:W-:Y:S01]  /*16b50*/  @P0 IMAD.MOV.U32 R16, RZ, RZ, R11 ;  /* 0x000000ffff100224 */ /* 0x000fe200078e000b */
[----:B------:R-:W-:Y:S01]  /*16b60*/  LEA.HI.X.SX32 R15, R15, R92, 0x1, P5 ;  /* 0x0000005c0f0f7211 */ /* 0x000fe200028f0eff */
[----:B0-----:R-:W-:Y:S02]  /*16b70*/  IMAD R7, R7, R10, RZ ;  /* 0x0000000a07077224 */ /* 0x001fe400078e02ff */
[----:B------:R-:W-:Y:S01]  /*16b80*/  @!P4 IMAD.MOV R8, RZ, RZ, -R8 ;  /* 0x000000ffff08c224 */ /* 0x000fe200078e0a08 */
[-C--:B------:R-:W-:Y:S02]  /*16b90*/  LEA R10, P4, R13, R4.reuse, 0x1 ;  /* 0x000000040d0a7211 */ /* 0x080fe400078808ff */
[C---:B--2---:R-:W-:Y:S01]  /*16ba0*/  LEA R11, P1, R14.reuse, R4, 0x1 ;  /* 0x000000040e0b7211 */ /* 0x044fe200078208ff */
[----:B------:R0:W-:Y:S03]  /*16bb0*/  STL [R1+0x16c4], R15 ;  /* 0x0016c40f01007387 */ /* 0x0001e60000100800 */
[----:B------:R-:W-:Y:S01]  /*16bc0*/  LEA.HI.X.SX32 R14, R14, R92, 0x1, P1 ;  /* 0x0000005c0e0e7211 */ /* 0x000fe200008f0eff */
[----:B------:R-:W-:Y:S01]  /*16bd0*/  STL [R1+0x16d0], R11 ;  /* 0x0016d00b01007387 */ /* 0x000fe20000100800 */
[----:B------:R-:W-:-:S03]  /*16be0*/  @P0 IMAD.MOV.U32 R17, RZ, RZ, R15 ;  /* 0x000000ffff110224 */ /* 0x000fc600078e000f */
[----:B------:R-:W-:Y:S01]  /*16bf0*/  STL [R1+0x16d8], R10 ;  /* 0x0016d80a01007387 */ /* 0x000fe20000100800 */
[----:B0-----:R-:W-:-:S03]  /*16c00*/  @P0 IMAD.MOV.U32 R15, RZ, RZ, R14 ;  /* 0x000000ffff0f0224 */ /* 0x001fc600078e000e */
[----:B------:R0:W-:Y:S01]  /*16c10*/  STL [R1+0x16cc], R14 ;  /* 0x0016cc0e01007387 */ /* 0x0001e20000100800 */
[----:B------:R-:W-:Y:S02]  /*16c20*/  SEL R8, R5, R8, !P2 ;  /* 0x0000000805087207 */ /* 0x000fe40005000000 */
[----:B------:R-:W-:Y:S01]  /*16c30*/  LEA.HI.X.SX32 R13, R13, R92, 0x1, P4 ;  /* 0x0000005c0d0d7211 */ /* 0x000fe200020f0eff */
[----:B0-----:R-:W-:Y:S01]  /*16c40*/  @P0 IMAD.MOV.U32 R14, RZ, RZ, R11 ;  /* 0x000000ffff0e0224 */ /* 0x001fe200078e000b */
[----:B------:R-:W-:-:S04]  /*16c50*/  LEA R11, P1, R7, R4, 0x1 ;  /* 0x00000004070b7211 */ /* 0x000fc800078208ff */
[----:B------:R0:W2:Y:S01]  /*16c60*/  @P0 LDG.E.U16 R63, desc[UR6][R14.64] ;  /* 0x000000060e3f0981 */ /* 0x0000a2000c1e1500 */
[----:B------:R-:W-:-:S03]  /*16c70*/  PRMT R71, RZ, 0x7610, R71 ;  /* 0x00007610ff477816 */ /* 0x000fc60000000047 */
[----:B------:R1:W-:Y:S01]  /*16c80*/  STL [R1+0x16d4], R13 ;  /* 0x0016d40d01007387 */ /* 0x0003e20000100800 */
[----:B0-----:R-:W-:Y:S02]  /*16c90*/  @P0 IMAD.MOV.U32 R14, RZ, RZ, R10 ;  /* 0x000000ffff0e0224 */ /* 0x001fe400078e000a */
[----:B-1----:R-:W-:Y:S02]  /*16ca0*/  IMAD R10, R8, R9, RZ ;  /* 0x00000009080a7224 */ /* 0x002fe400078e02ff */
[----:B------:R-:W-:Y:S01]  /*16cb0*/  @P0 IMAD.MOV.U32 R15, RZ, RZ, R13 ;  /* 0x000000ffff0f0224 */ /* 0x000fe200078e000d */
[----:B------:R-:W-:Y:S01]  /*16cc0*/  LEA.HI.X.SX32 R13, R7, R92, 0x1, P1 ;  /* 0x0000005c070d7211 */ /* 0x000fe200008f0eff */
[----:B------:R-:W-:Y:S01]  /*16cd0*/  VIADD R9, R93, 0x3b ;  /* 0x0000003b5d097836 */ /* 0x000fe20000000000 */
[----:B------:R-:W-:Y:S02]  /*16ce0*/  ISETP.GT.U32.AND P1, PT, R2, R6, PT ;  /* 0x000000060200720c */ /* 0x000fe40003f24070 */
[----:B------:R-:W-:Y:S01]  /*16cf0*/  LEA R7, P4, R10, R4, 0x1 ;  /* 0x000000040a077211 */ /* 0x000fe200078808ff */
[----:B------:R0:W-:Y:S01]  /*16d00*/  STL [R1+0x16e0], R11 ;  /* 0x0016e00b01007387 */ /* 0x0001e20000100800 */
[----:B------:R-:W-:-:S02]  /*16d10*/  IABS R8, R9 ;  /* 0x0000000900087213 */ /* 0x000fc40000000000 */
[----:B------:R-:W-:Y:S01]  /*16d20*/  LEA.HI.X.SX32 R10, R10, R92, 0x1, P4 ;  /* 0x0000005c0a0a7211 */ /* 0x000fe200020f0eff */
[----:B------:R1:W2:Y:S04]  /*16d30*/  @P0 LDG.E.U16 R71, desc[UR6][R14.64] ;  /* 0x000000060e470981 */ /* 0x0002a8000c1e1500 */
[----:B------:R-:W-:Y:S04]  /*16d40*/  STL [R1+0x16dc], R13 ;  /* 0x0016dc0d01007387 */ /* 0x000fe80000100800 */
[----:B------:R-:W-:Y:S01]  /*16d50*/  STL [R1+0x16e8], R7 ;  /* 0x0016e80701007387 */ /* 0x000fe20000100800 */
[----:B-1----:R-:W-:-:S03]  /*16d60*/  @P0 IMAD.MOV.U32 R14, RZ, RZ, R11 ;  /* 0x000000ffff0e0224 */ /* 0x002fc600078e000b */
[----:B------:R1:W-:Y:S01]  /*16d70*/  STL [R1+0x16e4], R10 ;  /* 0x0016e40a01007387 */ /* 0x0003e20000100800 */
[----:B0-----:R-:W-:Y:S02]  /*16d80*/  @P0 IMAD.MOV.U32 R11, RZ, RZ, R10 ;  /* 0x000000ffff0b0224 */ /* 0x001fe400078e000a */
[----:B------:R-:W-:Y:S02]  /*16d90*/  @!P1 IMAD.IADD R6, R6, 0x1, -R2 ;  /* 0x0000000106069824 */ /* 0x000fe400078e0a02 */
[----:B-1----:R-:W-:Y:S02]  /*16da0*/  @P0 IMAD.MOV.U32 R10, RZ, RZ, R7 ;  /* 0x000000ffff0a0224 */ /* 0x002fe400078e0007 */
[----:B------:R-:W-:Y:S01]  /*16db0*/  IMAD.HI.U32 R7, R3, R8, RZ ;  /* 0x0000000803077227 */ /* 0x000fe200078e00ff */
[----:B------:R-:W-:Y:S02]  /*16dc0*/  ISETP.GT.U32.AND P1, PT, R2, R6, PT ;  /* 0x000000060200720c */ /* 0x000fe40003f24070 */
[----:B------:R0:W2:Y:S02]  /*16dd0*/  @P0 LDG.E.U16 R32, desc[UR6][R10.64] ;  /* 0x000000060a200981 */ /* 0x0000a4000c1e1500 */
[----:B------:R-:W-:-:S05]  /*16de0*/  IADD3 R7, PT, PT, -R7, RZ, RZ ;  /* 0x000000ff07077210 */ /* 0x000fca0007ffe1ff */
[----:B------:R-:W-:Y:S02]  /*16df0*/  IMAD R8, R2, R7, R8 ;  /* 0x0000000702087224 */ /* 0x000fe400078e0208 */
[----:B------:R-:W-:Y:S01]  /*16e00*/  VIADD R7, R93, 0x3c ;  /* 0x0000003c5d077836 */ /* 0x000fe20000000000 */
[----:B------:R-:W-:Y:S01]  /*16e10*/  ISETP.GE.AND P4, PT, R12, RZ, PT ;  /* 0x000000ff0c00720c */ /* 0x000fe20003f86270 */
[----:B------:R-:W-:Y:S01]  /*16e20*/  @!P1 IMAD.IADD R6, R6, 0x1, -R2 ;  /* 0x0000000106069824 */ /* 0x000fe200078e0a02 */
[----:B0-----:R-:W0:Y:S02]  /*16e30*/  LDC R11, c[0x0][0x3b0] ;  /* 0x0000ec00ff0b7b82 */ /* 0x001e240000000800 */
[----:B------:R-:W-:-:S05]  /*16e40*/  IABS R10, R7 ;  /* 0x00000007000a7213 */ /* 0x000fca0000000000 */
[----:B------:R-:W-:Y:S02]  /*16e50*/  IMAD.MOV.U32 R12, RZ, RZ, R10 ;  /* 0x000000ffff0c7224 */ /* 0x000fe400078e000a */
[----:B------:R-:W-:Y:S01]  /*16e60*/  IMAD.MOV.U32 R10, RZ, RZ, R6 ;  /* 0x000000ffff0a7224 */ /* 0x000fe200078e0006 */
[----:B------:R-:W-:Y:S01]  /*16e70*/  ISETP.GT.U32.AND P1, PT, R2, R8, PT ;  /* 0x000000080200720c */ /* 0x000fe20003f24070 */
[----:B------:R-:W-:-:S04]  /*16e80*/  IMAD.HI.U32 R6, R3, R12, RZ ;  /* 0x0000000c03067227 */ /* 0x000fc800078e00ff */
[----:B------:R-:W-:-:S04]  /*16e90*/  IMAD.MOV R6, RZ, RZ, -R6 ;  /* 0x000000ffff067224 */ /* 0x000fc800078e0a06 */
[----:B------:R-:W-:Y:S02]  /*16ea0*/  IMAD R6, R2, R6, R12 ;  /* 0x0000000602067224 */ /* 0x000fe400078e020c */
[----:B------:R-:W-:Y:S01]  /*16eb0*/  @!P4 IMAD.MOV R10, RZ, RZ, -R10 ;  /* 0x000000ffff0ac224 */ /* 0x000fe200078e0a0a */
[----:B------:R-:W1:Y:S01]  /*16ec0*/  LDC R12, c[0x0][0x3b0] ;  /* 0x0000ec00ff0c7b82 */ /* 0x000e620000000800 */
[----:B------:R-:W-:Y:S01]  /*16ed0*/  @!P1 IMAD.IADD R8, R8, 0x1, -R2 ;  /* 0x0000000108089824 */ /* 0x000fe200078e0a02 */
[C---:B------:R-:W-:Y:S02]  /*16ee0*/  ISETP.GT.U32.AND P4, PT, R2.reuse, R6, PT ;  /* 0x000000060200720c */ /* 0x040fe40003f84070 */
[----:B------:R-:W-:Y:S02]  /*16ef0*/  SEL R10, R5, R10, !P2 ;  /* 0x0000000a050a7207 */ /* 0x000fe40005000000 */
[----:B------:R-:W-:-:S03]  /*16f00*/  ISETP.GT.U32.AND P5, PT, R2, R8, PT ;  /* 0x000000080200720c */ /* 0x000fc60003fa4070 */
[----:B0-----:R-:W-:-:S05]  /*16f10*/  IMAD R11, R10, R11, RZ ;  /* 0x0000000b0a0b7224 */ /* 0x001fca00078e02ff */
[----:B------:R-:W-:Y:S01]  /*16f20*/  LEA R10, P1, R11, R4, 0x1 ;  /* 0x000000040b0a7211 */ /* 0x000fe200078208ff */
[----:B------:R-:W-:-:S03]  /*16f30*/  @!P4 IMAD.IADD R6, R6, 0x1, -R2 ;  /* 0x000000010606c824 */ /* 0x000fc600078e0a02 */
[----:B------:R-:W-:Y:S01]  /*16f40*/  LEA.HI.X.SX32 R11, R11, R92, 0x1, P1 ;  /* 0x0000005c0b0b7211 */ /* 0x000fe200008f0eff */
[----:B------:R-:W-:Y:S01]  /*16f50*/  @!P5 IMAD.IADD R8, R8, 0x1, -R2 ;  /* 0x000000010808d824 */ /* 0x000fe200078e0a02 */
[----:B------:R-:W-:Y:S02]  /*16f60*/  ISETP.GE.AND P1, PT, R9, RZ, PT ;  /* 0x000000ff0900720c */ /* 0x000fe40003f26270 */
[----:B------:R-:W-:Y:S01]  /*16f70*/  ISETP.GT.U32.AND P4, PT, R2, R6, PT ;  /* 0x000000060200720c */ /* 0x000fe20003f84070 */
[----:B------:R0:W-:Y:S01]  /*16f80*/  STL [R1+0x16f0], R10 ;  /* 0x0016f00a01007387 */ /* 0x0001e20000100800 */
[----:B------:R-:W-:Y:S02]  /*16f90*/  ISETP.GE.AND P5, PT, R7, RZ, PT ;  /* 0x000000ff0700720c */ /* 0x000fe40003fa6270 */
[----:B------:R-:W4:Y:S01]  /*16fa0*/  LDC R7, c[0x0][0x3b0] ;  /* 0x0000ec00ff077b82 */ /* 0x000f220000000800 */
[----:B------:R0:W2:Y:S02]  /*16fb0*/  @P0 LDG.E.U16 R41, desc[UR6][R10.64] ;  /* 0x000000060a290981 */ /* 0x0000a4000c1e1500 */
[----:B0-----:R-:W-:-:S06]  /*16fc0*/  VIADD R10, R93, 0x3d ;  /* 0x0000003d5d0a7836 */ /* 0x001fcc0000000000 */
[----:B------:R-:W-:Y:S02]  /*16fd0*/  @!P4 IMAD.IADD R6, R6, 0x1, -R2 ;  /* 0x000000010606c824 */ /* 0x000fe400078e0a02 */
[----:B------:R-:W-:Y:S01]  /*16fe0*/  @!P1 IMAD.MOV R8, RZ, RZ, -R8 ;  /* 0x000000ffff089224 */ /* 0x000fe200078e0a08 */
[----:B------:R-:W-:Y:S01]  /*16ff0*/  IABS R9, R10 ;  /* 0x0000000a00097213 */ /* 0x000fe20000000000 */
[----:B------:R0:W-:Y:S01]  /*17000*/  STL [R1+0x16ec], R11 ;  /* 0x0016ec0b01007387 */ /* 0x0001e20000100800 */
[----:B------:R-:W-:-:S03]  /*17010*/  @!P5 IMAD.MOV R6, RZ, RZ, -R6 ;  /* 0x000000ffff06d224 */ /* 0x000fc600078e0a06 */
[----:B0-----:R-:W-:Y:S01]  /*17020*/  IMAD.MOV.U32 R11, RZ, RZ, R9 ;  /* 0x000000ffff0b7224 */ /* 0x001fe200078e0009 */
[C---:B------:R-:W-:Y:S02]  /*17030*/  SEL R9, R5.reuse, R8, !P2 ;  /* 0x0000000805097207 */ /* 0x040fe40005000000 */
[----:B------:R-:W-:Y:S01]  /*17040*/  SEL R6, R5, R6, !P2 ;  /* 0x0000000605067207 */ /* 0x000fe20005000000 */
[----:B------:R-:W-:-:S04]  /*17050*/  IMAD.HI.U32 R8, R3, R11, RZ ;  /* 0x0000000b03087227 */ /* 0x000fc800078e00ff */
[----:B-1----:R-:W-:Y:S02]  /*17060*/  IMAD R9, R9, R12, RZ ;  /* 0x0000000c09097224 */ /* 0x002fe400078e02ff */
[----:B------:R-:W-:Y:S02]  /*17070*/  IMAD.MOV R8, RZ, RZ, -R8 ;  /* 0x000000ffff087224 */ /* 0x000fe400078e0a08 */
[----:B----4-:R-:W-:Y:S01]  /*17080*/  IMAD R7, R6, R7, RZ ;  /* 0x0000000706077224 */ /* 0x010fe200078e02ff */
[----:B------:R-:W-:Y:S01]  /*17090*/  LEA R6, P1, R9, R4, 0x1 ;  /* 0x0000000409067211 */ /* 0x000fe200078208ff */
[----:B------:R-:W-:-:S04]  /*170a0*/  IMAD R8, R2, R8, R11 ;  /* 0x0000000802087224 */ /* 0x000fc800078e020b */
[----:B------:R0:W-:Y:S01]  /*170b0*/  STL [R1+0x16f8], R6 ;  /* 0x0016f80601007387 */ /* 0x0001e20000100800 */
[----:B------:R-:W-:Y:S01]  /*170c0*/  @P0 IMAD.MOV.U32 R12, RZ, RZ, R6 ;  /* 0x000000ffff0c0224 */ /* 0x000fe200078e0006 */
[----:B------:R-:W-:Y:S02]  /*170d0*/  LEA.HI.X.SX32 R9, R9, R92, 0x1, P1 ;  /* 0x0000005c09097211 */ /* 0x000fe400008f0eff */
[----:B------:R-:W-:Y:S02]  /*170e0*/  ISETP.GT.U32.AND P1, PT, R2, R8, PT ;  /* 0x000000080200720c */ /* 0x000fe40003f24070 */
[----:B------:R-:W-:Y:S02]  /*170f0*/  PRMT R57, RZ, 0x7610, R57 ;  /* 0x00007610ff397816 */ /* 0x000fe40000000039 */
[----:B0-----:R-:W-:-:S04]  /*17100*/  LEA R6, P4, R7, R4, 0x1 ;  /* 0x0000000407067211 */ /* 0x001fc800078808ff */
[----:B------:R-:W-:Y:S01]  /*17110*/  LEA.HI.X.SX32 R7, R7, R92, 0x1, P4 ;  /* 0x0000005c07077211 */ /* 0x000fe200020f0eff */
[----:B------:R-:W-:Y:S04]  /*17120*/  STL [R1+0x16f4], R9 ;  /* 0x0016f40901007387 */ /* 0x000fe80000100800 */
[----:B------:R0:W-:Y:S04]  /*17130*/  STL [R1+0x1700], R6 ;  /* 0x0017000601007387 */ /* 0x0001e80000100800 */
[----:B------:R0:W4:Y:S01]  /*17140*/  @P0 LDG.E.U16 R57, desc[UR6][R6.64] ;  /* 0x0000000606390981 */ /* 0x000122000c1e1500 */
[----:B------:R-:W-:-:S03]  /*17150*/  @!P1 IMAD.IADD R8, R8, 0x1, -R2 ;  /* 0x0000000108089824 */ /* 0x000fc600078e0a02 */
[----:B------:R1:W-:Y:S01]  /*17160*/  STL [R1+0x16fc], R7 ;  /* 0x0016fc0701007387 */ /* 0x0003e20000100800 */
[----:B0-----:R-:W-:Y:S02]  /*17170*/  VIADD R6, R93, 0x3f ;  /* 0x0000003f5d067836 */ /* 0x001fe40000000000 */
[----:B------:R-:W-:-:S03]  /*17180*/  @P0 IMAD.MOV.U32 R15, RZ, RZ, R13 ;  /* 0x000000ffff0f0224 */ /* 0x000fc600078e000d */
[----:B-1----:R-:W-:Y:S01]  /*17190*/  IABS R7, R6 ;  /* 0x0000000600077213 */ /* 0x002fe20000000000 */
[----:B------:R-:W-:Y:S01]  /*171a0*/  @P0 IMAD.MOV.U32 R13, RZ, RZ, R9 ;  /* 0x000000ffff0d0224 */ /* 0x000fe200078e0009 */
[----:B------:R-:W-:-:S03]  /*171b0*/  ISETP.GT.U32.AND P1, PT, R2, R8, PT ;  /* 0x000000080200720c */ /* 0x000fc60003f24070 */
[----:B------:R-:W-:Y:S01]  /*171c0*/  IMAD.MOV.U32 R9, RZ, RZ, R7 ;  /* 0x000000ffff097224 */ /* 0x000fe200078e0007 */
[----:B------:R-:W-:-:S03]  /*171d0*/  PRMT R25, RZ, 0x7610, R25 ;  /* 0x00007610ff197816 */ /* 0x000fc60000000019 */
[----:B------:R-:W-:Y:S01]  /*171e0*/  IMAD.HI.U32 R7, R3, R9, RZ ;  /* 0x0000000903077227 */ /* 0x000fe200078e00ff */
[----:B------:R-:W-:Y:S02]  /*171f0*/  ISETP.GE.AND P4, PT, R10, RZ, PT ;  /* 0x000000ff0a00720c */ /* 0x000fe40003f86270 */
[----:B------:R0:W2:Y:S01]  /*17200*/  @P0 LDG.E.U16 R25, desc[UR6][R14.64] ;  /* 0x000000060e190981 */ /* 0x0000a2000c1e1500 */
[----:B------:R-:W-:Y:S01]  /*17210*/  IMAD.MOV R7, RZ, RZ, -R7 ;  /* 0x000000ffff077224 */ /* 0x000fe200078e0a07 */
[----:B------:R-:W-:Y:S01]  /*17220*/  PRMT R48, RZ, 0x7610, R48 ;  /* 0x00007610ff307816 */ /* 0x000fe20000000030 */
[----:B------:R-:W-:Y:S02]  /*17230*/  @!P1 IMAD.IADD R8, R8, 0x1, -R2 ;  /* 0x0000000108089824 */ /* 0x000fe400078e0a02 */
[----:B------:R-:W-:Y:S02]  /*17240*/  IMAD R7, R2, R7, R9 ;  /* 0x0000000702077224 */ /* 0x000fe400078e0209 */
[----:B------:R-:W-:Y:S01]  /*17250*/  VIADD R9, R93, 0x37 ;  /* 0x000000375d097836 */ /* 0x000fe20000000000 */
[----:B------:R1:W2:Y:S01]  /*17260*/  @P0 LDG.E.U16 R48, desc[UR6][R12.64] ;  /* 0x000000060c300981 */ /* 0x0002a2000c1e1500 */
[----:B0-----:R-:W0:Y:S01]  /*17270*/  LDC R14, c[0x0][0x3b0] ;  /* 0x0000ec00ff0e7b82 */ /* 0x001e220000000800 */
[----:B------:R-:W-:-:S02]  /*17280*/  IMAD.MOV.U32 R10, RZ, RZ, R8 ;  /* 0x000000ffff0a7224 */ /* 0x000fc400078e0008 */
[----:B------:R-:W-:Y:S02]  /*17290*/  VIADD R8, R93, 0x3e ;  /* 0x0000003e5d087836 */ /* 0x000fe40000000000 */
[----:B------:R-:W-:Y:S01]  /*172a0*/  @!P4 IMAD.MOV R10, RZ, RZ, -R10 ;  /* 0x000000ffff0ac224 */ /* 0x000fe200078e0a0a */
[----:B-1----:R-:W-:-:S05]  /*172b0*/  IABS R12, R9 ;  /* 0x00000009000c7213 */ /* 0x002fca0000000000 */
[----:B------:R-:W-:Y:S01]  /*172c0*/  IMAD.MOV.U32 R13, RZ, RZ, R12 ;  /* 0x000000ffff0d7224 */ /* 0x000fe200078e000c */
[----:B------:R-:W-:Y:S02]  /*172d0*/  SEL R12, R5, R10, !P2 ;  /* 0x0000000a050c7207 */ /* 0x000fe40005000000 */
[----:B------:R-:W-:Y:S01]  /*172e0*/  IABS R11, R8 ;  /* 0x00000008000b7213 */ /* 0x000fe20000000000 */
[----:B------:R-:W-:-:S04]  /*172f0*/  IMAD.HI.U32 R10, R3, R13, RZ ;  /* 0x0000000d030a7227 */ /* 0x000fc800078e00ff */
[----:B------:R-:W-:Y:S02]  /*17300*/  IMAD.MOV R10, RZ, RZ, -R10 ;  /* 0x000000ffff0a7224 */ /* 0x000fe400078e0a0a */
[----:B------:R-:W-:-:S04]  /*17310*/  IMAD.HI.U32 R3, R3, R11, RZ ;  /* 0x0000000b03037227 */ /* 0x000fc800078e00ff */
[----:B------:R-:W-:Y:S02]  /*17320*/  IMAD R10, R2, R10, R13 ;  /* 0x0000000a020a7224 */ /* 0x000fe400078e020d */
[----:B0-----:R-:W-:Y:S02]  /*17330*/  IMAD R12, R12, R14, RZ ;  /* 0x0000000e0c0c7224 */ /* 0x001fe400078e02ff */
[----:B------:R-:W-:Y:S01]  /*17340*/  IMAD.MOV R3, RZ, RZ, -R3 ;  /* 0x000000ffff037224 */ /* 0x000fe200078e0a03 */
[C---:B------:R-:W-:Y:S02]  /*17350*/  ISETP.GT.U32.AND P4, PT, R2.reuse, R7, PT ;  /* 0x000000070200720c */ /* 0x040fe40003f84070 */
[C---:B------:R-:W-:Y:S01]  /*17360*/  ISETP.GT.U32.AND P5, PT, R2.reuse, R10, PT ;  /* 0x0000000a0200720c */ /* 0x040fe20003fa4070 */
[----:B------:R-:W-:Y:S01]  /*17370*/  IMAD R3, R2, R3, R11 ;  /* 0x0000000302037224 */ /* 0x000fe200078e020b */
[----:B------:R-:W-:-:S04]  /*17380*/  LEA R11, P1, R12, R4, 0x1 ;  /* 0x000000040c0b7211 */ /* 0x000fc800078208ff */
[----:B------:R-:W-:Y:S02]  /*17390*/  LEA.HI.X.SX32 R12, R12, R92, 0x1, P1 ;  /* 0x0000005c0c0c7211 */ /* 0x000fe400008f0eff */
[----:B------:R-:W-:-:S03]  /*173a0*/  ISETP.GT.U32.AND P1, PT, R2, R3, PT ;  /* 0x000000030200720c */ /* 0x000fc60003f24070 */
[--C-:B------:R-:W-:Y:S02]  /*173b0*/  @!P4 IMAD.IADD R7, R7, 0x1, -R2.reuse ;  /* 0x000000010707c824 */ /* 0x100fe400078e0a02 */
[----:B------:R-:W-:-:S03]  /*173c0*/  @!P5 IMAD.IADD R10, R10, 0x1, -R2 ;  /* 0x000000010a0ad824 */ /* 0x000fc600078e0a02 */
[C---:B------:R-:W-:Y:S02]  /*173d0*/  ISETP.GT.U32.AND P5, PT, R2.reuse, R7, PT ;  /* 0x000000070200720c */ /* 0x040fe40003fa4070 */
[----:B------:R-:W-:-:S03]  /*173e0*/  ISETP.GT.U32.AND P4, PT, R2, R10, PT ;  /* 0x0000000a0200720c */ /* 0x000fc60003f84070 */
[----:B------:R-:W-:-:S05]  /*173f0*/  @!P1 IMAD.IADD R3, R3, 0x1, -R2 ;  /* 0x0000000103039824 */ /* 0x000fca00078e0a02 */
[----:B------:R-:W-:-:S03]  /*17400*/  ISETP.GT.U32.AND P1, PT, R2, R3, PT ;  /* 0x000000030200720c */ /* 0x000fc60003f24070 */
[--C-:B------:R-:W-:Y:S01]  /*17410*/  @!P5 IMAD.IADD R7, R7, 0x1, -R2.reuse ;  /* 0x000000010707d824 */ /* 0x100fe200078e0a02 */
[----:B------:R-:W-:Y:S01]  /*17420*/  ISETP.GE.AND P5, PT, R9, RZ, PT ;  /* 0x000000ff0900720c */ /* 0x000fe20003fa6270 */
[--C-:B------:R-:W-:Y:S01]  /*17430*/  @!P4 IMAD.IADD R10, R10, 0x1, -R2.reuse ;  /* 0x000000010a0ac824 */ /* 0x100fe200078e0a02 */
[----:B------:R-:W-:Y:S01]  /*17440*/  ISETP.GE.AND P4, PT, R8, RZ, PT ;  /* 0x000000ff0800720c */ /* 0x000fe20003f86270 */
[----:B------:R-:W0:Y:S06]  /*17450*/  LDC R9, c[0x0][0x3b0] ;  /* 0x0000ec00ff097b82 */ /* 0x000e2c0000000800 */
[----:B------:R-:W-:Y:S01]  /*17460*/  @!P1 IMAD.IADD R3, R3, 0x1, -R2 ;  /* 0x0000000103039824 */ /* 0x000fe200078e0a02 */
[----:B------:R-:W-:-:S02]  /*17470*/  ISETP.GE.AND P1, PT, R6, RZ, PT ;  /* 0x000000ff0600720c */ /* 0x000fc40003f26270 */
[----:B------:R-:W1:Y:S01]  /*17480*/  LDC R6, c[0x0][0x3b0] ;  /* 0x0000ec00ff067b82 */ /* 0x000e620000000800 */
[----:B------:R-:W-:Y:S02]  /*17490*/  IMAD.MOV.U32 R2, RZ, RZ, R3 ;  /* 0x000000ffff027224 */ /* 0x000fe400078e0003 */
[----:B------:R-:W-:Y:S02]  /*174a0*/  IMAD.MOV.U32 R3, RZ, RZ, R7 ;  /* 0x000000ffff037224 */ /* 0x000fe400078e0007 */
[----:B------:R-:W-:-:S03]  /*174b0*/  @!P4 IMAD.MOV R2, RZ, RZ, -R2 ;  /* 0x000000ffff02c224 */ /* 0x000fc600078e0a02 */
[----:B------:R-:W3:Y:S02]  /*174c0*/  LDC R7, c[0x0][0x3b0] ;  /* 0x0000ec00ff077b82 */ /* 0x000ee40000000800 */
[C---:B------:R-:W-:Y:S01]  /*174d0*/  SEL R8, R5.reuse, R2, !P2 ;  /* 0x0000000205087207 */ /* 0x040fe20005000000 */
[----:B------:R-:W-:Y:S01]  /*174e0*/  IMAD.MOV.U32 R2, RZ, RZ, R10 ;  /* 0x000000ffff027224 */ /* 0x000fe200078e000a */
[----:B------:R-:W1:Y:S01]  /*174f0*/  S2R R90, SR_TID.X ;  /* 0x00000000005a7919 */ /* 0x000e620000002100 */
[----:B------:R-:W-:Y:S02]  /*17500*/  @!P1 IMAD.MOV R3, RZ, RZ, -R3 ;  /* 0x000000ffff039224 */ /* 0x000fe400078e0a03 */
[----:B------:R-:W-:Y:S02]  /*17510*/  @!P5 IMAD.MOV R2, RZ, RZ, -R2 ;  /* 0x000000ffff02d224 */ /* 0x000fe400078e0a02 */
[----:B0-----:R-:W-:Y:S01]  /*17520*/  IMAD R8, R8, R9, RZ ;  /* 0x0000000908087224 */ /* 0x001fe200078e02ff */
[----:B------:R-:W-:-:S02]  /*17530*/  SEL R3, R5, R3, !P2 ;  /* 0x0000000305037207 */ /* 0x000fc40005000000 */
[----:B------:R-:W-:Y:S02]  /*17540*/  SEL R5, R5, R2, !P2 ;  /* 0x0000000205057207 */ /* 0x000fe40005000000 */
[C---:B------:R-:W-:Y:S01]  /*17550*/  LEA R2, P1, R8.reuse, R4, 0x1 ;  /* 0x0000000408027211 */ /* 0x040fe200078208ff */
[----:B-1----:R-:W-:Y:S01]  /*17560*/  IMAD R6, R3, R6, RZ ;  /* 0x0000000603067224 */ /* 0x002fe200078e02ff */
[----:B---3--:R-:W-:Y:S02]  /*17570*/  PRMT R73, RZ, 0x7610, R73 ;  /* 0x00007610ff497816 */ /* 0x008fe40000000049 */
[----:B------:R-:W-:Y:S01]  /*17580*/  LEA.HI.X.SX32 R3, R8, R92, 0x1, P1 ;  /* 0x0000005c08037211 */ /* 0x000fe200008f0eff */
[----:B------:R-:W-:Y:S04]  /*17590*/  STL [R1+0x1520], R11 ;  /* 0x0015200b01007387 */ /* 0x000fe80000100800 */
[----:B------:R-:W-:Y:S01]  /*175a0*/  STL [R1+0x151c], R12 ;  /* 0x00151c0c01007387 */ /* 0x000fe20000100800 */
[----:B------:R-:W-:-:S03]  /*175b0*/  IMAD R5, R5, R7, RZ ;  /* 0x0000000705057224 */ /* 0x000fc600078e02ff */
[----:B------:R-:W3:Y:S04]  /*175c0*/  LDL R8, [R1+0x14a4] ;  /* 0x0014a40001087983 */ /* 0x000ee80000100800 */
[----:B------:R0:W-:Y:S04]  /*175d0*/  STL [R1+0x1510], R2 ;  /* 0x0015100201007387 */ /* 0x0001e80000100800 */
[----:B------:R0:W2:Y:S01]  /*175e0*/  @P0 LDG.E.U16 R73, desc[UR6][R2.64] ;  /* 0x0000000602490981 */ /* 0x0000a2000c1e1500 */
[----:B------:R-:W-:-:S03]  /*175f0*/  PRMT R74, RZ, 0x7610, R74 ;  /* 0x00007610ff4a7816 */ /* 0x000fc6000000004a */
[----:B------:R1:W-:Y:S01]  /*17600*/  STL [R1+0x150c], R3 ;  /* 0x00150c0301007387 */ /* 0x0003e20000100800 */
[----:B0-----:R-:W-:-:S04]  /*17610*/  LEA R2, P1, R6, R4, 0x1 ;  /* 0x0000000406027211 */ /* 0x001fc800078208ff */
[----:B-1----:R-:W-:Y:S02]  /*17620*/  LEA.HI.X.SX32 R3, R6, R92, 0x1, P1 ;  /* 0x0000005c06037211 */ /* 0x002fe400008f0eff */
[----:B------:R-:W-:Y:S01]  /*17630*/  LEA R4, P1, R5, R4, 0x1 ;  /* 0x0000000405047211 */ /* 0x000fe200078208ff */
[----:B------:R-:W-:Y:S01]  /*17640*/  @P0 IMAD.MOV.U32 R13, RZ, RZ, R12 ;  /* 0x000000ffff0d0224 */ /* 0x000fe200078e000c */
[----:B------:R-:W-:Y:S01]  /*17650*/  PRMT R64, RZ, 0x7610, R64 ;  /* 0x00007610ff407816 */ /* 0x000fe20000000040 */
[----:B------:R0:W-:Y:S01]  /*17660*/  STL [R1+0x1518], R2 ;  /* 0x0015180201007387 */ /* 0x0001e20000100800 */
[----:B------:R-:W-:-:S03]  /*17670*/  @P0 MOV R12, R11 ;  /* 0x0000000b000c0202 */ /* 0x000fc60000000f00 */
[----:B------:R0:W2:Y:S01]  /*17680*/  @P0 LDG.E.U16 R74, desc[UR6][R2.64] ;  /* 0x00000006024a0981 */ /* 0x0000a2000c1e1500 */
[----:B------:R-:W-:-:S03]  /*17690*/  PRMT R47, RZ, 0x7610, R47 ;  /* 0x00007610ff2f7816 */ /* 0x000fc6000000002f */
[----:B------:R1:W-:Y:S04]  /*176a0*/  STL [R1+0x1514], R3 ;  /* 0x0015140301007387 */ /* 0x0003e80000100800 */
[----:B------:R1:W2:Y:S01]  /*176b0*/  @P0 LDG.E.U16 R64, desc[UR6][R12.64] ;  /* 0x000000060c400981 */ /* 0x0002a2000c1e1500 */
[----:B0-----:R-:W-:-:S03]  /*176c0*/  LEA.HI.X.SX32 R2, R5, R92, 0x1, P1 ;  /* 0x0000005c05027211 */ /* 0x001fc600008f0eff */
[----:B------:R-:W-:Y:S04]  /*176d0*/  STL [R1+0x1508], R4 ;  /* 0x0015080401007387 */ /* 0x000fe80000100800 */
[----:B------:R0:W-:Y:S01]  /*176e0*/  STL [R1+0x1504], R2 ;  /* 0x0015040201007387 */ /* 0x0001e20000100800 */
[----:B-1----:R-:W-:-:S03]  /*176f0*/  IMAD.SHL.U32 R13, R90, 0x2, RZ ;  /* 0x000000025a0d7824 */ /* 0x002fc600078e00ff */
[----:B------:R-:W2:Y:S01]  /*17700*/  LDL.LU R15, [R1+0x13ac] ;  /* 0x0013ac00010f7983 */ /* 0x000ea20000300800 */
[----:B------:R-:W-:Y:S01]  /*17710*/  PRMT R92, RZ, 0x7610, R92 ;  /* 0x00007610ff5c7816 */ /* 0x000fe2000000005c */
[----:B------:R-:W-:Y:S02]  /*17720*/  @P0 IMAD.MOV.U32 R3, RZ, RZ, R2 ;  /* 0x000000ffff030224 */ /* 0x000fe400078e0002 */
[----:B------:R-:W4:Y:S01]  /*17730*/  LDL.LU R11, [R1+0x13a8] ;  /* 0x0013a800010b7983 */ /* 0x000f220000300800 */
[----:B------:R-:W-:Y:S01]  /*17740*/  LOP3.LUT R12, R90, 0x40, RZ, 0xc0, !PT ;  /* 0x000000405a0c7812 */ /* 0x000fe200078ec0ff */
[----:B0-----:R-:W-:Y:S02]  /*17750*/  @P0 IMAD.MOV.U32 R2, RZ, RZ, R4 ;  /* 0x000000ffff020224 */ /* 0x001fe400078e0004 */
[----:B------:R-:W4:Y:S01]  /*17760*/  LDL.LU R10, [R1+0x13a4] ;  /* 0x0013a400010a7983 */ /* 0x000f220000300800 */
[----:B------:R-:W-:-:S03]  /*17770*/  LOP3.LUT R13, R13, 0x7e, RZ, 0xc0, !PT ;  /* 0x0000007e0d0d7812 */ /* 0x000fc600078ec0ff */
[----:B------:R-:W4:Y:S04]  /*17780*/  @P0 LDG.E.U16 R47, desc[UR6][R82.64] ;  /* 0x00000006522f0981 */ /* 0x000f28000c1e1500 */
[----:B------:R-:W4:Y:S04]  /*17790*/  LDL.LU R14, [R1+0x13a0] ;  /* 0x0013a000010e7983 */ /* 0x000f280000300800 */
[----:B------:R0:W4:Y:S04]  /*177a0*/  @P0 LDG.E.U16 R92, desc[UR6][R2.64] ;  /* 0x00000006025c0981 */ /* 0x000128000c1e1500 */
[----:B------:R-:W4:Y:S04]  /*177b0*/  LDL.LU R83, [R1+0x139c] ;  /* 0x00139c0001537983 */ /* 0x000f280000300800 */
[----:B------:R-:W4:Y:S04]  /*177c0*/  LDL.LU R82, [R1+0x1398] ;  /* 0x0013980001527983 */ /* 0x000f280000300800 */
[----:B------:R-:W4:Y:S01]  /*177d0*/  LDL.LU R85, [R1+0x1394] ;  /* 0x0013940001557983 */ /* 0x000f220000300800 */
[----:B0-----:R-:W-:-:S03]  /*177e0*/  IMAD R2, R12, 0x80, R13 ;  /* 0x000000800c027824 */ /* 0x001fc600078e020d */
[----:B------:R-:W4:Y:S04]  /*177f0*/  LDL.LU R84, [R1+0x1390] ;  /* 0x0013900001547983 */ /* 0x000f280000300800 */
[----:B------:R-:W4:Y:S04]  /*17800*/  LDL.LU R87, [R1+0x138c] ;  /* 0x00138c0001577983 */ /* 0x000f280000300800 */
[----:B------:R-:W4:Y:S04]  /*17810*/  LDL.LU R86, [R1+0x1388] ;  /* 0x0013880001567983 */ /* 0x000f280000300800 */
[----:B------:R-:W4:Y:S04]  /*17820*/  LDL.LU R89, [R1+0x1384] ;  /* 0x0013840001597983 */ /* 0x000f280000300800 */
[----:B------:R-:W4:Y:S01]  /*17830*/  LDL.LU R12, [R1+0x1380] ;  /* 0x00138000010c7983 */ /* 0x000f220000300800 */
[----:B------:R-:W-:-:S02]  /*17840*/  LOP3.LUT R65, R0, 0x60, RZ, 0x3c, !PT ;  /* 0x0000006000417812 */ /* 0x000fc400078e3cff */
[----:B------:R-:W-:Y:S01]  /*17850*/  PRMT R55, RZ, 0x7610, R55 ;  /* 0x00007610ff377816 */ /* 0x000fe20000000037 */
[----:B------:R-:W4:Y:S01]  /*17860*/  LDL.LU R88, [R1+0x137c] ;  /* 0x00137c0001587983 */ /* 0x000f220000300800 */
[----:B------:R-:W-:-:S04]  /*17870*/  SHF.R.U32.HI R90, RZ, 0x5, R90 ;  /* 0x00000005ff5a7819 */ /* 0x000fc8000001165a */
[----:B------:R-:W4:Y:S01]  /*17880*/  @P0 LDG.E.U16 R55, desc[UR6][R16.64] ;  /* 0x0000000610370981 */ /* 0x000f22000c1e1500 */
[----:B------:R-:W-:-:S03]  /*17890*/  ISETP.NE.U32.AND P0, PT, R90, RZ, PT ;  /* 0x000000ff5a00720c */ /* 0x000fc60003f05070 */
[----:B------:R-:W4:Y:S04]  /*178a0*/  LDL.LU R90, [R1+0x1378] ;  /* 0x00137800015a7983 */ /* 0x000f280000300800 */
[----:B------:R-:W4:Y:S01]  /*178b0*/  LDL.LU R13, [R1+0x1374] ;  /* 0x00137400010d7983 */ /* 0x000f220000300800 */
[----:B---3--:R-:W-:-:S05]  /*178c0*/  VIADD R3, R8, 0x20000 ;  /* 0x0002000008037836 */ /* 0x008fca0000000000 */
[----:B------:R-:W-:Y:S01]  /*178d0*/  SHF.R.U32.HI R4, RZ, 0x4, R3 ;  /* 0x00000004ff047819 */ /* 0x000fe20000011603 */
[----:B------:R-:W-:-:S03]  /*178e0*/  VIADD R3, R8, 0x44000 ;  /* 0x0004400008037836 */ /* 0x000fc60000000000 */
[----:B------:R-:W-:Y:S02]  /*178f0*/  SGXT.U32 R5, R4, 0xe ;  /* 0x0000000e0405781a */ /* 0x000fe40000000000 */
[----:B------:R-:W-:-:S04]  /*17900*/  SHF.R.U32.HI R3, RZ, 0x4, R3 ;  /* 0x00000004ff037819 */ /* 0x000fc80000011603 */
[----:B------:R-:W-:Y:S02]  /*17910*/  SGXT.U32 R4, R3, 0xe ;  /* 0x0000000e0304781a */ /* 0x000fe40000000000 */
[----:B------:R-:W-:-:S04]  /*17920*/  IADD3 R3, P1, PT, R5, 0x4000080, RZ ;  /* 0x0400008005037810 */ /* 0x000fc80007f3e0ff */
[----:B------:R-:W-:Y:S02]  /*17930*/  R2UR UR8, R3 ;  /* 0x00000000030872ca */ /* 0x000fe400000e0000 */
[----:B------:R-:W-:Y:S01]  /*17940*/  IADD3 R3, P2, PT, R4, 0x2, RZ ;  /* 0x0000000204037810 */ /* 0x000fe20007f5e0ff */
[----:B------:R0:W-:Y:S03]  /*17950*/  STL [R1+0xecc], R5 ;  /* 0x000ecc0501007387 */ /* 0x0001e60000100800 */
[----:B------:R-:W-:Y:S01]  /*17960*/  R2UR UR10, R3 ;  /* 0x00000000030a72ca */ /* 0x000fe200000e0000 */
[----:B------:R-:W-:Y:S01]  /*17970*/  IMAD.MOV.U32 R3, RZ, RZ, RZ ;  /* 0x000000ffff037224 */ /* 0x000fe200078e00ff */
[----:B------:R1:W-:Y:S01]  /*17980*/  STL [R1+0xec8], R4 ;  /* 0x000ec80401007387 */ /* 0x0003e20000100800 */
[----:B0-----:R-:W-:-:S03]  /*17990*/  IMAD.MOV.U32 R5, RZ, RZ, RZ ;  /* 0x000000ffff057224 */ /* 0x001fc600078e00ff */
[----:B--2---:R-:W-:Y:S04]  /*179a0*/  STS.U16 [R65+UR76+0x9300], R15 ;  /* 0x0093000f41007988 */ /* 0x004fe8000800044c */
        /* <DEDUP_REMOVED lines=10> */
[----:B------:R0:W-:Y:S01]  /*17a50*/  STS.U16 [R65+UR76+0x1f00], R12 ;  /* 0x001f000c41007988 */ /* 0x0001e2000800044c */
[----:B-1----:R-:W-:-:S02]  /*17a60*/  IADD3.X R4, PT, PT, R3, 0x40004040, RZ, P1, !PT ;  /* 0x4000404003047810 */ /* 0x002fc40000ffe4ff */
[----:B------:R-:W-:Y:S01]  /*17a70*/  IADD3.X R3, PT, PT, R5, 0x40004040, RZ, P2, !PT ;  /* 0x4000404005037810 */ /* 0x000fe200017fe4ff */
[----:B0-----:R-:W2:Y:S04]  /*17a80*/  LDL.LU R12, [R1+0x1370] ;  /* 0x00137000010c7983 */ /* 0x001ea80000300800 */
[----:B------:R-:W3:Y:S04]  /*17a90*/  LDL.LU R58, [R1+0x136c] ;  /* 0x00136c00013a7983 */ /* 0x000ee80000300800 */
[----:B------:R-:W4:Y:S04]  /*17aa0*/  LDL.LU R49, [R1+0x1368] ;  /* 0x0013680001317983 */ /* 0x000f280000300800 */
[----:B------:R-:W4:Y:S04]  /*17ab0*/  LDL.LU R42, [R1+0x1364] ;  /* 0x00136400012a7983 */ /* 0x000f280000300800 */
[----:B------:R-:W4:Y:S01]  /*17ac0*/  LDL.LU R33, [R1+0x1360] ;  /* 0x0013600001217983 */ /* 0x000f220000300800 */
[----:B------:R-:W-:-:S03]  /*17ad0*/  R2UR UR9, R4 ;  /* 0x00000000040972ca */ /* 0x000fc600000e0000 */
        /* <DEDUP_REMOVED lines=37> */
[----:B------:R0:W-:Y:S04]  /*17d30*/  STS.U16 [R65+UR76+0xa700], R26 ;  /* 0x00a7001a41007988 */ /* 0x0001e8000800044c */
[----:B-1----:R-:W2:Y:S04]  /*17d40*/  LDL.LU R33, [R1+0x1498] ;  /* 0x0014980001217983 */ /* 0x002ea80000300800 */
        /* <DEDUP_REMOVED lines=28> */
[----:B0-----:R-:W2:Y:S04]  /*17f10*/  LDL.LU R14, [R1+0x1458] ;  /* 0x00145800010e7983 */ /* 0x001ea80000300800 */
[----:B------:R0:W-:Y:S04]  /*17f20*/  STS.U16 [R65+UR76+0x3700], R83 ;  /* 0x0037005341007988 */ /* 0x0001e8000800044c */
[----:B------:R1:W-:Y:S04]  /*17f30*/  STS.U16 [R65+UR76+0xb700], R82 ;  /* 0x00b7005241007988 */ /* 0x0003e8000800044c */
[----:B------:R1:W-:Y:S04]  /*17f40*/  STS.U16 [R65+UR76+0x13700], R85 ;  /* 0x0137005541007988 */ /* 0x0003e8000800044c */
[----:B0-----:R-:W2:Y:S04]  /*17f50*/  LDL.LU R83, [R1+0x1454] ;  /* 0x0014540001537983 */ /* 0x001ea80000300800 */
[----:B-1----:R-:W2:Y:S01]  /*17f60*/  LDL.LU R82, [R1+0x1450] ;  /* 0x0014500001527983 */ /* 0x002ea20000300800 */
[----:B------:R-:W-:-:S03]  /*17f70*/  R2UR UR11, R3 ;  /* 0x00000000030b72ca */ /* 0x000fc600000e0000 */
[----:B------:R0:W-:Y:S04]  /*17f80*/  STS.U16 [R65+UR76+0x1b700], R84 ;  /* 0x01b7005441007988 */ /* 0x0001e8000800044c */
[----:B------:R-:W2:Y:S01]  /*17f90*/  LDL.LU R85, [R1+0x144c] ;  /* 0x00144c0001557983 */ /* 0x000ea20000300800 */
[----:B------:R-:W-:-:S03]  /*17fa0*/  LOP3.LUT R3, R0, 0x70, RZ, 0x3c, !PT ;  /* 0x0000007000037812 */ /* 0x000fc600078e3cff */
        /* <DEDUP_REMOVED lines=13> */
[----:B---3--:R0:W-:Y:S04]  /*18080*/  STS.U16 [R65+UR76+0x13f00], R12 ;  /* 0x013f000c41007988 */ /* 0x0081e8000800044c */
[----:B----4-:R1:W-:Y:S04]  /*18090*/  STS.U16 [R65+UR76+0x1bf00], R58 ;  /* 0x01bf003a41007988 */ /* 0x0103e8000800044c */
[----:B0-----:R-:W3:Y:S04]  /*180a0*/  LDL.LU R12, [R1+0x142c] ;  /* 0x00142c00010c7983 */ /* 0x001ee80000300800 */
[----:B--2---:R0:W-:Y:S04]  /*180b0*/  STS.U16 [R3+UR76+0x380], R49 ;  /* 0x0003803103007988 */ /* 0x0041e8000800044c */
[----:B-1----:R-:W2:Y:S04]  /*180c0*/  LDL.LU R65, [R1+0x1428] ;  /* 0x0014280001417983 */ /* 0x002ea80000300800 */
        /* <DEDUP_REMOVED lines=10> */
[----:B------:R-:W-:Y:S04]  /*18170*/  STS.U16 [R3+UR76+0x10780], R5 ;  /* 0x0107800503007988 */ /* 0x000fe8000800044c */
[----:B-1----:R-:W4:Y:S04]  /*18180*/  LDL.LU R18, [R1+0x1410] ;  /* 0x0014100001127983 */ /* 0x002f280000300800 */
[----:B------:R-:W-:Y:S04]  /*18190*/  STS.U16 [R3+UR76+0x18780], R4 ;  /* 0x0187800403007988 */ /* 0x000fe8000800044c */
[----:B------:R-:W4:Y:S04]  /*181a0*/  LDL.LU R91, [R1+0x140c] ;  /* 0x00140c00015b7983 */ /* 0x000f280000300800 */
[----:B------:R0:W-:Y:S04]  /*181b0*/  STS.U16 [R3+UR76+0xb80], R17 ;  /* 0x000b801103007988 */ /* 0x0001e8000800044c */
[----:B------:R-:W-:Y:S04]  /*181c0*/  STS.U16 [R3+UR76+0x8b80], R7 ;  /* 0x008b800703007988 */ /* 0x000fe8000800044c */
[----:B0-----:R-:W4:Y:S04]  /*181d0*/  LDL.LU R17, [R1+0x1408] ;  /* 0x0014080001117983 */ /* 0x001f280000300800 */
[----:B------:R-:W-:Y:S04]  /*181e0*/  STS.U16 [R3+UR76+0x10b80], R6 ;  /* 0x010b800603007988 */ /* 0x000fe8000800044c */
[----:B------:R-:W4:Y:S04]  /*181f0*/  LDL.LU R4, [R1+0x1404] ;  /* 0x0014040001047983 */ /* 0x000f280000300800 */
[----:B------:R0:W-:Y:S04]  /*18200*/  STS.U16 [R3+UR76+0x18b80], R16 ;  /* 0x018b801003007988 */ /* 0x0001e8000800044c */
[----:B------:R-:W4:Y:S04]  /*18210*/  LDL.LU R5, [R1+0x1400] ;  /* 0x0014000001057983 */ /* 0x000f280000300800 */
        /* <DEDUP_REMOVED lines=12> */
[----:B0-----:R-:W4:Y:S04]  /*182e0*/  LDL.LU R14, [R1+0x13e4] ;  /* 0x0013e400010e7983 */ /* 0x001f280000300800 */
[----:B------:R-:W-:Y:S04]  /*182f0*/  STS.U16 [R3+UR76+0x11380], R83 ;  /* 0x0113805303007988 */ /* 0x000fe8000800044c */
[----:B------:R-:W4:Y:S04]  /*18300*/  LDL.LU R10, [R1+0x13e0] ;  /* 0x0013e000010a7983 */ /* 0x000f280000300800 */
[----:B------:R0:W-:Y:S04]  /*18310*/  STS.U16 [R3+UR76+0x19380], R82 ;  /* 0x0193805203007988 */ /* 0x0001e8000800044c */
[----:B------:R-:W4:Y:S04]  /*18320*/  LDL.LU R11, [R1+0x13dc] ;  /* 0x0013dc00010b7983 */ /* 0x000f280000300800 */
[----:B------:R-:W-:Y:S04]  /*18330*/  STS.U16 [R3+UR76+0x1780], R85 ;  /* 0x0017805503007988 */ /* 0x000fe8000800044c */
[----:B0-----:R-:W4:Y:S04]  /*18340*/  LDL.LU R82, [R1+0x13d8] ;  /* 0x0013d80001527983 */ /* 0x001f280000300800 */
        /* <DEDUP_REMOVED lines=10> */
[----:B------:R1:W-:Y:S04]  /*183f0*/  STS.U16 [R3+UR76+0x11b80], R90 ;  /* 0x011b805a03007988 */ /* 0x0003e8000800044c */
[----:B0-----:R-:W4:Y:S04]  /*18400*/  LDL.LU R88, [R1+0x13c0] ;  /* 0x0013c00001587983 */ /* 0x001f280000300800 */
[----:B------:R-:W-:Y:S04]  /*18410*/  STS.U16 [R3+UR76+0x19b80], R13 ;  /* 0x019b800d03007988 */ /* 0x000fe8000800044c */
[----:B------:R-:W4:Y:S04]  /*18420*/  LDL.LU R89, [R1+0x13bc] ;  /* 0x0013bc0001597983 */ /* 0x000f280000300800 */
[----:B-1----:R-:W4:Y:S04]  /*18430*/  LDL.LU R90, [R1+0x13b8] ;  /* 0x0013b800015a7983 */ /* 0x002f280000300800 */
[----:B---3--:R0:W-:Y:S04]  /*18440*/  STS.U16 [R3+UR76+0x1f80], R12 ;  /* 0x001f800c03007988 */ /* 0x0081e8000800044c */
[----:B--2---:R1:W-:Y:S04]  /*18450*/  STS.U16 [R3+UR76+0x9f80], R65 ;  /* 0x009f804103007988 */ /* 0x0043e8000800044c */
[----:B0-----:R-:W2:Y:S04]  /*18460*/  LDL.LU R12, [R1+0x13b4] ;  /* 0x0013b400010c7983 */ /* 0x001ea80000300800 */
[----:B------:R-:W3:Y:S04]  /*18470*/  LDL.LU R13, [R1+0x13b0] ;  /* 0x0013b000010d7983 */ /* 0x000ee80000300800 */
[----:B-1----:R-:W3:Y:S04]  /*18480*/  LDL.LU R65, [R1+0x20d0] ;  /* 0x0020d00001417983 */ /* 0x002ee80000300800 */
[----:B----4-:R0:W-:Y:S04]  /*18490*/  STS.U16 [R3+UR76+0x11f80], R58 ;  /* 0x011f803a03007988 */ /* 0x0101e8000800044c */
[----:B------:R1:W-:Y:S04]  /*184a0*/  STS.U16 [R3+UR76+0x19f80], R49 ;  /* 0x019f803103007988 */ /* 0x0003e8000800044c */
[----:B------:R4:W-:Y:S04]  /*184b0*/  STS.U16 [R3+UR76+0x2380], R42 ;  /* 0x0023802a03007988 */ /* 0x0009e8000800044c */
        /* <DEDUP_REMOVED lines=11> */
[----:B0-----:R0:W5:Y:S04]  /*18570*/  LDL.LU R91, [R1+0x20b4] ;  /* 0x0020b400015b7983 */ /* 0x0011680000300800 */
[----:B------:R0:W-:Y:S04]  /*18580*/  STS.U16 [R3+UR76+0x12780], R4 ;  /* 0x0127800403007988 */ /* 0x0001e8000800044c */
[----:B-1----:R-:W4:Y:S04]  /*18590*/  LDL.LU R17, [R1+0x20b0] ;  /* 0x0020b00001117983 */ /* 0x002f280000300800 */
[----:B------:R1:W-:Y:S04]  /*185a0*/  STS.U16 [R3+UR76+0x1a780], R5 ;  /* 0x01a7800503007988 */ /* 0x0003e8000800044c */
[----:B0-----:R0:W5:Y:S04]  /*185b0*/  LDL.LU R4, [R1+0x20ac] ;  /* 0x0020ac0001047983 */ /* 0x0011680000300800 */
[----:B------:R0:W-:Y:S04]  /*185c0*/  STS.U16 [R3+UR76+0x2b80], R16 ;  /* 0x002b801003007988 */ /* 0x0001e8000800044c */
[----:B-1----:R1:W5:Y:S04]  /*185d0*/  LDL.LU R5, [R1+0x20a8] ;  /* 0x0020a80001057983 */ /* 0x0023680000300800 */
[----:B------:R1:W-:Y:S04]  /*185e0*/  STS.U16 [R3+UR76+0xab80], R6 ;  /* 0x00ab800603007988 */ /* 0x0003e8000800044c */
[----:B0-----:R-:W4:Y:S04]  /*185f0*/  LDL.LU R16, [R1+0x20a4] ;  /* 0x0020a40001107983 */ /* 0x001f280000300800 */
[----:B------:R0:W-:Y:S04]  /*18600*/  STS.U16 [R3+UR76+0x12b80], R7 ;  /* 0x012b800703007988 */ /* 0x0001e8000800044c */
[----:B-1----:R1:W5:Y:S04]  /*18610*/  LDL.LU R6, [R1+0x20a0] ;  /* 0x0020a00001067983 */ /* 0x0023680000300800 */
        /* <DEDUP_REMOVED lines=8> */
[----:B0-----:R-:W4:Y:S04]  /*186a0*/  LDL.LU R14, [R1+0x208c] ;  /* 0x00208c00010e7983 */ /* 0x001f280000300800 */
[----:B------:R0:W-:Y:S04]  /*186b0*/  STS.U16 [R3+UR76+0x1af80], R10 ;  /* 0x01af800a03007988 */ /* 0x0001e8000800044c */
[----:B------:R1:W-:Y:S04]  /*186c0*/  STS.U16 [R3+UR76+0x3380], R11 ;  /* 0x0033800b03007988 */ /* 0x0003e8000800044c */
[----:B------:R1:W-:Y:S04]  /*186d0*/  STS.U16 [R3+UR76+0xb380], R82 ;  /* 0x00b3805203007988 */ /* 0x0003e8000800044c */
[----:B0-----:R0:W5:Y:S04]  /*186e0*/  LDL.LU R10, [R1+0x2088] ;  /* 0x00208800010a7983 */ /* 0x0011680000300800 */
[----:B------:R0:W-:Y:S04]  /*186f0*/  STS.U16 [R3+UR76+0x13380], R83 ;  /* 0x0133805303007988 */ /* 0x0001e8000800044c */
[----:B-1----:R1:W5:Y:S04]  /*18700*/  LDL.LU R11, [R1+0x2084] ;  /* 0x00208400010b7983 */ /* 0x0023680000300800 */
[----:B------:R0:W-:Y:S04]  /*18710*/  STS.U16 [R3+UR76+0x1b380], R84 ;  /* 0x01b3805403007988 */ /* 0x0001e8000800044c */
[----:B------:R1:W5:Y:S04]  /*18720*/  LDL.LU R82, [R1+0x2080] ;  /* 0x0020800001527983 */ /* 0x0003680000300800 */
[----:B------:R1:W-:Y:S04]  /*18730*/  STS.U16 [R3+UR76+0x3780], R85 ;  /* 0x0037805503007988 */ /* 0x0003e8000800044c */
[----:B0-----:R0:W5:Y:S04]  /*18740*/  LDL.LU R83, [R1+0x207c] ;  /* 0x00207c0001537983 */ /* 0x0011680000300800 */
[----:B------:R0:W-:Y:S04]  /*18750*/  STS.U16 [R3+UR76+0xb780], R86 ;  /* 0x00b7805603007988 */ /* 0x0001e8000800044c */
[----:B------:R0:W5:Y:S04]  /*18760*/  LDL.LU R84, [R1+0x2078] ;  /* 0x0020780001547983 */ /* 0x0001680000300800 */
[----:B------:R0:W-:Y:S04]  /*18770*/  STS.U16 [R3+UR76+0x13780], R87 ;  /* 0x0137805703007988 */ /* 0x0001e8000800044c */
[----:B-1----:R1:W5:Y:S04]  /*18780*/  LDL.LU R85, [R1+0x2074] ;  /* 0x0020740001557983 */ /* 0x0023680000300800 */
[----:B------:R1:W-:Y:S04]  /*18790*/  STS.U16 [R3+UR76+0x1b780], R88 ;  /* 0x01b7805803007988 */ /* 0x0003e8000800044c */
[----:B0-----:R0:W5:Y:S04]  /*187a0*/  LDL.LU R86, [R1+0x2070] ;  /* 0x0020700001567983 */ /* 0x0011680000300800 */
[----:B------:R0:W-:Y:S04]  /*187b0*/  STS.U16 [R3+UR76+0x3b80], R89 ;  /* 0x003b805903007988 */ /* 0x0001e8000800044c */
[----:B------:R0:W-:Y:S04]  /*187c0*/  STS.U16 [R3+UR76+0xbb80], R90 ;  /* 0x00bb805a03007988 */ /* 0x0001e8000800044c */
[----:B------:R0:W5:Y:S04]  /*187d0*/  LDL.LU R87, [R1+0x206c] ;  /* 0x00206c0001577983 */ /* 0x0001680000300800 */
[----:B-1----:R1:W5:Y:S04]  /*187e0*/  LDL.LU R88, [R1+0x2068] ;  /* 0x0020680001587983 */ /* 0x0023680000300800 */
[----:B0-----:R1:W5:Y:S04]  /*187f0*/  LDL.LU R89, [R1+0x2064] ;  /* 0x0020640001597983 */ /* 0x0013680000300800 */
[----:B------:R1:W5:Y:S04]  /*18800*/  LDL.LU R90, [R1+0x2060] ;  /* 0x00206000015a7983 */ /* 0x0003680000300800 */
[----:B--2---:R0:W-:Y:S04]  /*18810*/  STS.U16 [R3+UR76+0x13b80], R12 ;  /* 0x013b800c03007988 */ /* 0x0041e8000800044c */
[----:B---3--:R2:W-:Y:S04]  /*18820*/  STS.U16 [R3+UR76+0x1bb80], R13 ;  /* 0x01bb800d03007988 */ /* 0x0085e8000800044c */
[----:B0-----:R1:W5:Y:S04]  /*18830*/  LDL.LU R12, [R1+0x205c] ;  /* 0x00205c00010c7983 */ /* 0x0013680000300800 */
[----:B--2---:R1:W5:Y:S04]  /*18840*/  LDL.LU R13, [R1+0x2058] ;  /* 0x00205800010d7983 */ /* 0x0043680000300800 */
[----:B----4-:R0:W-:Y:S04]  /*18850*/  STS.U16 [R3+UR76+0x3f80], R14 ;  /* 0x003f800e03007988 */ /* 0x0101e8000800044c */
[----:B------:R-:W-:Y:S04]  /*18860*/  STS.U16 [R3+UR76+0xbf80], R15 ;  /* 0x00bf800f03007988 */ /* 0x000fe8000800044c */
[----:B------:R-:W-:Y:S04]  /*18870*/  STS.U16 [R3+UR76+0x13f80], R16 ;  /* 0x013f801003007988 */ /* 0x000fe8000800044c */
[----:B------:R2:W-:Y:S04]  /*18880*/  STS.U16 [R3+UR76+0x1bf80], R17 ;  /* 0x01bf801103007988 */ /* 0x0005e8000800044c */
[----:B------:R-:W-:Y:S04]  /*18890*/  STS.U16 [R2+UR76+0x40000], R18 ;  /* 0x0400001202007988 */ /* 0x000fe8000800044c */
[----:B0-----:R1:W5:Y:S01]  /*188a0*/  LDL.LU R14, [R1+0x2054] ;  /* 0x00205400010e7983 */ /* 0x0013620000300800 */
[----:B--2---:R-:W-:-:S03]  /*188b0*/  LOP3.LUT R3, R2, 0x10, RZ, 0x3c, !PT ;  /* 0x0000001002037812 */ /* 0x004fc600078e3cff */
        /* <DEDUP_REMOVED lines=12> */
[----:B------:R-:W-:Y:S01]  /*18980*/  STS.U16 [R3+UR76+0x41480], R30 ;  /* 0x0414801e03007988 */ /* 0x000fe2000800044c */
[----:B0-----:R-:W-:-:S03]  /*18990*/  LOP3.LUT R40, R2, 0x20, RZ, 0x3c, !PT ;  /* 0x0000002002287812 */ /* 0x001fc600078e3cff */
[----:B------:R-:W-:Y:S04]  /*189a0*/  STS.U16 [R3+UR76+0x41880], R31 ;  /* 0x0418801f03007988 */ /* 0x000fe8000800044c */
[----:B------:R0:W-:Y:S04]  /*189b0*/  STS.U16 [R3+UR76+0x41c80], R32 ;  /* 0x041c802003007988 */ /* 0x0001e8000800044c */
[----:B------:R-:W-:Y:S04]  /*189c0*/  STS.U16 [R40+UR76+0x40100], R33 ;  /* 0x0401002128007988 */ /* 0x000fe8000800044c */
[----:B------:R-:W-:Y:S01]  /*189d0*/  STS.U16 [R40+UR76+0x40500], R34 ;  /* 0x0405002228007988 */ /* 0x000fe2000800044c */
[----:B0-----:R-:W-:-:S03]  /*189e0*/  LOP3.LUT R3, R2, 0x30, RZ, 0x3c, !PT ;  /* 0x0000003002037812 */ /* 0x001fc600078e3cff */
[----:B------:R-:W-:Y:S04]  /*189f0*/  STS.U16 [R40+UR76+0x40900], R35 ;  /* 0x0409002328007988 */ /* 0x000fe8000800044c */
[----:B------:R-:W-:Y:S04]  /*18a00*/  STS.U16 [R40+UR76+0x40d00], R36 ;  /* 0x040d002428007988 */ /* 0x000fe8000800044c */
[----:B------:R-:W-:Y:S04]  /*18a10*/  STS.U16 [R40+UR76+0x41100], R37 ;  /* 0x0411002528007988 */ /* 0x000fe8000800044c */
[----:B------:R-:W-:Y:S04]  /*18a20*/  STS.U16 [R40+UR76+0x41500], R38 ;  /* 0x0415002628007988 */ /* 0x000fe8000800044c */
[----:B------:R-:W-:Y:S04]  /*18a30*/  STS.U16 [R40+UR76+0x41900], R39 ;  /* 0x0419002728007988 */ /* 0x000fe8000800044c */
[----:B------:R-:W-:Y:S04]  /*18a40*/  STS.U16 [R40+UR76+0x41d00], R41 ;  /* 0x041d002928007988 */ /* 0x000fe8000800044c */
[----:B------:R-:W-:Y:S04]  /*18a50*/  STS.U16 [R3+UR76+0x40180], R42 ;  /* 0x0401802a03007988 */ /* 0x000fe8000800044c */
[----:B------:R1:W5:Y:S04]  /*18a60*/  LDL.LU R15, [R1+0x2050] ;  /* 0x00205000010f7983 */ /* 0x0003680000300800 */
[----:B------:R-:W-:Y:S04]  /*18a70*/  STS.U16 [R3+UR76+0x40580], R43 ;  /* 0x0405802b03007988 */ /* 0x000fe8000800044c */
[----:B------:R1:W5:Y:S04]  /*18a80*/  LDL.LU R16, [R1+0x204c] ;  /* 0x00204c0001107983 */ /* 0x0003680000300800 */
[----:B------:R-:W-:Y:S04]  /*18a90*/  STS.U16 [R3+UR76+0x40980], R44 ;  /* 0x0409802c03007988 */ /* 0x000fe8000800044c */
[----:B------:R1:W5:Y:S04]  /*18aa0*/  LDL.LU R17, [R1+0x2048] ;  /* 0x0020480001117983 */ /* 0x0003680000300800 */
[----:B------:R0:W-:Y:S04]  /*18ab0*/  STS.U16 [R3+UR76+0x40d80], R56 ;  /* 0x040d803803007988 */ /* 0x0001e8000800044c */
[----:B------:R1:W5:Y:S04]  /*18ac0*/  LDL.LU R18, [R1+0x2044] ;  /* 0x0020440001127983 */ /* 0x0003680000300800 */
[----:B------:R1:W5:Y:S01]  /*18ad0*/  LDL.LU R19, [R1+0x2040] ;  /* 0x0020400001137983 */ /* 0x0003620000300800 */
[----:B0-----:R-:W-:-:S03]  /*18ae0*/  LOP3.LUT R56, R2, 0x40, RZ, 0x3c, !PT ;  /* 0x0000004002387812 */ /* 0x001fc600078e3cff */
        /* <DEDUP_REMOVED lines=8> */
[----:B------:R-:W-:Y:S01]  /*18b70*/  STS.U16 [R56+UR76+0x40200], R49 ;  /* 0x0402003138007988 */ /* 0x000fe2000800044c */
[----:B0-----:R-:W-:-:S03]  /*18b80*/  LOP3.LUT R3, R2, 0x50, RZ, 0x3c, !PT ;  /* 0x0000005002037812 */ /* 0x001fc600078e3cff */
[----:B------:R1:W5:Y:S04]  /*18b90*/  LDL.LU R24, [R1+0x202c] ;  /* 0x00202c0001187983 */ /* 0x0003680000300800 */
[----:B------:R-:W-:Y:S04]  /*18ba0*/  STS.U16 [R56+UR76+0x40600], R50 ;  /* 0x0406003238007988 */ /* 0x000fe8000800044c */
        /* <DEDUP_REMOVED lines=62> */
[----:B------:R-:W-:Y:S01]  /*18f90*/  STS.U16 [R81+UR76+0x41780], R80 ;  /* 0x0417805051007988 */ /* 0x000fe2000800044c */
[----:B------:R-:W-:-:S03]  /*18fa0*/  SHF.R.S32.HI R3, RZ, 0x1f, R69 ;  /* 0x0000001fff037819 */ /* 0x000fc60000011445 */
[----:B------:R1:W5:Y:S04]  /*18fb0*/  LDL.LU R57, [R1+0x1fa8] ;  /* 0x001fa80001397983 */ /* 0x0003680000300800 */
[----:B------:R0:W-:Y:S04]  /*18fc0*/  STS.U16 [R81+UR76+0x41b80], R92 ;  /* 0x041b805c51007988 */ /* 0x0001e8000800044c */
[----:B------:R1:W5:Y:S04]  /*18fd0*/  LDL.LU R58, [R1+0x1fa4] ;  /* 0x001fa400013a7983 */ /* 0x0003680000300800 */
[----:B------:R1:W5:Y:S01]  /*18fe0*/  LDL.LU R59, [R1+0x1fa0] ;  /* 0x001fa000013b7983 */ /* 0x0003620000300800 */
[----:B0-----:R-:W0:Y:S03]  /*18ff0*/  LDC R92, c[0x0][0x3a0] ;  /* 0x0000e800ff5c7b82 */ /* 0x001e260000000800 */
[----:B------:R1:W5:Y:S01]  /*19000*/  LDL.LU R60, [R1+0x1f9c] ;  /* 0x001f9c00013c7983 */ /* 0x0003620000300800 */
[----:B------:R-:W-:-:S03]  /*19010*/  LEA.HI R3, R3, R69, RZ, 0x7 ;  /* 0x0000004503037211 */ /* 0x000fc600078f38ff */
[----:B------:R1:W5:Y:S04]  /*19020*/  LDL.LU R61, [R1+0x1f98] ;  /* 0x001f9800013d7983 */ /* 0x0003680000300800 */
[----:B------:R1:W5:Y:S04]  /*19030*/  LDL.LU R62, [R1+0x1f94] ;  /* 0x001f9400013e7983 */ /* 0x0003680000300800 */
[----:B------:R1:W5:Y:S04]  /*19040*/  LDL.LU R63, [R1+0x1f90] ;  /* 0x001f9000013f7983 */ /* 0x0003680000300800 */
[----:B------:R1:W5:Y:S01]  /*19050*/  LDL.LU R64, [R1+0x1f8c] ;  /* 0x001f8c0001407983 */ /* 0x0003620000300800 */
[----:B------:R-:W-:-:S03]  /*19060*/  SHF.R.S32.HI R3, RZ, 0x7, R3 ;  /* 0x00000007ff037819 */ /* 0x000fc60000011403 */
[----:B------:R1:W5:Y:S04]  /*19070*/  LDL.LU R65, [R1+0x1f88] ;  /* 0x001f880001417983 */ /* 0x0003680000300800 */
[----:B------:R1:W5:Y:S04]  /*19080*/  LDL.LU R66, [R1+0x1f84] ;  /* 0x001f840001427983 */ /* 0x0003680000300800 */
[----:B------:R1:W5:Y:S04]  /*19090*/  LDL.LU R67, [R1+0x1f80] ;  /* 0x001f800001437983 */ /* 0x0003680000300800 */
[----:B------:R1:W5:Y:S01]  /*190a0*/  LDL.LU R68, [R1+0x1f7c] ;  /* 0x001f7c0001447983 */ /* 0x0003620000300800 */
[----:B------:R-:W-:-:S03]  /*190b0*/  VIMNMX R3, PT, PT, R3, 0x1, !PT ;  /* 0x0000000103037848 */ /* 0x000fc60007fe0100 */
[----:B------:R1:W5:Y:S04]  /*190c0*/  LDL.LU R69, [R1+0x1f78] ;  /* 0x001f780001457983 */ /* 0x0003680000300800 */
[----:B------:R1:W5:Y:S04]  /*190d0*/  LDL.LU R70, [R1+0x1f74] ;  /* 0x001f740001467983 */ /* 0x0003680000300800 */
[----:B------:R1:W5:Y:S04]  /*190e0*/  LDL.LU R71, [R1+0x1f70] ;  /* 0x001f700001477983 */ /* 0x0003680000300800 */
[----:B------:R1:W5:Y:S04]  /*190f0*/  LDL.LU R72, [R1+0x1f6c] ;  /* 0x001f6c0001487983 */ /* 0x0003680000300800 */
[----:B------:R1:W5:Y:S01]  /*19100*/  LDL.LU R73, [R1+0x1f68] ;  /* 0x001f680001497983 */ /* 0x0003620000300800 */
[----:B------:R-:W-:-:S03]  /*19110*/  VIADD R3, R3, 0xffffffff ;  /* 0xffffffff03037836 */ /* 0x000fc60000000000 */
[----:B------:R1:W5:Y:S04]  /*19120*/  LDL.LU R74, [R1+0x1f64] ;  /* 0x001f6400014a7983 */ /* 0x0003680000300800 */
[----:B------:R1:W5:Y:S01]  /*19130*/  LDL.LU R75, [R1+0x1f60] ;  /* 0x001f6000014b7983 */ /* 0x0003620000300800 */
[----:B------:R2:W-:Y:S06]  /*19140*/  MEMBAR.ALL.CTA ;  /* 0x0000000000007992 */ /* 0x0005ec0000008000 */
[----:B--2---:R-:W2:Y:S04]  /*19150*/  FENCE.VIEW.ASYNC.S ;  /* 0x00000000000073c6 */ /* 0x004ea80000000000 */
[----:B------:R1:W5:Y:S04]  /*19160*/  LDL.LU R76, [R1+0x1f5c] ;  /* 0x001f5c00014c7983 */ /* 0x0003680000300800 */
[----:B------:R1:W5:Y:S04]  /*19170*/  LDL.LU R77, [R1+0x1f58] ;  /* 0x001f5800014d7983 */ /* 0x0003680000300800 */
[----:B------:R1:W5:Y:S01]  /*19180*/  LDL.LU R78, [R1+0x1f54] ;  /* 0x001f5400014e7983 */ /* 0x0003620000300800 */
[----:B0-----:R-:W-:-:S03]  /*19190*/  VIADD R92, R92, 0x7f ;  /* 0x0000007f5c5c7836 */ /* 0x001fc60000000000 */
[----:B------:R1:W5:Y:S04]  /*191a0*/  LDL.LU R79, [R1+0x1f50] ;  /* 0x001f5000014f7983 */ /* 0x0003680000300800 */
[----:B------:R1:W5:Y:S04]  /*191b0*/  LDL.LU R80, [R1+0x1f4c] ;  /* 0x001f4c0001507983 */ /* 0x0003680000300800 */
[----:B------:R1:W5:Y:S04]  /*191c0*/  LDL.LU R81, [R1+0x1f48] ;  /* 0x001f480001517983 */ /* 0x0003680000300800 */
[----:B------:R1:W-:Y:S01]  /*191d0*/  STL [R1+0x1f24], R3 ;  /* 0x001f240301007387 */ /* 0x0003e20000100800 */
[----:B--2---:R-:W-:Y:S01]  /*191e0*/  BAR.SYNC.DEFER_BLOCKING 0x0 ;  /* 0x0000000000007b1d */ /* 0x004fe20000010000 */
[----:B------:R-:W-:-:S02]  /*191f0*/  ISETP.LT.OR P2, PT, R92, 0x80, P0 ;  /* 0x000000805c00780c */ /* 0x000fc40000741670 */
[----:B------:R-:W-:-:S11]  /*19200*/  ISETP.NE.U32.AND P1, PT, R3, RZ, PT ;  /* 0x000000ff0300720c */ /* 0x000fd60003f25070 */
[----:B-1----:R-:W-:Y:S05]  /*19210*/  @P2 BRA `(.L_x_6) ;  /* 0x0000000800b82947 */ /* 0x002fea0003800000 */
[----:B-----5:R-:W-:Y:S04]  /*19220*/  STL.64 [R1+0x1f58], R6 ;  /* 0x001f580601007387 */ /* 0x020fe80000100a00 */
[----:B------:R0:W-:Y:S04]  /*19230*/  STL.64 [R1+0x1f50], R4 ;  /* 0x001f500401007387 */ /* 0x0001e80000100a00 */
[----:B0-----:R-:W2:Y:S04]  /*19240*/  LDL.LU.64 R4, [R1+0xed0] ;  /* 0x000ed00001047983 */ /* 0x001ea80000300a00 */
[----:B------:R0:W-:Y:S04]  /*19250*/  STL [R1+0x1f48], R0 ;  /* 0x001f480001007387 */ /* 0x0001e80000100800 */
[----:B0-----:R-:W3:Y:S01]  /*19260*/  LDL.LU R0, [R1+0x14a4] ;  /* 0x0014a40001007983 */ /* 0x001ee20000300800 */
[----:B------:R-:W-:Y:S01]  /*19270*/  IMAD.U32 R3, RZ, RZ, UR76 ;  /* 0x0000004cff037e24 */ /* 0x000fe2000f8e00ff */
[----:B------:R-:W-:-:S04]  /*19280*/  ELECT P2, URZ, PT ;  /* 0x0000000000ff782f */ /* 0x000fc80003840000 */
[----:B------:R-:W-:-:S04]  /*19290*/  SHF.R.U32.HI R3, RZ, 0x4, R3 ;  /* 0x00000004ff037819 */ /* 0x000fc80000011603 */
[----:B------:R-:W-:-:S04]  /*192a0*/  SGXT.U32 R3, R3, 0xe ;  /* 0x0000000e0303781a */ /* 0x000fc80000000000 */
[----:B------:R-:W-:Y:S01]  /*192b0*/  LOP3.LUT R92, R3, 0x4000000, RZ, 0xfc, !PT ;  /* 0x04000000035c7812 */ /* 0x000fe200078efcff */
[----:B------:R-:W-:-:S03]  /*192c0*/  @P2 IMAD.MOV.U32 R7, RZ, RZ, 0x40004040 ;  /* 0x40004040ff072424 */ /* 0x000fc600078e00ff */
[----:B------:R-:W-:Y:S02]  /*192d0*/  R2UR UR12, R92 ;  /* 0x000000005c0c72ca */ /* 0x000fe400000e0000 */
[----:B------:R-:W-:-:S11]  /*192e0*/  @P2 R2UR UR73, R7 ;  /* 0x00000000074922ca */ /* 0x000fd600000e0000 */
[----:B------:R-:W-:-:S05]  /*192f0*/  IMAD.U32 R6, RZ, RZ, UR12 ;  /* 0x0000000cff067e24 */ /* 0x000fca000f8e00ff */
[----:B------:R-:W-:Y:S02]  /*19300*/  @P2 R2UR UR72, R6 ;  /* 0x00000000064822ca */ /* 0x000fe400000e0000 */
[----:B------:R0:W5:Y:S01]  /*19310*/  LDL.LU.64 R6, [R1+0x1f58] ;  /* 0x001f580001067983 */ /* 0x0001620000300a00 */
[----:B------:R-:W-:Y:S01]  /*19320*/  UMOV UR56, 0x0 ;  /* 0x0000000000387882 */ /* 0x000fe20000000000 */
        /* <DEDUP_REMOVED lines=8> */
[----:B------:R-:W-:Y:S01]  /*193b0*/  UIADD3 UR18, UPT, UPT, UR5, 0x40, URZ ;  /* 0x0000004005127890 */ /* 0x000fe2000fffe0ff */
[----:B------:R-:W-:Y:S01]  /*193c0*/  UMOV UR48, 0x0 ;  /* 0x0000000000307882 */ /* 0x000fe20000000000 */
[----:B--2---:R-:W-:-:S02]  /*193d0*/  IMAD.MOV.U32 R5, RZ, RZ, RZ ;  /* 0x000000ffff057224 */ /* 0x004fc400078e00ff */
[----:B---3--:R-:W-:-:S03]  /*193e0*/  VIADD R92, R0, 0x40000 ;  /* 0x00040000005c7836 */ /* 0x008fc60000000000 */
[----:B------:R-:W-:Y:S02]  /*193f0*/  @P2 MOV R0, R4 ;  /* 0x0000000400002202 */ /* 0x000fe40000000f00 */
[----:B------:R0:W5:Y:S02]  /*19400*/  LDL.LU.64 R4, [R1+0x1f50] ;  /* 0x001f500001047983 */ /* 0x0001640000300a00 */
[----:B------:R-:W-:Y:S02]  /*19410*/  @P2 R2UR UR12, R0 ;  /* 0x00000000000c22ca */ /* 0x000fe400000e0000 */
[----:B------:R0:W5:Y:S01]  /*19420*/  LDL.LU R0, [R1+0x1f48] ;  /* 0x001f480001007983 */ /* 0x0001620000300800 */
[----:B------:R-:W-:-:S04]  /*19430*/  SHF.R.U32.HI R92, RZ, 0x4, R92 ;  /* 0x00000004ff5c7819 */ /* 0x000fc8000001165c */
[----:B------:R-:W-:Y:S02]  /*19440*/  SGXT.U32 R92, R92, 0xe ;  /* 0x0000000e5c5c781a */ /* 0x000fe40000000000 */
[----:B------:R-:W-:Y:S02]  /*19450*/  IADD3 R3, P2, PT, R3, 0x4000080, RZ ;  /* 0x0400008003037810 */ /* 0x000fe40007f5e0ff */
[C---:B------:R-:W-:Y:S02]  /*19460*/  R2UR UR54, R92.reuse ;  /* 0x000000005c3672ca */ /* 0x040fe400000e0000 */
[----:B------:R-:W-:Y:S02]  /*19470*/  IADD3 R92, P4, PT, R92, 0x2, RZ ;  /* 0x000000025c5c7810 */ /* 0x000fe40007f9e0ff */
[----:B------:R-:W-:Y:S01]  /*19480*/  R2UR UR58, R3 ;  /* 0x00000000033a72ca */ /* 0x000fe200000e0000 */
[----:B------:R-:W-:Y:S01]  /*19490*/  IMAD.MOV.U32 R3, RZ, RZ, RZ ;  /* 0x000000ffff037224 */ /* 0x000fe200078e00ff */
[----:B------:R-:W-:Y:S01]  /*194a0*/  R2UR UR50, R92 ;  /* 0x000000005c3272ca */ /* 0x000fe200000e0000 */
[----:B------:R-:W-:-:S03]  /*194b0*/  IMAD.MOV.U32 R92, RZ, RZ, RZ ;  /* 0x000000ffff5c7224 */ /* 0x000fc600078e00ff */
[----:B------:R-:W-:Y:S02]  /*194c0*/  IADD3.X R3, PT, PT, R3, 0x40004040, RZ, P4, !PT ;  /* 0x4000404003037810 */ /* 0x000fe400027fe4ff */
[----:B------:R-:W-:Y:S01]  /*194d0*/  IADD3.X R92, PT, PT, R92, 0x40004040, RZ, P2, !PT ;  /* 0x400040405c5c7810 */ /* 0x000fe200017fe4ff */
[----:B------:R1:W-:Y:S01]  /*194e0*/  UTCHMMA gdesc[UR72], gdesc[UR54], tmem[UR5], tmem[UR56], idesc[UR57], !UPT ;  /* 0x00ff3836480075ea */ /* 0x0003e2000f800005 */
[----:B------:R-:W-:Y:S02]  /*194f0*/  R2UR UR51, R3 ;  /* 0x00000000033372ca */ /* 0x000fe400000e0000 */
[----:B------:R-:W-:-:S11]  /*19500*/  R2UR UR59, R92 ;  /* 0x000000005c3b72ca */ /* 0x000fd600000e0000 */
[----:B------:R-:W-:Y:S02]  /*19510*/  UIADD3.64 UR46, UPT, UPT, UR50, 0x2, URZ ;  /* 0x00000002322e7897 */ /* 0x000fe4000fffe0ff */
[----:B------:R-:W-:Y:S02]  /*19520*/  UIADD3.64 UR70, UPT, UPT, UR58, 0x80, URZ ;  /* 0x000000803a467897 */ /* 0x000fe4000fffe0ff */
[----:B------:R2:W-:Y:S01]  /*19530*/  UTCHMMA gdesc[UR58], gdesc[UR50], tmem[UR5], tmem[UR34], idesc[UR35], UPT ;  /* 0x00ff22323a0075ea */ /* 0x0005e2000b800005 */
[----:B------:R-:W-:Y:S02]  /*19540*/  UIADD3.64 UR42, UPT, UPT, UR50, 0x4, URZ ;  /* 0x00000004322a7897 */ /* 0x000fe4000fffe0ff */
[----:B------:R-:W-:Y:S02]  /*19550*/  UIADD3.64 UR66, UPT, UPT, UR58, 0x100, URZ ;  /* 0x000001003a427897 */ /* 0x000fe4000fffe0ff */
[----:B------:R-:W-:Y:S02]  /*19560*/  UIADD3.64 UR38, UPT, UPT, UR50, 0x1fe, URZ ;  /* 0x000001fe32267897 */ /* 0x000fe4000fffe0ff */
[----:B------:R-:W-:Y:S01]  /*19570*/  UIADD3.64 UR64, UPT, UPT, UR58, 0x180, URZ ;  /* 0x000001803a407897 */ /* 0x000fe2000fffe0ff */
[----:B------:R-:W-:Y:S01]  /*19580*/  UTCHMMA gdesc[UR70], gdesc[UR46], tmem[UR5], tmem[UR68], idesc[UR69], UPT ;  /* 0x00ff442e460075ea */ /* 0x000fe2000b800005 */
[----:B------:R-:W-:-:S02]  /*19590*/  UIADD3.64 UR32, UPT, UPT, UR50, 0x200, URZ ;  /* 0x0000020032207897 */ /* 0x000fc4000fffe0ff */
[----:B------:R-:W-:Y:S01]  /*195a0*/  UIADD3.64 UR62, UPT, UPT, UR58, 0x200, URZ ;  /* 0x000002003a3e7897 */ /* 0x000fe2000fffe0ff */
[----:B------:R3:W-:Y:S01]  /*195b0*/  UTCHMMA gdesc[UR66], gdesc[UR42], tmem[UR5], tmem[UR30], idesc[UR31], UPT ;  /* 0x00ff1e2a420075ea */ /* 0x0007e2000b800005 */
[----:B------:R-:W-:Y:S02]  /*195c0*/  UIADD3.64 UR26, UPT, UPT, UR50, 0x202, URZ ;  /* 0x00000202321a7897 */ /* 0x000fe4000fffe0ff */
[----:B------:R-:W-:Y:S02]  /*195d0*/  UIADD3.64 UR60, UPT, UPT, UR58, 0x280, URZ ;  /* 0x000002803a3c7897 */ /* 0x000fe4000fffe0ff */
[----:B------:R-:W-:Y:S02]  /*195e0*/  UIADD3.64 UR20, UPT, UPT, UR50, 0x204, URZ ;  /* 0x0000020432147897 */ /* 0x000fe4000fffe0ff */
[----:B-1----:R-:W-:Y:S02]  /*195f0*/  UIADD3.64 UR56, UPT, UPT, UR58, 0x300, URZ ;  /* 0x000003003a387897 */ /* 0x002fe4000fffe0ff */
[----:B--2---:R-:W-:Y:S01]  /*19600*/  UIADD3.64 UR34, UPT, UPT, UR58, 0x780, URZ ;  /* 0x000007803a227897 */ /* 0x004fe2000fffe0ff */
[----:B------:R-:W-:Y:S01]  /*19610*/  UMOV UR49, 0x8108010 ;  /* 0x0810801000317882 */ /* 0x000fe20000000000 */
[----:B------:R-:W-:-:S02]  /*19620*/  UIADD3 UR17, UPT, UPT, UR5, 0x40, URZ ;  /* 0x0000004005117890 */ /* 0x000fc4000fffe0ff */
[----:B------:R1:W-:Y:S01]  /*19630*/  UTCHMMA gdesc[UR64], gdesc[UR38], tmem[UR5], tmem[UR48], idesc[UR49], UPT ;  /* 0x00ff3026400075ea */ /* 0x0003e2000b800005 */
[----:B---3--:R-:W-:Y:S01]  /*19640*/  UIADD3.64 UR30, UPT, UPT, UR58, 0x800, URZ ;  /* 0x000008003a1e7897 */ /* 0x008fe2000fffe0ff */
[----:B------:R-:W-:Y:S01]  /*19650*/  UMOV UR44, 0x0 ;  /* 0x00000000002c7882 */ /* 0x000fe20000000000 */
[----:B------:R-:W-:Y:S01]  /*19660*/  UMOV UR45, 0x8108010 ;  /* 0x08108010002d7882 */ /* 0x000fe20000000000 */
[----:B------:R-:W-:Y:S02]  /*19670*/  UIADD3 UR16, UPT, UPT, UR5, 0x40, URZ ;  /* 0x0000004005107890 */ /* 0x000fe4000fffe0ff */
[----:B------:R2:W-:Y:S01]  /*19680*/  UTCHMMA gdesc[UR62], gdesc[UR32], tmem[UR5], tmem[UR44], idesc[UR45], UPT ;  /* 0x00ff2c203e0075ea */ /* 0x0005e2000b800005 */
[----:B------:R-:W-:Y:S01]  /*19690*/  UMOV UR36, 0x0 ;  /* 0x0000000000247882 */ /* 0x000fe20000000000 */
[----:B------:R-:W-:Y:S01]  /*196a0*/  UMOV UR37, 0x8108010 ;  /* 0x0810801000257882 */ /* 0x000fe20000000000 */
[----:B------:R-:W-:Y:S02]  /*196b0*/  UIADD3 UR15, UPT, UPT, UR5, 0x40, URZ ;  /* 0x00000040050f7890 */ /* 0x000fe4000fffe0ff */
[----:B------:R3:W-:Y:S01]  /*196c0*/  UTCHMMA gdesc[UR60], gdesc[UR26], tmem[UR5], tmem[UR36], idesc[UR37], UPT ;  /* 0x00ff241a3c0075ea */ /* 0x0007e2000b800005 */
[----:B-1----:R-:W-:Y:S01]  /*196d0*/  UIADD3.64 UR48, UPT, UPT, UR58, 0x880, URZ ;  /* 0x000008803a307897 */ /* 0x002fe2000fffe0ff */
[----:B------:R-:W-:Y:S01]  /*196e0*/  UMOV UR52, 0x0 ;  /* 0x0000000000347882 */ /* 0x000fe20000000000 */
[----:B------:R-:W-:Y:S01]  /*196f0*/  UMOV UR53, 0x8108010 ;  /* 0x0810801000357882 */ /* 0x000fe20000000000 */
[----:B--2---:R-:W-:Y:S01]  /*19700*/  UIADD3.64 UR44, UPT, UPT, UR58, 0x900, URZ ;  /* 0x000009003a2c7897 */ /* 0x004fe2000fffe0ff */
[----:B------:R-:W-:Y:S01]  /*19710*/  UTCHMMA gdesc[UR56], gdesc[UR20], tmem[UR5], tmem[UR52], idesc[UR53], UPT ;  /* 0x00ff3414380075ea */ /* 0x000fe2000b800005 */
[----:B------:R-:W-:Y:S01]  /*19720*/  UMOV UR74, 0x0 ;  /* 0x00000000004a7882 */ /* 0x000fe20000000000 */
[----:B------:R-:W-:Y:S01]  /*19730*/  UMOV UR75, 0x8108010 ;  /* 0x08108010004b7882 */ /* 0x000fe20000000000 */
[----:B------:R-:W-:Y:S01]  /*19740*/  UIADD3 UR14, UPT, UPT, UR5, 0x40, URZ ;  /* 0x00000040050e7890 */ /* 0x000fe2000fffe0ff */
[----:B------:R1:W-:Y:S01]  /*19750*/  UTCHMMA gdesc[UR34], gdesc[UR54], tmem[UR18], tmem[UR74], idesc[UR75], !UPT ;  /* 0x00ff4a36220075ea */ /* 0x0003e2000f800012 */
[----:B------:R-:W-:Y:S01]  /*19760*/  UMOV UR72, 0x0 ;  /* 0x0000000000487882 */ /* 0x000fe20000000000 */
[----:B------:R-:W-:Y:S01]  /*19770*/  UMOV UR73, 0x8108010 ;  /* 0x0810801000497882 */ /* 0x000fe20000000000 */
[----:B---3--:R-:W-:Y:S01]  /*19780*/  UIADD3.64 UR36, UPT, UPT, UR58, 0x980, URZ ;  /* 0x000009803a247897 */ /* 0x008fe2000fffe0ff */
[----:B------:R2:W-:Y:S01]  /*19790*/  UTCHMMA gdesc[UR30], gdesc[UR50], tmem[UR17], tmem[UR72], idesc[UR73], UPT ;  /* 0x00ff48321e0075ea */ /* 0x0005e2000b800011 */
[----:B------:R-:W-:Y:S01]  /*197a0*/  UIADD3 UR19, UPT, UPT, UR5, 0x40, URZ ;  /* 0x0000004005137890 */ /* 0x000fe2000fffe0ff */
[----:B------:R3:W-:Y:S01]  /*197b0*/  UTCHMMA gdesc[UR48], gdesc[UR46], tmem[UR16], tmem[UR72], idesc[UR73], UPT ;  /* 0x00ff482e300075ea */ /* 0x0007e2000b800010 */
[----:B------:R-:W-:Y:S01]  /*197c0*/  UIADD3 UR28, UPT, UPT, UR5, 0x40, URZ ;  /* 0x00000040051c7890 */ /* 0x000fe2000fffe0ff */
[----:B------:R4:W-:Y:S01]  /*197d0*/  UTCHMMA gdesc[UR44], gdesc[UR42], tmem[UR15], tmem[UR72], idesc[UR73], UPT ;  /* 0x00ff482a2c0075ea */ /* 0x0009e2000b80000f */
[----:B-1----:R-:W-:-:S02]  /*197e0*/  UIADD3.64 UR34, UPT, UPT, UR58, 0xa00, URZ ;  /* 0x00000a003a227897 */ /* 0x002fc4000fffe0ff */
[----:B------:R-:W-:Y:S01]  /*197f0*/  UIADD3 UR23, UPT, UPT, UR5, 0x40, URZ ;  /* 0x0000004005177890 */ /* 0x000fe2000fffe0ff */
[----:B------:R1:W-:Y:S01]  /*19800*/  UTCHMMA gdesc[UR36], gdesc[UR38], tmem[UR14], tmem[UR72], idesc[UR73], UPT ;  /* 0x00ff4826240075ea */ /* 0x0003e2000b80000e */
[----:B--2---:R-:W-:Y:S02]  /*19810*/  UIADD3.64 UR30, UPT, UPT, UR58, 0xa80, URZ ;  /* 0x00000a803a1e7897 */ /* 0x004fe4000fffe0ff */
[----:B------:R-:W-:Y:S02]  /*19820*/  UIADD3.64 UR52, UPT, UPT, UR58, 0xb00, URZ ;  /* 0x00000b003a347897 */ /* 0x000fe4000fffe0ff */
[----:B------:R-:W-:Y:S01]  /*19830*/  UIADD3 UR22, UPT, UPT, UR5, 0x80, URZ ;  /* 0x0000008005167890 */ /* 0x000fe2000fffe0ff */
[----:B------:R-:W-:Y:S01]  /*19840*/  UTCHMMA gdesc[UR34], gdesc[UR32], tmem[UR19], tmem[UR72], idesc[UR73], UPT ;  /* 0x00ff4820220075ea */ /* 0x000fe2000b800013 */
[----:B---3--:R-:W-:Y:S02]  /*19850*/  UIADD3.64 UR48, UPT, UPT, UR58, 0xf80, URZ ;  /* 0x00000f803a307897 */ /* 0x008fe4000fffe0ff */
[----:B------:R-:W-:Y:S01]  /*19860*/  UIADD3 UR40, UPT, UPT, UR5, 0x80, URZ ;  /* 0x0000008005287890 */ /* 0x000fe2000fffe0ff */
[----:B------:R2:W-:Y:S01]  /*19870*/  UTCHMMA gdesc[UR30], gdesc[UR26], tmem[UR28], tmem[UR72], idesc[UR73], UPT ;  /* 0x00ff481a1e0075ea */ /* 0x0005e2000b80001c */
[----:B----4-:R-:W-:Y:S01]  /*19880*/  UIADD3.64 UR44, UPT, UPT, UR58, 0x1000, URZ ;  /* 0x000010003a2c7897 */ /* 0x010fe2000fffe0ff */
[----:B------:R-:W-:Y:S01]  /*19890*/  UTCHMMA gdesc[UR52], gdesc[UR20], tmem[UR23], tmem[UR72], idesc[UR73], UPT ;  /* 0x00ff4814340075ea */ /* 0x000fe2000b800017 */
[----:B------:R-:W-:-:S02]  /*198a0*/  UIADD3 UR25, UPT, UPT, UR5, 0x80, URZ ;  /* 0x0000008005197890 */ /* 0x000fc4000fffe0ff */
[----:B-1----:R-:W-:Y:S01]  /*198b0*/  UIADD3.64 UR36, UPT, UPT, UR58, 0x1080, URZ ;  /* 0x000010803a247897 */ /* 0x002fe2000fffe0ff */
[----:B------:R-:W-:Y:S01]  /*198c0*/  UTCHMMA gdesc[UR48], gdesc[UR54], tmem[UR22], tmem[UR68], idesc[UR69], !UPT ;  /* 0x00ff4436300075ea */ /* 0x000fe2000f800016 */
[----:B------:R-:W-:Y:S02]  /*198d0*/  UIADD3 UR24, UPT, UPT, UR5, 0x80, URZ ;  /* 0x0000008005187890 */ /* 0x000fe4000fffe0ff */
[----:B--2---:R-:W-:Y:S01]  /*198e0*/  UIADD3.64 UR30, UPT, UPT, UR58, 0x1100, URZ ;  /* 0x000011003a1e7897 */ /* 0x004fe2000fffe0ff */
[----:B------:R1:W-:Y:S01]  /*198f0*/  UTCHMMA gdesc[UR44], gdesc[UR50], tmem[UR40], tmem[UR68], idesc[UR69], UPT ;  /* 0x00ff44322c0075ea */ /* 0x0003e2000b800028 */
[----:B------:R-:W-:Y:S01]  /*19900*/  UMOV UR64, 0x0 ;  /* 0x0000000000407882 */ /* 0x000fe20000000000 */
[----:B------:R-:W-:Y:S01]  /*19910*/  UMOV UR65, 0x8108010 ;  /* 0x0810801000417882 */ /* 0x000fe20000000000 */
[----:B------:R-:W-:Y:S01]  /*19920*/  UIADD3 UR67, UPT, UPT, UR5, 0x80, URZ ;  /* 0x0000008005437890 */ /* 0x000fe2000fffe0ff */
[----:B------:R2:W-:Y:S01]  /*19930*/  UTCHMMA gdesc[UR36], gdesc[UR46], tmem[UR25], tmem[UR64], idesc[UR65], UPT ;  /* 0x00ff402e240075ea */ /* 0x0005e2000b800019 */
[----:B------:R-:W-:Y:S01]  /*19940*/  UMOV UR62, 0x0 ;  /* 0x00000000003e7882 */ /* 0x000fe20000000000 */
[----:B------:R-:W-:Y:S01]  /*19950*/  UMOV UR63, 0x8108010 ;  /* 0x08108010003f7882 */ /* 0x000fe20000000000 */
[----:B------:R-:W-:Y:S01]  /*19960*/  UIADD3 UR66, UPT, UPT, UR5, 0x80, URZ ;  /* 0x0000008005427890 */ /* 0x000fe2000fffe0ff */
[----:B------:R3:W-:Y:S01]  /*19970*/  UTCHMMA gdesc[UR30], gdesc[UR42], tmem[UR24], tmem[UR62], idesc[UR63], UPT ;  /* 0x00ff3e2a1e0075ea */ /* 0x0007e2000b800018 */
[----:B-1----:R-:W-:-:S02]  /*19980*/  UIADD3.64 UR68, UPT, UPT, UR58, 0x1180, URZ ;  /* 0x000011803a447897 */ /* 0x002fc4000fffe0ff */
[----:B--2---:R-:W-:Y:S02]  /*19990*/  UIADD3.64 UR64, UPT, UPT, UR58, 0x1200, URZ ;  /* 0x000012003a407897 */ /* 0x004fe4000fffe0ff */
[----:B------:R-:W-:Y:S02]  /*199a0*/  UIADD3 UR61, UPT, UPT, UR5, 0x80, URZ ;  /* 0x00000080053d7890 */ /* 0x000fe4000fffe0ff */
[----:B---3--:R-:W-:Y:S01]  /*199b0*/  UIADD3.64 UR62, UPT, UPT, UR58, 0x1280, URZ ;  /* 0x000012803a3e7897 */ /* 0x008fe2000fffe0ff */
[----:B------:R-:W-:Y:S01]  /*199c0*/  UMOV UR52, 0x0 ;  /* 0x0000000000347882 */ /* 0x000fe20000000000 */
[----:B------:R-:W-:Y:S01]  /*199d0*/  UMOV UR53, 0x8108010 ;  /* 0x0810801000357882 */ /* 0x000fe20000000000 */
[----:B------:R-:W-:Y:S01]  /*199e0*/  UIADD3 UR13, UPT, UPT, UR5, 0x80, URZ ;  /* 0x00000080050d7890 */ /* 0x000fe2000fffe0ff */
[----:B------:R1:W-:Y:S01]  /*199f0*/  UTCHMMA gdesc[UR68], gdesc[UR38], tmem[UR67], tmem[UR52], idesc[UR53], UPT ;  /* 0x00ff3426440075ea */ /* 0x0003e2000b800043 */
[----:B------:R-:W-:Y:S02]  /*19a00*/  UIADD3.64 UR56, UPT, UPT, UR58, 0x1300, URZ ;  /* 0x000013003a387897 */ /* 0x000fe4000fffe0ff */
[----:B------:R-:W-:Y:S01]  /*19a10*/  UIADD3 UR18, UPT, UPT, UR5, 0xc0, URZ ;  /* 0x000000c005127890 */ /* 0x000fe2000fffe0ff */
[----:B------:R-:W-:Y:S01]  /*19a20*/  UMOV UR40, 0x0 ;  /* 0x0000000000287882 */ /* 0x000fe20000000000 */
[----:B------:R-:W-:Y:S01]  /*19a30*/  UMOV UR41, 0x8108010 ;  /* 0x0810801000297882 */ /* 0x000fe20000000000 */
[----:B------:R-:W-:Y:S01]  /*19a40*/  UIADD3 UR17, UPT, UPT, UR5, 0xc0, URZ ;  /* 0x000000c005117890 */ /* 0x000fe2000fffe0ff */
[----:B------:R2:W-:Y:S01]  /*19a50*/  UTCHMMA gdesc[UR64], gdesc[UR32], tmem[UR66], tmem[UR40], idesc[UR41], UPT ;  /* 0x00ff2820400075ea */ /* 0x0005e2000b800042 */
[----:B------:R-:W-:-:S02]  /*19a60*/  UIADD3.64 UR48, UPT, UPT, UR58, 0x1800, URZ ;  /* 0x000018003a307897 */ /* 0x000fc4000fffe0ff */
[----:B-1----:R-:W-:Y:S02]  /*19a70*/  UIADD3.64 UR52, UPT, UPT, UR58, 0x1780, URZ ;  /* 0x000017803a347897 */ /* 0x002fe4000fffe0ff */
[----:B------:R-:W-:Y:S02]  /*19a80*/  UIADD3 UR16, UPT, UPT, UR5, 0xc0, URZ ;  /* 0x000000c005107890 */ /* 0x000fe4000fffe0ff */
[----:B------:R-:W-:Y:S02]  /*19a90*/  UIADD3.64 UR44, UPT, UPT, UR58, 0x1880, URZ ;  /* 0x000018803a2c7897 */ /* 0x000fe4000fffe0ff */
[----:B------:R-:W-:Y:S01]  /*19aa0*/  UIADD3 UR15, UPT, UPT, UR5, 0xc0, URZ ;  /* 0x000000c0050f7890 */ /* 0x000fe2000fffe0ff */
[----:B------:R-:W-:Y:S01]  /*19ab0*/  UMOV UR24, 0x0 ;  /* 0x0000000000187882 */ /* 0x000fe20000000000 */
[----:B------:R-:W-:Y:S01]  /*19ac0*/  UMOV UR25, 0x8108010 ;  /* 0x0810801000197882 */ /* 0x000fe20000000000 */
[----:B--2---:R-:W-:Y:S01]  /*19ad0*/  UIADD3.64 UR40, UPT, UPT, UR58, 0x1900, URZ ;  /* 0x000019003a287897 */ /* 0x004fe2000fffe0ff */
[----:B------:R1:W-:Y:S01]  /*19ae0*/  UTCHMMA gdesc[UR62], gdesc[UR26], tmem[UR61], tmem[UR24], idesc[UR25], UPT ;  /* 0x00ff181a3e0075ea */ /* 0x0003e2000b80003d */
[----:B------:R-:W-:-:S02]  /*19af0*/  UIADD3 UR14, UPT, UPT, UR5, 0xc0, URZ ;  /* 0x000000c0050e7890 */ /* 0x000fc4000fffe0ff */
[----:B------:R-:W-:Y:S02]  /*19b00*/  UIADD3.64 UR36, UPT, UPT, UR58, 0x1980, URZ ;  /* 0x000019803a247897 */ /* 0x000fe4000fffe0ff */
[----:B------:R-:W-:Y:S02]  /*19b10*/  UIADD3 UR19, UPT, UPT, UR5, 0xc0, URZ ;  /* 0x000000c005137890 */ /* 0x000fe4000fffe0ff */
[----:B------:R-:W-:Y:S02]  /*19b20*/  UIADD3.64 UR30, UPT, UPT, UR58, 0x1a00, URZ ;  /* 0x00001a003a1e7897 */ /* 0x000fe4000fffe0ff */
[----:B------:R-:W-:Y:S02]  /*19b30*/  UIADD3 UR60, UPT, UPT, UR5, 0xc0, URZ ;  /* 0x000000c0053c7890 */ /* 0x000fe4000fffe0ff */
[----:B-1----:R-:W-:Y:S01]  /*19b40*/  UIADD3.64 UR24, UPT, UPT, UR58, 0x1a80, URZ ;  /* 0x00001a803a187897 */ /* 0x002fe2000fffe0ff */
[----:B------:R-:W-:Y:S01]  /*19b50*/  UMOV UR62, 0x0 ;  /* 0x00000000003e7882 */ /* 0x000fe20000000000 */
[----:B------:R-:W-:Y:S01]  /*19b60*/  UMOV UR63, 0x8108010 ;  /* 0x08108010003f7882 */ /* 0x000fe20000000000 */
[----:B------:R-:W-:Y:S01]  /*19b70*/  UIADD3 UR70, UPT, UPT, UR5, 0xc0, URZ ;  /* 0x000000c005467890 */ /* 0x000fe2000fffe0ff */
[----:B------:R0:W-:Y:S01]  /*19b80*/  UTCHMMA gdesc[UR56], gdesc[UR20], tmem[UR13], tmem[UR62], idesc[UR63], UPT ;  /* 0x00ff3e14380075ea */ /* 0x0001e2000b80000d */
[----:B------:R-:W-:Y:S01]  /*19b90*/  UIADD3.64 UR58, UPT, UPT, UR58, 0x1b00, URZ ;  /* 0x00001b003a3a7897 */ /* 0x000fe2000fffe0ff */
[----:B------:R-:W-:Y:S01]  /*19ba0*/  UMOV UR64, 0x0 ;  /* 0x0000000000407882 */ /* 0x000fe20000000000 */
[----:B------:R-:W-:Y:S01]  /*19bb0*/  UMOV UR65, 0x8108010 ;  /* 0x0810801000417882 */ /* 0x000fe20000000000 */
[----:B------:R-:W-:Y:S01]  /*19bc0*/  UMOV UR66, 0x0 ;  /* 0x0000000000427882 */ /* 0x000fe20000000000 */
[----:B------:R-:W-:Y:S01]  /*19bd0*/  UMOV UR67, 0x8108010 ;  /* 0x0810801000437882 */ /* 0x000fe20000000000 */
[----:B------:R-:W-:Y:S01]  /*19be0*/  UMOV UR68, 0x0 ;  /* 0x0000000000447882 */ /* 0x000fe20000000000 */
[----:B------:R-:W-:Y:S01]  /*19bf0*/  UMOV UR69, 0x8108010 ;  /* 0x0810801000457882 */ /* 0x000fe20000000000 */
[----:B------:R0:W-:Y:S01]  /*19c00*/  UTCHMMA gdesc[UR52], gdesc[UR54], tmem[UR18], tmem[UR64], idesc[UR65], !UPT ;  /* 0x00ff4036340075ea */ /* 0x0001e2000f800012 */
[----:B------:R0:W-:Y:S01]  /*19c10*/  UTCHMMA gdesc[UR48], gdesc[UR50], tmem[UR17], tmem[UR66], idesc[UR67], UPT ;  /* 0x00ff4232300075ea */ /* 0x0001e2000b800011 */
[----:B------:R0:W-:Y:S01]  /*19c20*/  UTCHMMA gdesc[UR44], gdesc[UR46], tmem[UR16], tmem[UR68], idesc[UR69], UPT ;  /* 0x00ff442e2c0075ea */ /* 0x0001e2000b800010 */
[----:B------:R-:W-:Y:S01]  /*19c30*/  UMOV UR34, 0x0 ;  /* 0x0000000000227882 */ /* 0x000fe20000000000 */
[----:B------:R-:W-:Y:S01]  /*19c40*/  UMOV UR35, 0x8108010 ;  /* 0x0810801000237882 */ /* 0x000fe20000000000 */
[----:B------:R0:W-:Y:S01]  /*19c50*/  UTCHMMA gdesc[UR40], gdesc[UR42], tmem[UR15], tmem[UR74], idesc[UR75], UPT ;  /* 0x00ff4a2a280075ea */ /* 0x0001e2000b80000f */
[----:B------:R-:W-:Y:S01]  /*19c60*/  UMOV UR28, 0x0 ;  /* 0x00000000001c7882 */ /* 0x000fe20000000000 */
[----:B------:R-:W-:Y:S01]  /*19c70*/  UMOV UR29, 0x8108010 ;  /* 0x08108010001d7882 */ /* 0x000fe20000000000 */
[----:B------:R0:W-:Y:S01]  /*19c80*/  UTCHMMA gdesc[UR36], gdesc[UR38], tmem[UR14], tmem[UR72], idesc[UR73], UPT ;  /* 0x00ff4826240075ea */ /* 0x0001e2000b80000e */
[----:B------:R-:W-:Y:S01]  /*19c90*/  UMOV UR22, 0x0 ;  /* 0x0000000000167882 */ /* 0x000fe20000000000 */
[----:B------:R-:W-:Y:S01]  /*19ca0*/  UMOV UR23, 0x8108010 ;  /* 0x0810801000177882 */ /* 0x000fe20000000000 */
[----:B------:R0:W-:Y:S01]  /*19cb0*/  UTCHMMA gdesc[UR30], gdesc[UR32], tmem[UR19], tmem[UR34], idesc[UR35], UPT ;  /* 0x00ff22201e0075ea */ /* 0x0001e2000b800013 */
[----:B------:R0:W-:Y:S01]  /*19cc0*/  UTCHMMA gdesc[UR24], gdesc[UR26], tmem[UR60], tmem[UR28], idesc[UR29], UPT ;  /* 0x00ff1c1a180075ea */ /* 0x0001e2000b80003c */
[----:B------:R0:W-:Y:S01]  /*19cd0*/  UTCHMMA gdesc[UR58], gdesc[UR20], tmem[UR70], tmem[UR22], idesc[UR23], UPT ;  /* 0x00ff16143a0075ea */ /* 0x0001e2000b800046 */
[----:B------:R0:W-:Y:S01]  /*19ce0*/  UTCBAR [UR12], URZ ;  /* 0x000000ff0c0073e9 */ /* 0x0001e200080000ff */
[----:B------:R-:W-:Y:S01]  /*19cf0*/  NOP ;  /* 0x0000000000007918 */ /* 0x000fe20000000000 */
.L_x_6:
[----:B------:R1:W-:Y:S01]  /*19d00*/  STL [R1+0xeb4], RZ ;  /* 0x000eb4ff01007387 */ /* 0x0003e20000100800 */
[----:B-----5:R-:W-:Y:S01]  /*19d10*/  IMAD.SHL.U32 R92, R90, 0x80, RZ ;  /* 0x000000805a5c7824 */ /* 0x020fe200078e00ff */
[----:B------:R-:W-:Y:S02]  /*19d20*/  SHF.L.U32 R90, R91, 0x7, RZ ;  /* 0x000000075b5a7819 */ /* 0x000fe400000006ff */
[----:B------:R1:W-:Y:S01]  /*19d30*/  STL [R1+0xeac], RZ ;  /* 0x000eacff01007387 */ /* 0x0003e20000100800 */
[----:B------:R-:W-:Y:S05]  /*19d40*/  @!P1 BRA `(.L_x_7) ;  /* 0x000002d400449947 */ /* 0x000fea0003800000 */
[----:B------:R-:W2:Y:S01]  /*19d50*/  LDL.LU R3, [R1+0xec8] ;  /* 0x000ec80001037983 */ /* 0x000ea20000300800 */
[----:B0-----:R-:W-:Y:S02]  /*19d60*/  UIADD3.64 UR16, UPT, UPT, UR8, 0x80, URZ ;  /* 0x0000008008107897 */ /* 0x001fe4000fffe0ff */
[----:B------:R-:W-:Y:S01]  /*19d70*/  UIADD3.64 UR18, UPT, UPT, UR8, 0x100, URZ ;  /* 0x0000010008127897 */ /* 0x000fe2000fffe0ff */
[----:B------:R0:W-:Y:S01]  /*19d80*/  STL [R1+0x1f48], R0 ;  /* 0x001f480001007387 */ /* 0x0001e20000100800 */
[----:B------:R-:W-:Y:S01]  /*19d90*/  UIADD3.64 UR14, UPT, UPT, UR10, 0x2, URZ ;  /* 0x000000020a0e7897 */ /* 0x000fe2000fffe0ff */
[----:B--2---:R-:W-:Y:S02]  /*19da0*/  R2UR UR12, R3 ;  /* 0x00000000030c72ca */ /* 0x004fe400000e0000 */
[----:B------:R-:W0:Y:S01]  /*19db0*/  LDL.LU R3, [R1+0xecc] ;  /* 0x000ecc0001037983 */ /* 0x000e220000300800 */
[----:B------:R-:W-:Y:S01]  /*19dc0*/  SHF.R.S32.HI R91, RZ, 0x1f, R92 ;  /* 0x0000001fff5b7819 */ /* 0x000fe2000001145c */
[----:B------:R-:W-:-:S02]  /*19dd0*/  UIADD3.64 UR20, UPT, UPT, UR8, 0x180, URZ ;  /* 0x0000018008147897 */ /* 0x000fc4000fffe0ff */
[----:B------:R-:W-:Y:S01]  /*19de0*/  UIADD3.64 UR22, UPT, UPT, UR8, 0x200, URZ ;  /* 0x0000020008167897 */ /* 0x000fe2000fffe0ff */
[C---:B------:R-:W-:Y:S01]  /*19df0*/  SHF.L.U64.HI R91, R92.reuse, 0x1, R91 ;  /* 0x000000015c5b7819 */ /* 0x040fe2000001025b */
[----:B------:R-:W-:Y:S01]  /*19e00*/  IMAD.SHL.U32 R92, R92, 0x2, RZ ;  /* 0x000000025c5c7824 */ /* 0x000fe200078e00ff */
[----:B------:R-:W-:Y:S02]  /*19e10*/  UIADD3.64 UR24, UPT, UPT, UR8, 0x280, URZ ;  /* 0x0000028008187897 */ /* 0x000fe4000fffe0ff */
[----:B------:R-:W-:Y:S02]  /*19e20*/  UIADD3.64 UR28, UPT, UPT, UR8, 0x300, URZ ;  /* 0x00000300081c7897 */ /* 0x000fe4000fffe0ff */
[----:B------:R-:W-:Y:S02]  /*19e30*/  UIADD3.64 UR16, UPT, UPT, UR10, 0x4, URZ ;  /* 0x000000040a107897 */ /* 0x000fe4000fffe0ff */
[----:B------:R-:W-:Y:S02]  /*19e40*/  UIADD3.64 UR18, UPT, UPT, UR10, 0x1fe, URZ ;  /* 0x000001fe0a127897 */ /* 0x000fe4000fffe0ff */
[----:B------:R-:W-:-:S02]  /*19e50*/  UIADD3.64 UR20, UPT, UPT, UR10, 0x200, URZ ;  /* 0x000002000a147897 */ /* 0x000fc4000fffe0ff */
[----:B------:R-:W-:Y:S02]  /*19e60*/  UIADD3.64 UR22, UPT, UPT, UR10, 0x202, URZ ;  /* 0x000002020a167897 */ /* 0x000fe4000fffe0ff */
        /* <DEDUP_REMOVED lines=19> */
[----:B------:R-:W-:Y:S01]  /*19fa0*/  UIADD3.64 UR62, UPT, UPT, UR8, 0x1880, URZ ;  /* 0x00001880083e7897 */ /* 0x000fe2000fffe0ff */
[----:B------:R-:W-:Y:S01]  /*19fb0*/  UMOV UR13, 0x40004040 ;  /* 0x40004040000d7882 */ /* 0x000fe20000000000 */
[----:B------:R-:W-:Y:S02]  /*19fc0*/  UIADD3.64 UR64, UPT, UPT, UR8, 0x1900, URZ ;  /* 0x0000190008407897 */ /* 0x000fe4000fffe0ff */
[----:B------:R-:W-:Y:S02]  /*19fd0*/  UIADD3.64 UR66, UPT, UPT, UR8, 0x1980, URZ ;  /* 0x0000198008427897 */ /* 0x000fe4000fffe0ff */
[----:B------:R-:W-:-:S02]  /*19fe0*/  UIADD3.64 UR68, UPT, UPT, UR8, 0x1a00, URZ ;  /* 0x00001a0008447897 */ /* 0x000fc4000fffe0ff */
[----:B------:R-:W-:Y:S02]  /*19ff0*/  UIADD3.64 UR70, UPT, UPT, UR8, 0x1a80, URZ ;  /* 0x00001a8008467897 */ /* 0x000fe4000fffe0ff */
[----:B------:R-:W-:Y:S01]  /*1a000*/  UIADD3.64 UR72, UPT, UPT, UR8, 0x1b00, URZ ;  /* 0x00001b0008487897 */ /* 0x000fe2000fffe0ff */
[----:B0-----:R-:W-:Y:S02]  /*1a010*/  LOP3.LUT R0, R3, 0x4000000, RZ, 0xfc, !PT ;  /* 0x0400000003007812 */ /* 0x001fe400078efcff */
[----:B------:R-:W-:-:S03]  /*1a020*/  SHF.R.S32.HI R3, RZ, 0x1f, R90 ;  /* 0x0000001fff037819 */ /* 0x000fc6000001145a */
[----:B------:R0:W-:Y:S01]  /*1a030*/  STL [R1+0x1f20], R0 ;  /* 0x001f200001007387 */ /* 0x0001e20000100800 */
[C---:B------:R-:W-:Y:S01]  /*1a040*/  SHF.L.U64.HI R3, R90.reuse, 0x1, R3 ;  /* 0x000000015a037819 */ /* 0x040fe20000010203 */
[----:B------:R-:W-:Y:S02]  /*1a050*/  IMAD.SHL.U32 R90, R90, 0x2, RZ ;  /* 0x000000025a5a7824 */ /* 0x000fe400078e00ff */
[----:B0-----:R-:W-:-:S05]  /*1a060*/  IMAD.MOV.U32 R0, RZ, RZ, 0x1 ;  /* 0x00000001ff007424 */ /* 0x001fca00078e00ff */
[----:B------:R0:W-:Y:S04]  /*1a070*/  STL [R1+0x1704], R0 ;  /* 0x0017040001007387 */ /* 0x0001e80000100800 */
[----:B0-----:R0:W5:Y:S04]  /*1a080*/  LDL.LU R0, [R1+0x1f48] ;  /* 0x001f480001007983 */ /* 0x0011680000300800 */
[----:B------:R0:W-:Y:S02]  /*1a090*/  STL [R1+0x1708], RZ ;  /* 0x001708ff01007387 */ /* 0x0001e40000100800 */
.L_x_10:
[----:B--2---:R2:W-:Y:S04]  /*1a0a0*/  STL [R1+0x1f8c], R19 ;  /* 0x001f8c1301007387 */ /* 0x0045e80000100800 */
[----:B--2---:R-:W2:Y:S04]  /*1a0b0*/  LDL.LU R19, [R1+0x16e8] ;  /* 0x0016e80001137983 */ /* 0x004ea80000300800 */
[----:B------:R3:W-:Y:S04]  /*1a0c0*/  STL [R1+0x1f88], R18 ;  /* 0x001f881201007387 */ /* 0x0007e80000100800 */
[----:B---3--:R-:W3:Y:S04]  /*1a0d0*/  LDL.LU R18, [R1+0xeac] ;  /* 0x000eac0001127983 */ /* 0x008ee80000300800 */
[----:B------:R4:W-:Y:S04]  /*1a0e0*/  STL [R1+0x1f84], R17 ;  /* 0x001f841101007387 */ /* 0x0009e80000100800 */
[----:B----4-:R-:W4:Y:S04]  /*1a0f0*/  LDL.LU R17, [R1+0x151c] ;  /* 0x00151c0001117983 */ /* 0x010f280000300800 */
[----:B------:R0:W-:Y:S04]  /*1a100*/  STL [R1+0x1f80], R16 ;  /* 0x001f801001007387 */ /* 0x0001e80000100800 */
[----:B0-----:R-:W2:Y:S04]  /*1a110*/  LDL.LU R16, [R1+0x16f0] ;  /* 0x0016f00001107983 */ /* 0x001ea80000300800 */
        /* <DEDUP_REMOVED lines=9> */
[----:B0-----:R-:W4:Y:S04]  /*1a1b0*/  LDL.LU R11, [R1+0x1520] ;  /* 0x00152000010b7983 */ /* 0x001f280000300800 */
[----:B------:R0:W-:Y:S04]  /*1a1c0*/  STL [R1+0x1f68], R10 ;  /* 0x001f680a01007387 */ /* 0x0001e80000100800 */
[----:B0-----:R-:W4:Y:S04]  /*1a1d0*/  LDL.LU R10, [R1+0x1510] ;  /* 0x00151000010a7983 */ /* 0x001f280000300800 */
[----:B------:R0:W-:Y:S04]  /*1a1e0*/  STL [R1+0x1f64], R9 ;  /* 0x001f640901007387 */ /* 0x0001e80000100800 */
[----:B0-----:R-:W4:Y:S04]  /*1a1f0*/  LDL.LU R9, [R1+0x1518] ;  /* 0x0015180001097983 */ /* 0x001f280000300800 */
[----:B------:R-:W-:Y:S04]  /*1a200*/  STL [R1+0x1f60], R8 ;  /* 0x001f600801007387 */ /* 0x000fe80000100800 */
[----:B------:R-:W-:Y:S04]  /*1a210*/  STL [R1+0x1f5c], R7 ;  /* 0x001f5c0701007387 */ /* 0x000fe80000100800 */
[----:B------:R-:W-:Y:S04]  /*1a220*/  STL [R1+0x1f58], R6 ;  /* 0x001f580601007387 */ /* 0x000fe80000100800 */
[----:B-----5:R-:W-:Y:S04]  /*1a230*/  STL [R1+0x1f54], R5 ;  /* 0x001f540501007387 */ /* 0x020fe80000100800 */
[----:B------:R-:W-:Y:S04]  /*1a240*/  STL [R1+0x1f50], R4 ;  /* 0x001f500401007387 */ /* 0x000fe80000100800 */
[----:B------:R-:W-:Y:S04]  /*1a250*/  STL [R1+0x1f4c], R2 ;  /* 0x001f4c0201007387 */ /* 0x000fe80000100800 */
[----:B-----5:R-:W-:Y:S01]  /*1a260*/  STL [R1+0x1f48], R0 ;  /* 0x001f480001007387 */ /* 0x020fe20000100800 */
[----:B---3--:R-:W-:-:S05]  /*1a270*/  IMAD.U32 R18, R18, -0x80000000, RZ ;  /* 0x8000000012127824 */ /* 0x008fca00078e00ff */
[----:B------:R-:W-:Y:S01]  /*1a280*/  STL [R1+0xea8], R18 ;  /* 0x000ea81201007387 */ /* 0x000fe20000100800 */
[-C--:B--2---:R-:W-:Y:S02]  /*1a290*/  IADD3 R12, P4, PT, R12, R90.reuse, RZ ;  /* 0x0000005a0c0c7210 */ /* 0x084fe40007f9e0ff */
[----:B----4-:R-:W-:-:S05]  /*1a2a0*/  IADD3 R11, P5, PT, R11, R90, RZ ;  /* 0x0000005a0b0b7210 */ /* 0x010fca0007fbe0ff */
[----:B------:R-:W-:Y:S01]  /*1a2b0*/  IMAD.X R17, R17, 0x1, R3, P5 ;  /* 0x0000000111117824 */ /* 0x000fe200028e0603 */
[-C--:B------:R-:W-:Y:S02]  /*1a2c0*/  IADD3 R19, P5, PT, R19, R90.reuse, RZ ;  /* 0x0000005a13137210 */ /* 0x080fe40007fbe0ff */
[----:B------:R-:W-:-:S05]  /*1a2d0*/  IADD3 R10, P2, PT, R10, R90, RZ ;  /* 0x0000005a0a0a7210 */ /* 0x000fca0007f5e0ff */
[----:B------:R-:W-:Y:S01]  /*1a2e0*/  IMAD.X R15, R15, 0x1, R3, P2 ;  /* 0x000000010f0f7824 */ /* 0x000fe200010e0603 */
[-C--:B------:R-:W-:Y:S02]  /*1a2f0*/  IADD3 R16, P2, PT, R16, R90.reuse, RZ ;  /* 0x0000005a10107210 */ /* 0x080fe40007f5e0ff */
[----:B------:R-:W-:-:S05]  /*1a300*/  IADD3 R9, P1, PT, R9, R90, RZ ;  /* 0x0000005a09097210 */ /* 0x000fca0007f3e0ff */
[----:B------:R-:W-:Y:S01]  /*1a310*/  IMAD.X R13, R13, 0x1, R3, P1 ;  /* 0x000000010d0d7824 */ /* 0x000fe200008e0603 */
[----:B------:R-:W-:Y:S01]  /*1a320*/  STL [R1+0x1518], R9 ;  /* 0x0015180901007387 */ /* 0x000fe20000100800 */
[----:B------:R-:W-:-:S03]  /*1a330*/  IADD3 R14, P1, PT, R14, R90, RZ ;  /* 0x0000005a0e0e7210 */ /* 0x000fc60007f3e0ff */
        /* <DEDUP_REMOVED lines=8> */
[----:B0-----:R-:W2:Y:S04]  /*1a3c0*/  LDL.LU R19, [R1+0x16fc] ;  /* 0x0016fc0001137983 */ /* 0x001ea80000300800 */
[----:B------:R0:W-:Y:S04]  /*1a3d0*/  STL [R1+0x151c], R17 ;  /* 0x00151c1101007387 */ /* 0x0001e80000100800 */
        /* <DEDUP_REMOVED lines=15> */
[----:B------:R-:W4:Y:S01]  /*1a4d0*/  LDL.LU R0, [R1+0x16c4] ;  /* 0x0016c40001007983 */ /* 0x000f220000300800 */
[----:B--2---:R-:W-:-:S05]  /*1a4e0*/  IMAD.X R19, R19, 0x1, R3, P4 ;  /* 0x0000000113137824 */ /* 0x004fca00020e0603 */
[----:B------:R0:W-:Y:S01]  /*1a4f0*/  STL [R1+0x16fc], R19 ;  /* 0x0016fc1301007387 */ /* 0x0001e20000100800 */
[----:B---3--:R-:W-:Y:S01]  /*1a500*/  IADD3 R17, P4, PT, R17, R90, RZ ;  /* 0x0000005a11117210 */ /* 0x008fe20007f9e0ff */
[----:B----4-:R-:W-:-:S04]  /*1a510*/  IMAD.X R16, R16, 0x1, R3, P1 ;  /* 0x0000000110107824 */ /* 0x010fc800008e0603 */
[----:B------:R2:W-:Y:S01]  /*1a520*/  STL [R1+0x16e0], R17 ;  /* 0x0016e01101007387 */ /* 0x0005e20000100800 */
[----:B------:R-:W-:-:S03]  /*1a530*/  IADD3 R15, P1, PT, R15, R90, RZ ;  /* 0x0000005a0f0f7210 */ /* 0x000fc60007f3e0ff */
[----:B------:R3:W-:Y:S01]  /*1a540*/  STL [R1+0x16f4], R16 ;  /* 0x0016f41001007387 */ /* 0x0007e20000100800 */
[----:B------:R-:W-:-:S03]  /*1a550*/  IMAD.X R14, R14, 0x1, R3, P2 ;  /* 0x000000010e0e7824 */ /* 0x000fc600010e0603 */
[----:B------:R4:W-:Y:S01]  /*1a560*/  STL [R1+0x1508], R15 ;  /* 0x0015080f01007387 */ /* 0x0009e20000100800 */
[----:B------:R-:W-:-:S03]  /*1a570*/  IADD3 R13, P2, PT, R13, R90, RZ ;  /* 0x0000005a0d0d7210 */ /* 0x000fc60007f5e0ff */
[----:B-1----:R1:W-:Y:S01]  /*1a580*/  STL [R1+0x16ec], R14 ;  /* 0x0016ec0e01007387 */ /* 0x0023e20000100800 */
[----:B------:R-:W-:-:S03]  /*1a590*/  IMAD.X R12, R12, 0x1, R3, P5 ;  /* 0x000000010c0c7824 */ /* 0x000fc600028e0603 */
[----:B------:R0:W-:Y:S01]  /*1a5a0*/  STL [R1+0x16d8], R13 ;  /* 0x0016d80d01007387 */ /* 0x0001e20000100800 */
[----:B------:R-:W-:-:S03]  /*1a5b0*/  IADD3 R11, P5, PT, R11, R90, RZ ;  /* 0x0000005a0b0b7210 */ /* 0x000fc60007fbe0ff */
[----:B------:R0:W-:Y:S01]  /*1a5c0*/  STL [R1+0x16e4], R12 ;  /* 0x0016e40c01007387 */ /* 0x0001e20000100800 */
        /* <DEDUP_REMOVED lines=15> */
[----:B0-----:R-:W4:Y:S01]  /*1a6c0*/  LDL.LU R19, [R1+0x16a8] ;  /* 0x0016a80001137983 */ /* 0x001f220000300800 */
[----:B------:R-:W-:-:S03]  /*1a6d0*/  IMAD.X R0, R0, 0x1, R3, P4 ;  /* 0x0000000100007824 */ /* 0x000fc600020e0603 */
[----:B------:R0:W-:Y:S04]  /*1a6e0*/  STL [R1+0x16cc], R4 ;  /* 0x0016cc0401007387 */ /* 0x0001e80000100800 */
[----:B--2---:R-:W2:Y:S04]  /*1a6f0*/  LDL.LU R17, [R1+0x16bc] ;  /* 0x0016bc0001117983 */ /* 0x004ea80000300800 */
[----:B------:R0:W-:Y:S04]  /*1a700*/  STL [R1+0x16b0], R2 ;  /* 0x0016b00201007387 */ /* 0x0001e80000100800 */
[----:B---3--:R-:W3:Y:S04]  /*1a710*/  LDL.LU R16, [R1+0x16a0] ;  /* 0x0016a00001107983 */ /* 0x008ee80000300800 */
[----:B------:R0:W-:Y:S04]  /*1a720*/  STL [R1+0x16c4], R0 ;  /* 0x0016c40001007387 */ /* 0x0001e80000100800 */
[----:B----4-:R-:W4:Y:S04]  /*1a730*/  LDL.LU R15, [R1+0x16b4] ;  /* 0x0016b400010f7983 */ /* 0x010f280000300800 */
[----:B-1----:R-:W4:Y:S04]  /*1a740*/  LDL.LU R14, [R1+0x1698] ;  /* 0x00169800010e7983 */ /* 0x002f280000300800 */
        /* <DEDUP_REMOVED lines=9> */
[----:B0-----:R-:W4:Y:S04]  /*1a7e0*/  LDL.LU R4, [R1+0x1670] ;  /* 0x0016700001047983 */ /* 0x001f280000300800 */
[----:B------:R-:W4:Y:S04]  /*1a7f0*/  LDL.LU R2, [R1+0x1684] ;  /* 0x0016840001027983 */ /* 0x000f280000300800 */
[----:B------:R-:W4:Y:S01]  /*1a800*/  LDL.LU R0, [R1+0x1668] ;  /* 0x0016680001007983 */ /* 0x000f220000300800 */
[----:B------:R-:W-:Y:S01]  /*1a810*/  IADD3 R19, P4, PT, R19, R90, RZ ;  /* 0x0000005a13137210 */ /* 0x000fe20007f9e0ff */
[----:B--2---:R-:W-:-:S04]  /*1a820*/  IMAD.X R17, R17, 0x1, R3, P1 ;  /* 0x0000000111117824 */ /* 0x004fc800008e0603 */
[----:B------:R0:W-:Y:S01]  /*1a830*/  STL [R1+0x16a8], R19 ;  /* 0x0016a81301007387 */ /* 0x0001e20000100800 */
[----:B---3--:R-:W-:-:S03]  /*1a840*/  IADD3 R16, P1, PT, R16, R90, RZ ;  /* 0x0000005a10107210 */ /* 0x008fc60007f3e0ff */
[----:B------:R1:W-:Y:S01]  /*1a850*/  STL [R1+0x16bc], R17 ;  /* 0x0016bc1101007387 */ /* 0x0003e20000100800 */
[----:B----4-:R-:W-:-:S03]  /*1a860*/  IMAD.X R15, R15, 0x1, R3, P2 ;  /* 0x000000010f0f7824 */ /* 0x010fc600010e0603 */
        /* <DEDUP_REMOVED lines=24> */
[----:B0-----:R-:W4:Y:S01]  /*1a9f0*/  LDL.LU R19, [R1+0x167c] ;  /* 0x00167c0001137983 */ /* 0x001f220000300800 */
[----:B------:R-:W-:-:S03]  /*1aa00*/  IADD3 R0, P4, PT, R0, R90, RZ ;  /* 0x0000005a00007210 */ /* 0x000fc60007f9e0ff */
[----:B------:R0:W-:Y:S04]  /*1aa10*/  STL [R1+0x1670], R4 ;  /* 0x0016700401007387 */ /* 0x0001e80000100800 */
[----:B-1----:R-:W4:Y:S04]  /*1aa20*/  LDL.LU R17, [R1+0x1660] ;  /* 0x0016600001117983 */ /* 0x002f280000300800 */
[----:B------:R1:W-:Y:S04]  /*1aa30*/  STL [R1+0x1684], R2 ;  /* 0x0016840201007387 */ /* 0x0003e80000100800 */
[----:B--2---:R-:W2:Y:S04]  /*1aa40*/  LDL.LU R16, [R1+0x1674] ;  /* 0x0016740001107983 */ /* 0x004ea80000300800 */
[----:B------:R0:W-:Y:S04]  /*1aa50*/  STL [R1+0x1668], R0 ;  /* 0x0016680001007387 */ /* 0x0001e80000100800 */
[----:B---3--:R-:W3:Y:S04]  /*1aa60*/  LDL.LU R15, [R1+0x1658] ;  /* 0x00165800010f7983 */ /* 0x008ee80000300800 */
[----:B----4-:R-:W4:Y:S04]  /*1aa70*/  LDL.LU R14, [R1+0x166c] ;  /* 0x00166c00010e7983 */ /* 0x010f280000300800 */
        /* <DEDUP_REMOVED lines=10> */
[----:B-1----:R-:W4:Y:S04]  /*1ab20*/  LDL.LU R2, [R1+0x1628] ;  /* 0x0016280001027983 */ /* 0x002f280000300800 */
[----:B------:R-:W4:Y:S01]  /*1ab30*/  LDL.LU R0, [R1+0x163c] ;  /* 0x00163c0001007983 */ /* 0x000f220000300800 */
[----:B------:R-:W-:Y:S01]  /*1ab40*/  IMAD.X R19, R19, 0x1, R3, P1 ;  /* 0x0000000113137824 */ /* 0x000fe200008e0603 */
[----:B------:R-:W-:-:S04]  /*1ab50*/  IADD3 R17, P1, PT, R17, R90, RZ ;  /* 0x0000005a11117210 */ /* 0x000fc80007f3e0ff */
[----:B------:R0:W-:Y:S01]  /*1ab60*/  STL [R1+0x167c], R19 ;  /* 0x00167c1301007387 */ /* 0x0001e20000100800 */
[----:B--2---:R-:W-:-:S03]  /*1ab70*/  IMAD.X R16, R16, 0x1, R3, P2 ;  /* 0x0000000110107824 */ /* 0x004fc600010e0603 */
        /* <DEDUP_REMOVED lines=19> */
[----:B------:R-:W-:-:S03]  /*1acb0*/  IADD3.X R6, PT, PT, R6, R3, RZ, P5, !PT ;  /* 0x0000000306067210 */ /* 0x000fc60002ffe4ff */
        /* <DEDUP_REMOVED lines=27> */
[----:B------:R-:W-:Y:S01]  /*1ae70*/  IADD3 R19, P1, PT, R19, R90, RZ ;  /* 0x0000005a13137210 */ /* 0x000fe20007f3e0ff */
[----:B------:R-:W-:-:S04]  /*1ae80*/  IMAD.X R17, R17, 0x1, R3, P2 ;  /* 0x0000000111117824 */ /* 0x000fc800010e0603 */
[----:B------:R0:W-:Y:S01]  /*1ae90*/  STL [R1+0x1620], R19 ;  /* 0x0016201301007387 */ /* 0x0001e20000100800 */
[----:B--2---:R-:W-:-:S03]  /*1aea0*/  IADD3 R16, P2, PT, R16, R90, RZ ;  /* 0x0000005a10107210 */ /* 0x004fc60007f5e0ff */
[----:B------:R1:W-:Y:S01]  /*1aeb0*/  STL [R1+0x1634], R17 ;  /* 0x0016341101007387 */ /* 0x0003e20000100800 */
[----:B---3--:R-:W-:-:S03]  /*1aec0*/  IMAD.X R15, R15, 0x1, R3, P5 ;  /* 0x000000010f0f7824 */ /* 0x008fc600028e0603 */
[----:B------:R2:W-:Y:S01]  /*1aed0*/  STL [R1+0x1618], R16 ;  /* 0x0016181001007387 */ /* 0x0005e20000100800 */
[----:B----4-:R-:W-:-:S03]  /*1aee0*/  IADD3 R14, P5, PT, R14, R90, RZ ;  /* 0x0000005a0e0e7210 */ /* 0x010fc60007fbe0ff */
        /* <DEDUP_REMOVED lines=43> */
[----:B------:R-:W-:-:S05]  /*1b1a0*/  IMAD.X R19, R19, 0x1, R3, P2 ;  /* 0x0000000113137824 */ /* 0x000fca00010e0603 */
[----:B------:R0:W-:Y:S01]  /*1b1b0*/  STL [R1+0x15f4], R19 ;  /* 0x0015f41301007387 */ /* 0x0001e20000100800 */
[----:B------:R-:W-:-:S03]  /*1b1c0*/  IADD3 R17, P2, PT, R17, R90, RZ ;  /* 0x0000005a11117210 */ /* 0x000fc60007f5e0ff */
[----:B0-----:R0:W5:Y:S01]  /*1b1d0*/  LDL.LU R19, [R1+0x1f8c] ;  /* 0x001f8c0001137983 */ /* 0x0011620000300800 */
        /* <DEDUP_REMOVED lines=27> */
[----:B-1----:R-:W4:Y:S01]  /*1b390*/  LDL.LU R17, [R1+0x15ac] ;  /* 0x0015ac0001117983 */ /* 0x002f220000300800 */
[----:B------:R-:W-:-:S03]  /*1b3a0*/  IMAD.X R0, R0, 0x1, R3, P2 ;  /* 0x0000000100007824 */ /* 0x000fc600010e0603 */
[----:B------:R1:W-:Y:S01]  /*1b3b0*/  STL [R1+0x15bc], R4 ;  /* 0x0015bc0401007387 */ /* 0x0003e20000100800 */
[----:B------:R0:W1:Y:S03]  /*1b3c0*/  SYNCS.PHASECHK.TRANS64.TRYWAIT P2, [UR4], R18 ;  /* 0x00000012ff0075a7 */ /* 0x0000660008041104 */
[----:B--2---:R-:W2:Y:S04]  /*1b3d0*/  LDL.LU R16, [R1+0x1598] ;  /* 0x0015980001107983 */ /* 0x004ea80000300800 */
[----:B------:R0:W-:Y:S04]  /*1b3e0*/  STL [R1+0x15a0], R2 ;  /* 0x0015a00201007387 */ /* 0x0001e80000100800 */
[----:B---3--:R-:W3:Y:S04]  /*1b3f0*/  LDL.LU R15, [R1+0x15a4] ;  /* 0x0015a400010f7983 */ /* 0x008ee80000300800 */
[----:B------:R1:W-:Y:S04]  /*1b400*/  STL [R1+0x15b4], R0 ;  /* 0x0015b40001007387 */ /* 0x0003e80000100800 */
[----:B----4-:R-:W4:Y:S04]  /*1b410*/  LDL.LU R14, [R1+0x1590] ;  /* 0x00159000010e7983 */ /* 0x010f280000300800 */
        /* <DEDUP_REMOVED lines=9> */
[----:B-1----:R-:W4:Y:S04]  /*1b4b0*/  LDL.LU R4, [R1+0x1568] ;  /* 0x0015680001047983 */ /* 0x002f280000300800 */
[----:B------:R-:W4:Y:S04]  /*1b4c0*/  LDL.LU R2, [R1+0x1574] ;  /* 0x0015740001027983 */ /* 0x000f280000300800 */
[----:B------:R-:W4:Y:S01]  /*1b4d0*/  LDL.LU R0, [R1+0x1560] ;  /* 0x0015600001007983 */ /* 0x000f220000300800 */
[----:B------:R-:W-:Y:S01]  /*1b4e0*/  IMAD.X R17, R17, 0x1, R3, P5 ;  /* 0x0000000111117824 */ /* 0x000fe200028e0603 */
[----:B--2---:R-:W-:-:S04]  /*1b4f0*/  IADD3 R16, P5, PT, R16, R90, RZ ;  /* 0x0000005a10107210 */ /* 0x004fc80007fbe0ff */
        /* <DEDUP_REMOVED lines=26> */
[----:B------:R-:W4:Y:S01]  /*1b6a0*/  LDL.LU R18, [R1+0x156c] ;  /* 0x00156c0001127983 */ /* 0x000f220000300800 */
[----:B------:R-:W-:-:S03]  /*1b6b0*/  IADD3 R0, P4, PT, R0, R90, RZ ;  /* 0x0000005a00007210 */ /* 0x000fc60007f9e0ff */
[----:B------:R1:W-:Y:S04]  /*1b6c0*/  STL [R1+0x1568], R4 ;  /* 0x0015680401007387 */ /* 0x0003e80000100800 */
[----:B0-----:R-:W4:Y:S04]  /*1b6d0*/  LDL.LU R17, [R1+0x1558] ;  /* 0x0015580001117983 */ /* 0x001f280000300800 */
[----:B------:R0:W-:Y:S04]  /*1b6e0*/  STL [R1+0x1574], R2 ;  /* 0x0015740201007387 */ /* 0x0001e80000100800 */
[----:B-1----:R-:W4:Y:S04]  /*1b6f0*/  LDL.LU R16, [R1+0x1564] ;  /* 0x0015640001107983 */ /* 0x002f280000300800 */
[----:B------:R1:W-:Y:S04]  /*1b700*/  STL [R1+0x1560], R0 ;  /* 0x0015600001007387 */ /* 0x0003e80000100800 */
[----:B--2---:R-:W2:Y:S04]  /*1b710*/  LDL.LU R15, [R1+0x1550] ;  /* 0x00155000010f7983 */ /* 0x004ea80000300800 */
        /* <DEDUP_REMOVED lines=12> */
[----:B-1----:R-:W4:Y:S01]  /*1b7e0*/  LDL.LU R0, [R1+0x1524] ;  /* 0x0015240001007983 */ /* 0x002f220000300800 */
[----:B------:R-:W-:-:S05]  /*1b7f0*/  IMAD.X R18, R18, 0x1, R3, P1 ;  /* 0x0000000112127824 */ /* 0x000fca00008e0603 */
[----:B------:R0:W-:Y:S01]  /*1b800*/  STL [R1+0x156c], R18 ;  /* 0x00156c1201007387 */ /* 0x0001e20000100800 */
[----:B------:R-:W-:-:S03]  /*1b810*/  IADD3 R17, P1, PT, R17, R90, RZ ;  /* 0x0000005a11117210 */ /* 0x000fc60007f3e0ff */
[----:B0-----:R0:W5:Y:S01]  /*1b820*/  LDL.LU R18, [R1+0x1f88] ;  /* 0x001f880001127983 */ /* 0x0011620000300800 */
[----:B------:R-:W-:-:S03]  /*1b830*/  IMAD.X R16, R16, 0x1, R3, P5 ;  /* 0x0000000110107824 */ /* 0x000fc600028e0603 */
[----:B------:R1:W-:Y:S01]  /*1b840*/  STL [R1+0x1558], R17 ;  /* 0x0015581101007387 */ /* 0x0003e20000100800 */
[-C--:B--2---:R-:W-:Y:S01]  /*1b850*/  IADD3 R15, P5, PT, R15, R90.reuse, RZ ;  /* 0x0000005a0f0f7210 */ /* 0x084fe20007fbe0ff */
[----:B---3--:R-:W-:Y:S02]  /*1b860*/  IMAD.X R14, R14, 0x1, R3, P4 ;  /* 0x000000010e0e7824 */ /* 0x008fe400020e0603 */
[----:B-1----:R0:W5:Y:S01]  /*1b870*/  LDL.LU R17, [R1+0x1f84] ;  /* 0x001f840001117983 */ /* 0x0021620000300800 */
[----:B----4-:R-:W-:-:S03]  /*1b880*/  IADD3 R13, P4, PT, R13, R90, RZ ;  /* 0x0000005a0d0d7210 */ /* 0x010fc60007f9e0ff */
[----:B------:R1:W-:Y:S01]  /*1b890*/  STL [R1+0x1564], R16 ;  /* 0x0015641001007387 */ /* 0x0003e20000100800 */
[----:B------:R-:W-:-:S03]  /*1b8a0*/  IADD3.X R12, PT, PT, R12, R3, RZ, P1, !PT ;  /* 0x000000030c0c7210 */ /* 0x000fc60000ffe4ff */
[----:B-1----:R0:W5:Y:S01]  /*1b8b0*/  LDL.LU R16, [R1+0x1f80] ;  /* 0x001f800001107983 */ /* 0x0021620000300800 */
[----:B------:R-:W-:-:S03]  /*1b8c0*/  IADD3 R11, P1, PT, R11, R90, RZ ;  /* 0x0000005a0b0b7210 */ /* 0x000fc60007f3e0ff */
[----:B------:R1:W-:Y:S01]  /*1b8d0*/  STL [R1+0x1550], R15 ;  /* 0x0015500f01007387 */ /* 0x0003e20000100800 */
[--C-:B------:R-:W-:Y:S01]  /*1b8e0*/  IMAD.X R10, R10, 0x1, R3.reuse, P5 ;  /* 0x000000010a0a7824 */ /* 0x100fe200028e0603 */
[-C--:B------:R-:W-:Y:S02]  /*1b8f0*/  IADD3 R9, P5, PT, R9, R90.reuse, RZ ;  /* 0x0000005a09097210 */ /* 0x080fe40007fbe0ff */
[----:B-1----:R0:W5:Y:S04]  /*1b900*/  LDL.LU R15, [R1+0x1f7c] ;  /* 0x001f7c00010f7983 */ /* 0x0021680000300800 */
[----:B------:R1:W-:Y:S01]  /*1b910*/  STL [R1+0x155c], R14 ;  /* 0x00155c0e01007387 */ /* 0x0003e20000100800 */
[----:B------:R-:W-:Y:S01]  /*1b920*/  IMAD.X R8, R8, 0x1, R3, P4 ;  /* 0x0000000108087824 */ /* 0x000fe200020e0603 */
[----:B------:R-:W-:-:S02]  /*1b930*/  IADD3 R7, P4, PT, R7, R90, RZ ;  /* 0x0000005a07077210 */ /* 0x000fc40007f9e0ff */
[----:B-1----:R0:W5:Y:S04]  /*1b940*/  LDL.LU R14, [R1+0x1f78] ;  /* 0x001f7800010e7983 */ /* 0x0021680000300800 */
[----:B------:R1:W-:Y:S01]  /*1b950*/  STL [R1+0x1548], R13 ;  /* 0x0015480d01007387 */ /* 0x0003e20000100800 */
[----:B------:R-:W-:-:S03]  /*1b960*/  IMAD.X R6, R6, 0x1, R3, P1 ;  /* 0x0000000106067824 */ /* 0x000fc600008e0603 */
[----:B-1----:R0:W5:Y:S04]  /*1b970*/  LDL.LU R13, [R1+0x1f74] ;  /* 0x001f7400010d7983 */ /* 0x0021680000300800 */
[----:B------:R1:W-:Y:S01]  /*1b980*/  STL [R1+0x1554], R12 ;  /* 0x0015540c01007387 */ /* 0x0003e20000100800 */
[----:B------:R-:W-:-:S03]  /*1b990*/  IADD3 R5, P1, PT, R5, R90, RZ ;  /* 0x0000005a05057210 */ /* 0x000fc60007f3e0ff */
[----:B-1----:R0:W5:Y:S04]  /*1b9a0*/  LDL.LU R12, [R1+0x1f70] ;  /* 0x001f7000010c7983 */ /* 0x0021680000300800 */
[----:B------:R1:W-:Y:S01]  /*1b9b0*/  STL [R1+0x1540], R11 ;  /* 0x0015400b01007387 */ /* 0x0003e20000100800 */
[----:B------:R-:W-:-:S03]  /*1b9c0*/  IMAD.X R4, R4, 0x1, R3, P5 ;  /* 0x0000000104047824 */ /* 0x000fc600028e0603 */
[----:B-1----:R0:W5:Y:S04]  /*1b9d0*/  LDL.LU R11, [R1+0x1f6c] ;  /* 0x001f6c00010b7983 */ /* 0x0021680000300800 */
[----:B------:R1:W-:Y:S01]  /*1b9e0*/  STL [R1+0x154c], R10 ;  /* 0x00154c0a01007387 */ /* 0x0003e20000100800 */
[----:B------:R-:W-:-:S03]  /*1b9f0*/  IMAD.X R2, R2, 0x1, R3, P4 ;  /* 0x0000000102027824 */ /* 0x000fc600020e0603 */
[----:B-1----:R0:W5:Y:S04]  /*1ba00*/  LDL.LU R10, [R1+0x1f68] ;  /* 0x001f6800010a7983 */ /* 0x0021680000300800 */
[----:B------:R1:W-:Y:S01]  /*1ba10*/  STL [R1+0x1538], R9 ;  /* 0x0015380901007387 */ /* 0x0003e20000100800 */
[----:B------:R-:W-:-:S03]  /*1ba20*/  IMAD.X R0, R0, 0x1, R3, P1 ;  /* 0x0000000100007824 */ /* 0x000fc600008e0603 */
[----:B-1----:R0:W5:Y:S04]  /*1ba30*/  LDL.LU R9, [R1+0x1f64] ;  /* 0x001f640001097983 */ /* 0x0021680000300800 */
[----:B------:R1:W-:Y:S04]  /*1ba40*/  STL [R1+0x1544], R8 ;  /* 0x0015440801007387 */ /* 0x0003e80000100800 */
        /* <DEDUP_REMOVED lines=12> */
[----:B-1----:R0:W5:Y:S01]  /*1bb10*/  LDL.LU R0, [R1+0x1f48] ;  /* 0x001f480001007983 */ /* 0x0021620000300800 */
[----:B------:R-:W-:Y:S05]  /*1bb20*/  @!P2 BRA `(.L_x_8) ;  /* 0x000003500070a947 */ /* 0x000fea0003800000 */
.L_x_16:
[----:B------:R1:W-:Y:S04]  /*1bb30*/  STL.64 [R1+0x3918], R82 ;  /* 0x0039185201007387 */ /* 0x0003e80000100a00 */
[----:B------:R-:W-:Y:S04]  /*1bb40*/  STL.64 [R1+0x3910], R84 ;  /* 0x0039105401007387 */ /* 0x000fe80000100a00 */
[----:B------:R-:W-:Y:S04]  /*1bb50*/  STL.64 [R1+0x3908], R86 ;  /* 0x0039085601007387 */ /* 0x000fe80000100a00 */
[----:B------:R-:W-:Y:S01]  /*1bb60*/  STL.64 [R1+0x3900], R88 ;  /* 0x0039005801007387 */ /* 0x000fe20000100a00 */
[----:B-1---5:R-:W-:-:S03]  /*1bb70*/  IADD3 R82, P1, PT, R4, R92, RZ ;  /* 0x0000005c04527210 */ /* 0x022fc60007f3e0ff */
[----:B------:R1:W-:Y:S04]  /*1bb80*/  STL [R1+0x21bc], R0 ;  /* 0x0021bc0001007387 */ /* 0x0003e80000100800 */
[----:B------:R-:W-:Y:S04]  /*1bb90*/  STL [R1+0x2048], R2 ;  /* 0x0020480201007387 */ /* 0x000fe80000100800 */
[----:B------:R2:W-:Y:S01]  /*1bba0*/  STL [R1+0x21c0], R2 ;  /* 0x0021c00201007387 */ /* 0x0005e20000100800 */
[----:B-1----:R-:W-:-:S03]  /*1bbb0*/  IMAD.X R0, R5, 0x1, R91, P1 ;  /* 0x0000000105007824 */ /* 0x002fc600008e065b */
[----:B------:R-:W-:Y:S04]  /*1bbc0*/  STL [R1+0x1f50], R93 ;  /* 0x001f505d01007387 */ /* 0x000fe80000100800 */
[----:B------:R-:W-:Y:S01]  /*1bbd0*/  STL [R1+0x20e0], R93 ;  /* 0x0020e05d01007387 */ /* 0x000fe20000100800 */
[----:B--2---:R-:W-:-:S03]  /*1bbe0*/  IADD3 R2, P2, PT, R6, R92, RZ ;  /* 0x0000005c06027210 */ /* 0x004fc60007f5e0ff */
        /* <DEDUP_REMOVED lines=157> */
[----:B------:R2:W-:Y:S01]  /*1c5c0*/  STL [R1+0x1ec0], R0 ;  /* 0x001ec00001007387 */ /* 0x0005e20000100800 */
[----:B-1----:R-:W-:Y:S01]  /*1c5d0*/  IMAD.X R2, R7, 0x1, R91, P2 ;  /* 0x0000000107027824 */ /* 0x002fe200010e065b */
[----:B------:R-:W-:-:S02]  /*1c5e0*/  IADD3 R5, P2, PT, R10, R92, RZ ;  /* 0x0000005c0a057210 */ /* 0x000fc40007f5e0ff */
        /* <DEDUP_REMOVED lines=222> */
[----:B------:R2:W-:Y:S04]  /*1d3d0*/  STL [R1+0x1ef8], R0 ;  /* 0x001ef80001007387 */ /* 0x0005e80000100800 */
[----:B------:R3:W-:Y:S01]  /*1d3e0*/  STL [R1+0x1efc], R5 ;  /* 0x001efc0501007387 */ /* 0x0007e20000100800 */
[----:B-1----:R-:W-:Y:S01]  /*1d3f0*/  IADD3 R2, P4, PT, R12, R92, RZ ;  /* 0x0000005c0c027210 */ /* 0x002fe20007f9e0ff */
[----:B--2---:R-:W-:-:S04]  /*1d400*/  IMAD.X R0, R9, 0x1, R91, P1 ;  /* 0x0000000109007824 */ /* 0x004fc800008e065b */
[----:B------:R1:W-:Y:S01]  /*1d410*/  STL [R1+0x1f00], R2 ;  /* 0x001f000201007387 */ /* 0x0003e20000100800 */
[----:B---3--:R-:W-:-:S03]  /*1d420*/  IMAD.X R5, R11, 0x1, R91, P2 ;  /* 0x000000010b057824 */ /* 0x008fc600010e065b */
[----:B------:R2:W-:Y:S04]  /*1d430*/  STL [R1+0x1ec8], R0 ;  /* 0x001ec80001007387 */ /* 0x0005e80000100800 */
[----:B------:R3:W-:Y:S01]  /*1d440*/  STL [R1+0x1ecc], R5 ;  /* 0x001ecc0501007387 */ /* 0x0007e20000100800 */
[----:B-1----:R-:W-:Y:S01]  /*1d450*/  IMAD.X R2, R13, 0x1, R91, P4 ;  /* 0x000000010d027824 */ /* 0x002fe200020e065b */
[----:B--2---:R-:W-:-:S04]  /*1d460*/  IADD3 R0, P1, PT, R14, R92, RZ ;  /* 0x0000005c0e007210 */ /* 0x004fc80007f3e0ff */
[----:B------:R1:W-:Y:S01]  /*1d470*/  STL [R1+0x1ed0], R2 ;  /* 0x001ed00201007387 */ /* 0x0003e20000100800 */
[----:B---3--:R-:W-:-:S03]  /*1d480*/  IADD3 R5, P2, PT, R16, R92, RZ ;  /* 0x0000005c10057210 */ /* 0x008fc60007f5e0ff */
        /* <DEDUP_REMOVED lines=18> */
[----:B------:R2:W-:Y:S01]  /*1d5b0*/  STL [R1+0x1ee0], R0 ;  /* 0x001ee00001007387 */ /* 0x0005e20000100800 */
[----:B------:R-:W-:-:S03]  /*1d5c0*/  IADD3 R6, P2, PT, R28, R92, RZ ;  /* 0x0000005c1c067210 */ /* 0x000fc60007f5e0ff */
[----:B------:R3:W-:Y:S01]  /*1d5d0*/  STL [R1+0x1ee4], R5 ;  /* 0x001ee40501007387 */ /* 0x0007e20000100800 */
[--C-:B-1----:R-:W-:Y:S02]  /*1d5e0*/  IMAD.X R2, R25, 0x1, R91.reuse, P4 ;  /* 0x0000000119027824 */ /* 0x102fe400020e065b */
[----:B------:R-:W-:Y:S01]  /*1d5f0*/  IMAD.X R28, R29, 0x1, R91, P2 ;  /* 0x000000011d1c7824 */ /* 0x000fe200010e065b */
[-C--:B--2---:R-:W-:Y:S02]  /*1d600*/  IADD3 R0, P1, PT, R26, R92.reuse, RZ ;  /* 0x0000005c1a007210 */ /* 0x084fe40007f3e0ff */
[----:B---3--:R-:W-:-:S03]  /*1d610*/  IADD3 R5, P4, PT, R30, R92, RZ ;  /* 0x0000005c1e057210 */ /* 0x008fc60007f9e0ff */
[----:B------:R-:W-:Y:S04]  /*1d620*/  STL [R1+0x2248], R0 ;  /* 0x0022480001007387 */ /* 0x000fe80000100800 */
[----:B------:R1:W-:Y:S01]  /*1d630*/  STL [R1+0x1ee8], R2 ;  /* 0x001ee80201007387 */ /* 0x0003e20000100800 */
[----:B------:R-:W-:-:S03]  /*1d640*/  IMAD.X R30, R31, 0x1, R91, P4 ;  /* 0x000000011f1e7824 */ /* 0x000fc600020e065b */
[----:B------:R-:W-:Y:S04]  /*1d650*/  STL [R1+0x22c8], R0 ;  /* 0x0022c80001007387 */ /* 0x000fe80000100800 */
[----:B------:R-:W-:Y:S01]  /*1d660*/  STL [R1+0x22d8], R0 ;  /* 0x0022d80001007387 */ /* 0x000fe20000100800 */
[----:B-1----:R-:W-:-:S03]  /*1d670*/  IMAD.X R2, R27, 0x1, R91, P1 ;  /* 0x000000011b027824 */ /* 0x002fc600008e065b */
        /* <DEDUP_REMOVED lines=12> */
[----:B------:R-:W-:Y:S01]  /*1d740*/  STL [R1+0x22e8], R2 ;  /* 0x0022e80201007387 */ /* 0x000fe20000100800 */
[----:B-1----:R-:W-:-:S03]  /*1d750*/  IADD3 R5, P1, PT, R32, R92, RZ ;  /* 0x0000005c20057210 */ /* 0x002fc60007f3e0ff */
[----:B------:R-:W-:Y:S02]  /*1d760*/  STL [R1+0x2328], R2 ;  /* 0x0023280201007387 */ /* 0x000fe40000100800 */
[----:B------:R-:W-:Y:S02]  /*1d770*/  IMAD.X R32, R33, 0x1, R91, P1 ;  /* 0x0000000121207824 */ /* 0x000fe400008e065b */
[----:B------:R-:W-:Y:S04]  /*1d780*/  STL [R1+0x2368], R2 ;  /* 0x0023680201007387 */ /* 0x000fe80000100800 */
[----:B------:R-:W-:Y:S04]  /*1d790*/  STL [R1+0x23a8], R2 ;  /* 0x0023a80201007387 */ /* 0x000fe80000100800 */
[----:B------:R-:W-:Y:S04]  /*1d7a0*/  STL [R1+0x23e8], R2 ;  /* 0x0023e80201007387 */ /* 0x000fe80000100800 */
[----:B------:R-:W-:Y:S04]  /*1d7b0*/  STL [R1+0x2428], R2 ;  /* 0x0024280201007387 */ /* 0x000fe80000100800 */
[----:B------:R-:W-:Y:S04]  /*1d7c0*/  STL [R1+0x245c], R2 ;  /* 0x00245c0201007387 */ /* 0x000fe80000100800 */
[----:B------:R-:W-:Y:S04]  /*1d7d0*/  STL [R1+0x2478], R2 ;  /* 0x0024780201007387 */ /* 0x000fe80000100800 */
[----:B------:R-:W-:Y:S04]  /*1d7e0*/  STL [R1+0x24b8], R2 ;  /* 0x0024b80201007387 */ /* 0x000fe80000100800 */
[----:B------:R1:W-:Y:S04]  /*1d7f0*/  STL.64 [R1+0x3920], R2 ;  /* 0x0039200201007387 */ /* 0x0003e80000100a00 */
[----:B------:R-:W-:Y:S04]  /*1d800*/  STL.64 [R1+0x3928], R28 ;  /* 0x0039281c01007387 */ /* 0x000fe80000100a00 */
[----:B------:R-:W-:Y:S01]  /*1d810*/  STL.64 [R1+0x3930], R30 ;  /* 0x0039301e01007387 */ /* 0x000fe20000100a00 */
[----:B-1----:R-:W-:-:S03]  /*1d820*/  IADD3 R3, P2, PT, R34, R92, RZ ;  /* 0x0000005c22037210 */ /* 0x002fc60007f5e0ff */
[----:B------:R1:W-:Y:S01]  /*1d830*/  STL [R1+0xea8], R5 ;  /* 0x000ea80501007387 */ /* 0x0003e20000100800 */
[-C--:B------:R-:W-:Y:S01]  /*1d840*/  IADD3 R2, P4, PT, R36, R92.reuse, RZ ;  /* 0x0000005c24027210 */ /* 0x080fe20007f9e0ff */
[--C-:B------:R-:W-:Y:S02]  /*1d850*/  IMAD.X R34, R35, 0x1, R91.reuse, P2 ;  /* 0x0000000123227824 */ /* 0x100fe400010e065b */
[----:B------:R2:W-:Y:S02]  /*1d860*/  STL [R1+0xeac], R3 ;  /* 0x000eac0301007387 */ /* 0x0005e40000100800 */
[----:B------:R-:W-:Y:S02]  /*1d870*/  IMAD.X R36, R37, 0x1, R91, P4 ;  /* 0x0000000125247824 */ /* 0x000fe400020e065b */
[----:B------:R-:W-:Y:S01]  /*1d880*/  STL.64 [R1+0x3938], R32 ;  /* 0x0039382001007387 */ /* 0x000fe20000100a00 */
[----:B-1----:R-:W-:-:S03]  /*1d890*/  IADD3 R5, P1, PT, R38, R92, RZ ;  /* 0x0000005c26057210 */ /* 0x002fc60007f3e0ff */
[----:B------:R1:W-:Y:S01]  /*1d8a0*/  STL [R1+0xec8], R2 ;  /* 0x000ec80201007387 */ /* 0x0003e20000100800 */
[-C--:B--2---:R-:W-:Y:S01]  /*1d8b0*/  IADD3 R3, P2, PT, R40, R92.reuse, RZ ;  /* 0x0000005c28037210 */ /* 0x084fe20007f5e0ff */
[--C-:B------:R-:W-:Y:S02]  /*1d8c0*/  IMAD.X R38, R39, 0x1, R91.reuse, P1 ;  /* 0x0000000127267824 */ /* 0x100fe400008e065b */
[----:B------:R-:W-:Y:S02]  /*1d8d0*/  STL.64 [R1+0x3940], R34 ;  /* 0x0039402201007387 */ /* 0x000fe40000100a00 */
[----:B------:R-:W-:Y:S02]  /*1d8e0*/  IMAD.X R40, R41, 0x1, R91, P2 ;  /* 0x0000000129287824 */ /* 0x000fe400010e065b */
[----:B------:R2:W-:Y:S01]  /*1d8f0*/  STL [R1+0xecc], R5 ;  /* 0x000ecc0501007387 */ /* 0x0005e20000100800 */
[----:B-1----:R-:W-:-:S03]  /*1d900*/  IADD3 R2, P4, PT, R42, R92, RZ ;  /* 0x0000005c2a027210 */ /* 0x002fc60007f9e0ff */
[----:B------:R1:W-:Y:S02]  /*1d910*/  STL [R1+0xed0], R3 ;  /* 0x000ed00301007387 */ /* 0x0003e40000100800 */
[----:B------:R-:W-:Y:S02]  /*1d920*/  IMAD.X R42, R43, 0x1, R91, P4 ;  /* 0x000000012b2a7824 */ /* 0x000fe400020e065b */
[----:B------:R3:W-:Y:S01]  /*1d930*/  STL [R1+0xed4], R2 ;  /* 0x000ed40201007387 */ /* 0x0007e20000100800 */
[-C--:B--2---:R-:W-:Y:S02]  /*1d940*/  IADD3 R5, P1, PT, R58, R92.reuse, RZ ;  /* 0x0000005c3a057210 */ /* 0x084fe40007f3e0ff */
[----:B-1----:R-:W-:-:S03]  /*1d950*/  IADD3 R3, P2, PT, R60, R92, RZ ;  /* 0x0000005c3c037210 */ /* 0x002fc60007f5e0ff */
[----:B------:R1:W-:Y:S01]  /*1d960*/  STL [R1+0xed8], R5 ;  /* 0x000ed80501007387 */ /* 0x0003e20000100800 */
[--C-:B------:R-:W-:Y:S01]  /*1d970*/  IMAD.X R58, R59, 0x1, R91.reuse, P1 ;  /* 0x000000013b3a7824 */ /* 0x100fe200008e065b */
[----:B---3--:R-:W-:Y:S02]  /*1d980*/  IADD3 R2, P4, PT, R62, R92, RZ ;  /* 0x0000005c3e027210 */ /* 0x008fe40007f9e0ff */
[----:B------:R2:W-:Y:S01]  /*1d990*/  STL [R1+0xedc], R3 ;  /* 0x000edc0301007387 */ /* 0x0005e20000100800 */
[----:B------:R-:W-:-:S03]  /*1d9a0*/  IMAD.X R60, R61, 0x1, R91, P2 ;  /* 0x000000013d3c7824 */ /* 0x000fc600010e065b */
[----:B------:R3:W-:Y:S01]  /*1d9b0*/  STL [R1+0xee0], R2 ;  /* 0x000ee00201007387 */ /* 0x0007e20000100800 */
[----:B------:R-:W-:Y:S01]  /*1d9c0*/  IMAD.X R62, R63, 0x1, R91, P4 ;  /* 0x000000013f3e7824 */ /* 0x000fe200020e065b */
[-C--:B-1----:R-:W-:Y:S02]  /*1d9d0*/  IADD3 R5, P1, PT, R64, R92.reuse, RZ ;  /* 0x0000005c40057210 */ /* 0x082fe40007f3e0ff */
[----:B--2---:R-:W-:-:S03]  /*1d9e0*/  IADD3 R3, P2, PT, R66, R92, RZ ;  /* 0x0000005c42037210 */ /* 0x004fc60007f5e0ff */
[----:B------:R1:W-:Y:S01]  /*1d9f0*/  STL [R1+0xee4], R5 ;  /* 0x000ee40501007387 */ /* 0x0003e20000100800 */
[----:B------:R-:W-:Y:S01]  /*1da00*/  IMAD.X R64, R65, 0x1, R91, P1 ;  /* 0x0000000141407824 */ /* 0x000fe200008e065b */
[----:B---3--:R-:W-:Y:S02]  /*1da10*/  IADD3 R2, P4, PT, R68, R92, RZ ;  /* 0x0000005c44027210 */ /* 0x008fe40007f9e0ff */
[----:B------:R2:W-:Y:S01]  /*1da20*/  STL [R1+0xee8], R3 ;  /* 0x000ee80301007387 */ /* 0x0005e20000100800 */
[----:B------:R-:W-:-:S03]  /*1da30*/  IADD3.X R66, PT, PT, R67, R91, RZ, P2, !PT ;  /* 0x0000005b43427210 */ /* 0x000fc600017fe4ff */
[----:B------:R3:W-:Y:S01]  /*1da40*/  STL [R1+0xeec], R2 ;  /* 0x000eec0201007387 */ /* 0x0007e20000100800 */
[----:B------:R-:W-:Y:S01]  /*1da50*/  IMAD.X R68, R69, 0x1, R91, P4 ;  /* 0x0000000145447824 */ /* 0x000fe200020e065b */
[-C--:B-1----:R-:W-:Y:S02]  /*1da60*/  IADD3 R5, P1, PT, R70, R92.reuse, RZ ;  /* 0x0000005c46057210 */ /* 0x082fe40007f3e0ff */
[----:B--2---:R-:W-:-:S03]  /*1da70*/  IADD3 R3, P2, PT, R72, R92, RZ ;  /* 0x0000005c48037210 */ /* 0x004fc60007f5e0ff */
[----:B------:R-:W-:Y:S01]  /*1da80*/  STL [R1+0xef0], R5 ;  /* 0x000ef00501007387 */ /* 0x000fe20000100800 */
[----:B---3--:R-:W-:-:S03]  /*1da90*/  IADD3 R2, P4, PT, R74, R92, RZ ;  /* 0x0000005c4a027210 */ /* 0x008fc60007f9e0ff */
[----:B------:R-:W2:Y:S04]  /*1daa0*/  LDL.LU.64 R14, [R1] ;  /* 0x00000000010e7983 */ /* 0x000ea80000300a00 */
[----:B------:R-:W-:Y:S04]  /*1dab0*/  STL [R1+0xef4], R3 ;  /* 0x000ef40301007387 */ /* 0x000fe80000100800 */
[----:B------:R-:W3:Y:S01]  /*1dac0*/  LDL.LU.64 R6, [R1+0x8] ;  /* 0x0000080001067983 */ /* 0x000ee20000300a00 */
[--C-:B------:R-:W-:Y:S02]  /*1dad0*/  IMAD.X R70, R71, 0x1, R91.reuse, P1 ;  /* 0x0000000147467824 */ /* 0x100fe400008e065b */
[--C-:B------:R-:W-:Y:S01]  /*1dae0*/  IMAD.X R72, R73, 0x1, R91.reuse, P2 ;  /* 0x0000000149487824 */ /* 0x100fe200010e065b */
[----:B------:R1:W-:Y:S01]  /*1daf0*/  STL [R1+0xef8], R2 ;  /* 0x000ef80201007387 */ /* 0x0003e20000100800 */
[----:B------:R-:W-:-:S03]  /*1db00*/  IMAD.X R74, R75, 0x1, R91, P4 ;  /* 0x000000014b4a7824 */ /* 0x000fc600020e065b */
[----:B------:R-:W4:Y:S04]  /*1db10*/  LDL.LU.64 R16, [R1+0x10] ;  /* 0x0000100001107983 */ /* 0x000f280000300a00 */
[----:B------:R-:W4:Y:S01]  /*1db20*/  LDL.LU.64 R8, [R1+0x18] ;  /* 0x0000180001087983 */ /* 0x000f220000300a00 */
[----:B-1----:R-:W-:-:S05]  /*1db30*/  IADD3 R2, P1, PT, R76, R92, RZ ;  /* 0x0000005c4c027210 */ /* 0x002fca0007f3e0ff */
[----:B------:R1:W-:Y:S04]  /*1db40*/  STL [R1+0xefc], R2 ;  /* 0x000efc0201007387 */ /* 0x0003e80000100800 */
[----:B------:R-:W4:Y:S01]  /*1db50*/  LDL.LU.64 R10, [R1+0x20] ;  /* 0x00002000010a7983 */ /* 0x000f220000300a00 */
[-C--:B------:R-:W-:Y:S01]  /*1db60*/  IADD3 R3, P2, PT, R78, R92.reuse, RZ ;  /* 0x0000005c4e037210 */ /* 0x080fe20007f5e0ff */
[--C-:B------:R-:W-:Y:S01]  /*1db70*/  IMAD.X R76, R77, 0x1, R91.reuse, P1 ;  /* 0x000000014d4c7824 */ /* 0x100fe200008e065b */
[-C--:B------:R-:W-:Y:S02]  /*1db80*/  IADD3 R5, P1, PT, R44, R92.reuse, RZ ;  /* 0x0000005c2c057210 */ /* 0x080fe40007f3e0ff */
[-C--:B-1----:R-:W-:Y:S01]  /*1db90*/  IADD3 R2, P4, PT, R80, R92.reuse, RZ ;  /* 0x0000005c50027210 */ /* 0x082fe20007f9e0ff */
[----:B------:R-:W-:Y:S01]  /*1dba0*/  STL [R1+0xf00], R3 ;  /* 0x000f000301007387 */ /* 0x000fe20000100800 */
[----:B------:R-:W-:Y:S01]  /*1dbb0*/  IMAD.X R78, R79, 0x1, R91, P2 ;  /* 0x000000014f4e7824 */ /* 0x000fe200010e065b */
[----:B------:R-:W-:-:S02]  /*1dbc0*/  IADD3 R12, P2, PT, R46, R92, RZ ;  /* 0x0000005c2e0c7210 */ /* 0x000fc40007f5e0ff */
[----:B------:R1:W-:Y:S01]  /*1dbd0*/  STL [R1+0xf04], R2 ;  /* 0x000f040201007387 */ /* 0x0003e20000100800 */
[----:B------:R-:W-:-:S03]  /*1dbe0*/  IMAD.X R80, R81, 0x1, R91, P4 ;  /* 0x0000000151507824 */ /* 0x000fc600020e065b */
[----:B-1----:R-:W4:Y:S04]  /*1dbf0*/  LDL.LU.64 R2, [R1+0x28] ;  /* 0x0000280001027983 */ /* 0x002f280000300a00 */
[----:B------:R1:W-:Y:S01]  /*1dc00*/  STL [R1+0xf08], R5 ;  /* 0x000f080501007387 */ /* 0x0003e20000100800 */
[----:B------:R-:W-:-:S03]  /*1dc10*/  IMAD.X R44, R45, 0x1, R91, P1 ;  /* 0x000000012d2c7824 */ /* 0x000fc600008e065b */
[----:B------:R-:W-:Y:S01]  /*1dc20*/  STL [R1+0xf0c], R12 ;  /* 0x000f0c0c01007387 */ /* 0x000fe20000100800 */
[----:B-1----:R-:W-:-:S05]  /*1dc30*/  IADD3 R5, P4, PT, R48, R92, RZ ;  /* 0x0000005c30057210 */ /* 0x002fca0007f9e0ff */
[----:B------:R1:W-:Y:S04]  /*1dc40*/  STL [R1+0xf10], R5 ;  /* 0x000f100501007387 */ /* 0x0003e80000100800 */
[----:B------:R-:W4:Y:S01]  /*1dc50*/  LDL.LU.64 R20, [R1+0x30] ;  /* 0x0000300001147983 */ /* 0x000f220000300a00 */
[--C-:B------:R-:W-:Y:S01]  /*1dc60*/  IMAD.X R46, R47, 0x1, R91.reuse, P2 ;  /* 0x000000012f2e7824 */ /* 0x100fe200010e065b */
[-C--:B-1----:R-:W-:Y:S01]  /*1dc70*/  IADD3 R5, P1, PT, R50, R92.reuse, RZ ;  /* 0x0000005c32057210 */ /* 0x082fe20007f3e0ff */
[----:B------:R-:W-:Y:S01]  /*1dc80*/  IMAD.X R48, R49, 0x1, R91, P4 ;  /* 0x0000000131307824 */ /* 0x000fe200020e065b */
[----:B------:R-:W-:-:S03]  /*1dc90*/  IADD3 R18, P2, PT, R52, R92, RZ ;  /* 0x0000005c34127210 */ /* 0x000fc60007f5e0ff */
[----:B------:R1:W-:Y:S04]  /*1dca0*/  STL [R1+0xf14], R5 ;  /* 0x000f140501007387 */ /* 0x0003e80000100800 */
[----:B------:R-:W4:Y:S01]  /*1dcb0*/  LDL.LU.64 R12, [R1+0x38] ;  /* 0x00003800010c7983 */ /* 0x000f220000300a00 */
[--C-:B------:R-:W-:Y:S01]  /*1dcc0*/  IMAD.X R50, R51, 0x1, R91.reuse, P1 ;  /* 0x0000000133327824 */ /* 0x100fe200008e065b */
[-C--:B-1----:R-:W-:Y:S02]  /*1dcd0*/  IADD3 R5, P4, PT, R54, R92.reuse, RZ ;  /* 0x0000005c36057210 */ /* 0x082fe40007f9e0ff */
[----:B------:R-:W-:Y:S01]  /*1dce0*/  STL [R1+0xf18], R18 ;  /* 0x000f181201007387 */ /* 0x000fe20000100800 */
[----:B------:R-:W-:Y:S01]  /*1dcf0*/  IMAD.X R52, R53, 0x1, R91, P2 ;  /* 0x0000000135347824 */ /* 0x000fe200010e065b */
[----:B------:R-:W-:-:S02]  /*1dd00*/  IADD3 R19, P1, PT, R56, R92, RZ ;  /* 0x0000005c38137210 */ /* 0x000fc40007f3e0ff */
[----:B------:R2:W-:Y:S01]  /*1dd10*/  STL [R1+0xf1c], R5 ;  /* 0x000f1c0501007387 */ /* 0x0005e20000100800 */
[----:B------:R-:W-:-:S03]  /*1dd20*/  IMAD.X R54, R55, 0x1, R91, P4 ;  /* 0x0000000137367824 */ /* 0x000fc600020e065b */
[----:B------:R-:W-:Y:S01]  /*1dd30*/  STL [R1+0xf20], R19 ;  /* 0x000f201301007387 */ /* 0x000fe20000100800 */
[----:B------:R-:W-:Y:S01]  /*1dd40*/  IMAD.X R56, R57, 0x1, R91, P1 ;  /* 0x0000000139387824 */ /* 0x000fe200008e065b */
[-C--:B--2---:R-:W-:Y:S02]  /*1dd50*/  IADD3 R5, P2, PT, R14, R92.reuse, RZ ;  /* 0x0000005c0e057210 */ /* 0x084fe40007f5e0ff */
[----:B---3--:R-:W-:-:S03]  /*1dd60*/  IADD3 R18, P4, PT, R6, R92, RZ ;  /* 0x0000005c06127210 */ /* 0x008fc60007f9e0ff */
[----:B------:R1:W-:Y:S04]  /*1dd70*/  STL [R1], R5 ;  /* 0x0000000501007387 */ /* 0x0003e80000100800 */
[----:B------:R4:W-:Y:S04]  /*1dd80*/  STL [R1+0x8], R18 ;  /* 0x0000081201007387 */ /* 0x0009e80000100800 */
[----:B------:R-:W2:Y:S01]  /*1dd90*/  LDL.LU.64 R24, [R1+0x40] ;  /* 0x0000400001187983 */ /* 0x000ea20000300a00 */
[----:B-1----:R-:W-:-:S03]  /*1dda0*/  IMAD.X R5, R15, 0x1, R91, P2 ;  /* 0x000000010f057824 */ /* 0x002fc600010e065b */
[----:B------:R-:W3:Y:S01]  /*1ddb0*/  LDL.LU.64 R14, [R1+0x48] ;  /* 0x00004800010e7983 */ /* 0x000ee20000300a00 */
[----:B------:R-:W-:Y:S01]  /*1ddc0*/  IMAD.X R6, R7, 0x1, R91, P4 ;  /* 0x0000000107067824 */ /* 0x000fe200020e065b */
[-C--:B----4-:R-:W-:Y:S02]  /*1ddd0*/  IADD3 R18, P1, PT, R16, R92.reuse, RZ ;  /* 0x0000005c10127210 */ /* 0x090fe40007f3e0ff */
[----:B------:R-:W-:-:S03]  /*1dde0*/  IADD3 R7, P2, PT, R8, R92, RZ ;  /* 0x0000005c08077210 */ /* 0x000fc60007f5e0ff */
[----:B------:R1:W-:Y:S04]  /*1ddf0*/  STL [R1+0x10], R18 ;  /* 0x0000101201007387 */ /* 0x0003e80000100800 */
[----:B------:R4:W-:Y:S04]  /*1de00*/  STL [R1+0x18], R7 ;  /* 0x0000180701007387 */ /* 0x0009e80000100800 */
[----:B------:R-:W3:Y:S01]  /*1de10*/  LDL.LU.64 R22, [R1+0x50] ;  /* 0x0000500001167983 */ /* 0x000ee20000300a00 */
[----:B-1----:R-:W-:Y:S01]  /*1de20*/  IADD3 R18, P4, PT, R10, R92, RZ ;  /* 0x0000005c0a127210 */ /* 0x002fe20007f9e0ff */
[----:B----4-:R-:W-:-:S04]  /*1de30*/  IMAD.X R7, R17, 0x1, R91, P1 ;  /* 0x0000000111077824 */ /* 0x010fc800008e065b */
[----:B------:R1:W-:Y:S04]  /*1de40*/  STL [R1+0x20], R18 ;  /* 0x0000201201007387 */ /* 0x0003e80000100800 */
[----:B------:R-:W4:Y:S01]  /*1de50*/  LDL.LU.64 R16, [R1+0x58] ;  /* 0x0000580001107983 */ /* 0x000f220000300a00 */
[--C-:B------:R-:W-:Y:S02]  /*1de60*/  IMAD.X R8, R9, 0x1, R91.reuse, P2 ;  /* 0x0000000109087824 */ /* 0x100fe400010e065b */
[----:B------:R-:W-:Y:S01]  /*1de70*/  IMAD.X R9, R11, 0x1, R91, P4 ;  /* 0x000000010b097824 */ /* 0x000fe200020e065b */
[----:B------:R-:W-:-:S05]  /*1de80*/  IADD3 R11, P1, PT, R2, R92, RZ ;  /* 0x0000005c020b7210 */ /* 0x000fca0007f3e0ff */
[----:B------:R-:W-:Y:S04]  /*1de90*/  STL [R1+0x28], R11 ;  /* 0x0000280b01007387 */ /* 0x000fe80000100800 */
[----:B-1----:R-:W4:Y:S01]  /*1dea0*/  LDL.LU.64 R18, [R1+0x60] ;  /* 0x0000600001127983 */ /* 0x002f220000300a00 */
[----:B------:R-:W-:-:S05]  /*1deb0*/  IADD3 R10, P2, PT, R20, R92, RZ ;  /* 0x0000005c140a7210 */ /* 0x000fca0007f5e0ff */
[----:B------:R1:W-:Y:S02]  /*1dec0*/  STL [R1+0x30], R10 ;  /* 0x0000300a01007387 */ /* 0x0003e40000100800 */
[--C-:B-1----:R-:W-:Y:S01]  /*1ded0*/  IMAD.X R10, R3, 0x1, R91.reuse, P1 ;  /* 0x00000001030a7824 */ /* 0x102fe200008e065b */
[----:B------:R-:W-:Y:S01]  /*1dee0*/  IADD3 R11, P4, PT, R12, R92, RZ ;  /* 0x0000005c0c0b7210 */ /* 0x000fe20007f9e0ff */
[----:B------:R-:W4:Y:S04]  /*1def0*/  LDL.LU.64 R2, [R1+0x68] ;  /* 0x0000680001027983 */ /* 0x000f280000300a00 */
[----:B------:R1:W-:Y:S04]  /*1df00*/  STL [R1+0x38], R11 ;  /* 0x0000380b01007387 */ /* 0x0003e80000100800 */
[----:B------:R-:W4:Y:S01]  /*1df10*/  LDL.LU.64 R32, [R1+0x70] ;  /* 0x0000700001207983 */ /* 0x000f220000300a00 */
[----:B------:R-:W-:-:S02]  /*1df20*/  IMAD.X R12, R13, 0x1, R91, P4 ;  /* 0x000000010d0c7824 */ /* 0x000fc400020e065b */
[----:B-1----:R-:W-:Y:S01]  /*1df30*/  IMAD.X R11, R21, 0x1, R91, P2 ;  /* 0x00000001150b7824 */ /* 0x002fe200010e065b */
[-C--:B--2---:R-:W-:Y:S02]  /*1df40*/  IADD3 R20, P1, PT, R24, R92.reuse, RZ ;  /* 0x0000005c18147210 */ /* 0x084fe40007f3e0ff */
[----:B---3--:R-:W-:-:S03]  /*1df50*/  IADD3 R13, P2, PT, R14, R92, RZ ;  /* 0x0000005c0e0d7210 */ /* 0x008fc60007f5e0ff */
[----:B------:R1:W-:Y:S04]  /*1df60*/  STL [R1+0x40], R20 ;  /* 0x0000401401007387 */ /* 0x0003e80000100800 */
[----:B-1----:R-:W2:Y:S04]  /*1df70*/  LDL.LU.64 R20, [R1+0x78] ;  /* 0x0000780001147983 */ /* 0x002ea80000300a00 */
[----:B------:R1:W-:Y:S01]  /*1df80*/  STL [R1+0x48], R13 ;  /* 0x0000480d01007387 */ /* 0x0003e20000100800 */
[----:B------:R-:W-:-:S03]  /*1df90*/  IADD3 R26, P4, PT, R22, R92, RZ ;  /* 0x0000005c161a7210 */ /* 0x000fc60007f9e0ff */
[----:B------:R-:W3:Y:S01]  /*1dfa0*/  LDL.LU.64 R30, [R1+0x80] ;  /* 0x00008000011e7983 */ /* 0x000ee20000300a00 */
[--C-:B------:R-:W-:Y:S02]  /*1dfb0*/  IMAD.X R14, R15, 0x1, R91.reuse, P2 ;  /* 0x000000010f0e7824 */ /* 0x100fe400010e065b */
[--C-:B------:R-:W-:Y:S01]  /*1dfc0*/  IMAD.X R15, R23, 0x1, R91.reuse, P4 ;  /* 0x00000001170f7824 */ /* 0x100fe200020e065b */
[----:B------:R-:W-:Y:S01]  /*1dfd0*/  STL [R1+0x50], R26 ;  /* 0x0000501a01007387 */ /* 0x000fe20000100800 */
[----:B-1----:R-:W-:Y:S01]  /*1dfe0*/  IMAD.X R13, R25, 0x1, R91, P1 ;  /* 0x00000001190d7824 */ /* 0x002fe200008e065b */
[-C--:B----4-:R-:W-:Y:S02]  /*1dff0*/  IADD3 R25, P1, PT, R16, R92.reuse, RZ ;  /* 0x0000005c10197210 */ /* 0x090fe40007f3e0ff */
[----:B------:R-:W4:Y:S04]  /*1e000*/  LDL.LU.64 R22, [R1+0x88] ;  /* 0x0000880001167983 */ /* 0x000f280000300a00 */
[----:B------:R-:W-:Y:S04]  /*1e010*/  STL [R1+0x58], R25 ;  /* 0x0000581901007387 */ /* 0x000fe80000100800 */
[----:B------:R-:W4:Y:S01]  /*1e020*/  LDL.LU.64 R28, [R1+0x90] ;  /* 0x00009000011c7983 */ /* 0x000f220000300a00 */
[----:B------:R-:W-:-:S05]  /*1e030*/  IADD3 R24, P2, PT, R18, R92, RZ ;  /* 0x0000005c12187210 */ /* 0x000fca0007f5e0ff */
[----:B------:R1:W-:Y:S01]  /*1e040*/  STL [R1+0x60], R24 ;  /* 0x0000601801007387 */ /* 0x0003e20000100800 */
[----:B------:R-:W-:-:S03]  /*1e050*/  IMAD.X R16, R17, 0x1, R91, P1 ;  /* 0x0000000111107824 */ /* 0x000fc600008e065b */
[----:B-1----:R-:W4:Y:S01]  /*1e060*/  LDL.LU.64 R24, [R1+0x98] ;  /* 0x0000980001187983 */ /* 0x002f220000300a00 */
[----:B------:R-:W-:-:S05]  /*1e070*/  IADD3 R26, P4, PT, R2, R92, RZ ;  /* 0x0000005c021a7210 */ /* 0x000fca0007f9e0ff */
[----:B------:R1:W-:Y:S01]  /*1e080*/  STL [R1+0x68], R26 ;  /* 0x0000681a01007387 */ /* 0x0003e20000100800 */
[----:B------:R-:W-:-:S03]  /*1e090*/  IMAD.X R18, R3, 0x1, R91, P4 ;  /* 0x0000000103127824 */ /* 0x000fc600020e065b */
[----:B------:R-:W4:Y:S01]  /*1e0a0*/  LDL.LU.64 R2, [R1+0xa0] ;  /* 0x0000a00001027983 */ /* 0x000f220000300a00 */
[----:B-1----:R-:W-:-:S05]  /*1e0b0*/  IADD3 R26, P1, PT, R32, R92, RZ ;  /* 0x0000005c201a7210 */ /* 0x002fca0007f3e0ff */
[----:B------:R1:W-:Y:S01]  /*1e0c0*/  STL [R1+0x70], R26 ;  /* 0x0000701a01007387 */ /* 0x0003e20000100800 */
[----:B------:R-:W-:-:S03]  /*1e0d0*/  IMAD.X R17, R19, 0x1, R91, P2 ;  /* 0x0000000113117824 */ /* 0x000fc600010e065b */
[----:B-1----:R-:W4:Y:S01]  /*1e0e0*/  LDL.LU.64 R26, [R1+0xa8] ;  /* 0x0000a800011a7983 */ /* 0x002f220000300a00 */
[----:B--2---:R-:W-:-:S05]  /*1e0f0*/  IADD3 R19, P2, PT, R20, R92, RZ ;  /* 0x0000005c14137210 */ /* 0x004fca0007f5e0ff */
[----:B------:R1:W-:Y:S01]  /*1e100*/  STL [R1+0x78], R19 ;  /* 0x0000781301007387 */ /* 0x0003e20000100800 */
[----:B---3--:R-:W-:-:S03]  /*1e110*/  IADD3 R45, P4, PT, R30, R92, RZ ;  /* 0x0000005c1e2d7210 */ /* 0x008fc60007f9e0ff */
[----:B------:R-:W2:Y:S01]  /*1e120*/  LDL.LU.64 R34, [R1+0xb0] ;  /* 0x0000b00001227983 */ /* 0x000ea20000300a00 */
[----:B------:R-:W-:-:S03]  /*1e130*/  IMAD.X R20, R21, 0x1, R91, P2 ;  /* 0x0000000115147824 */ /* 0x000fc600010e065b */
[----:B------:R-:W-:Y:S01]  /*1e140*/  STL [R1+0x80], R45 ;  /* 0x0000802d01007387 */ /* 0x000fe20000100800 */
[----:B-1----:R-:W-:Y:S01]  /*1e150*/  IMAD.X R19, R33, 0x1, R91, P1 ;  /* 0x0000000121137824 */ /* 0x002fe200008e065b */
[----:B------:R-:W-:Y:S02]  /*1e160*/  IADD3.X R21, PT, PT, R31, R91, RZ, P4, !PT ;  /* 0x0000005b1f157210 */ /* 0x000fe400027fe4ff */
[----:B------:R-:W3:Y:S01]  /*1e170*/  LDL.LU.64 R32, [R1+0xb8] ;  /* 0x0000b80001207983 */ /* 0x000ee20000300a00 */
[----:B----4-:R-:W-:-:S05]  /*1e180*/  IADD3 R31, P1, PT, R22, R92, RZ ;  /* 0x0000005c161f7210 */ /* 0x010fca0007f3e0ff */
[----:B------:R-:W-:Y:S01]  /*1e190*/  STL [R1+0x88], R31 ;  /* 0x0000881f01007387 */ /* 0x000fe20000100800 */
[----:B------:R-:W-:-:S03]  /*1e1a0*/  IADD3 R30, P2, PT, R28, R92, RZ ;  /* 0x0000005c1c1e7210 */ /* 0x000fc60007f5e0ff */
[----:B------:R-:W4:Y:S04]  /*1e1b0*/  LDL.LU.64 R82, [R1+0xc0] ;  /* 0x0000c00001527983 */ /* 0x000f280000300a00 */
[----:B------:R1:W-:Y:S04]  /*1e1c0*/  STL [R1+0x90], R30 ;  /* 0x0000901e01007387 */ /* 0x0003e80000100800 */
[----:B-1----:R-:W4:Y:S01]  /*1e1d0*/  LDL.LU.64 R30, [R1+0xc8] ;  /* 0x0000c800011e7983 */ /* 0x002f220000300a00 */
[----:B------:R-:W-:Y:S01]  /*1e1e0*/  IADD3 R45, P4, PT, R24, R92, RZ ;  /* 0x0000005c182d7210 */ /* 0x000fe20007f9e0ff */
[----:B------:R-:W-:-:S02]  /*1e1f0*/  IMAD.X R22, R23, 0x1, R91, P1 ;  /* 0x0000000117167824 */ /* 0x000fc400008e065b */
[--C-:B------:R-:W-:Y:S02]  /*1e200*/  IMAD.X R23, R29, 0x1, R91.reuse, P2 ;  /* 0x000000011d177824 */ /* 0x100fe400010e065b */
[----:B------:R1:W-:Y:S04]  /*1e210*/  STL [R1+0x98], R45 ;  /* 0x0000982d01007387 */ /* 0x0003e80000100800 */
[----:B------:R-:W4:Y:S01]  /*1e220*/  LDL.LU.64 R28, [R1+0xd0] ;  /* 0x0000d000011c7983 */ /* 0x000f220000300a00 */
[----:B------:R-:W-:Y:S01]  /*1e230*/  IMAD.X R24, R25, 0x1, R91, P4 ;  /* 0x0000000119187824 */ /* 0x000fe200020e065b */
[----:B-1----:R-:W-:-:S05]  /*1e240*/  IADD3 R45, P1, PT, R2, R92, RZ ;  /* 0x0000005c022d7210 */ /* 0x002fca0007f3e0ff */
[----:B------:R-:W-:Y:S04]  /*1e250*/  STL [R1+0xa0], R45 ;  /* 0x0000a02d01007387 */ /* 0x000fe80000100800 */
[----:B------:R-:W4:Y:S01]  /*1e260*/  LDL.LU.64 R86, [R1+0xd8] ;  /* 0x0000d80001567983 */ /* 0x000f220000300a00 */
[----:B------:R-:W-:-:S05]  /*1e270*/  IADD3 R25, P2, PT, R26, R92, RZ ;  /* 0x0000005c1a197210 */ /* 0x000fca0007f5e0ff */
[----:B------:R1:W-:Y:S02]  /*1e280*/  STL [R1+0xa8], R25 ;  /* 0x0000a81901007387 */ /* 0x0003e40000100800 */
[--C-:B-1----:R-:W-:Y:S02]  /*1e290*/  IMAD.X R25, R3, 0x1, R91.reuse, P1 ;  /* 0x0000000103197824 */ /* 0x102fe400008e065b */
[----:B------:R-:W4:Y:S01]  /*1e2a0*/  LDL.LU.64 R2, [R1+0xe0] ;  /* 0x0000e00001027983 */ /* 0x000f220000300a00 */
[----:B------:R-:W-:Y:S01]  /*1e2b0*/  IMAD.X R26, R27, 0x1, R91, P2 ;  /* 0x000000011b1a7824 */ /* 0x000fe200010e065b */
[----:B--2---:R-:W-:-:S05]  /*1e2c0*/  IADD3 R45, P4, PT, R34, R92, RZ ;  /* 0x0000005c222d7210 */ /* 0x004fca0007f9e0ff */
[----:B------:R4:W-:Y:S01]  /*1e2d0*/  STL [R1+0xb0], R45 ;  /* 0x0000b02d01007387 */ /* 0x0009e20000100800 */
[----:B------:R-:W-:Y:S01]  /*1e2e0*/  IMAD.X R27, R35, 0x1, R91, P4 ;  /* 0x00000001231b7824 */ /* 0x000fe200020e065b */
[-C--:B---3--:R-:W-:Y:S02]  /*1e2f0*/  IADD3 R84, P1, PT, R32, R92.reuse, RZ ;  /* 0x0000005c20547210 */ /* 0x088fe40007f3e0ff */
[----:B------:R-:W2:Y:S04]  /*1e300*/  LDL.LU.64 R34, [R1+0xe8] ;  /* 0x0000e80001227983 */ /* 0x000ea80000300a00 */
[----:B------:R1:W-:Y:S01]  /*1e310*/  STL [R1+0xf24], R84 ;  /* 0x000f245401007387 */ /* 0x0003e20000100800 */
[----:B----4-:R-:W-:-:S03]  /*1e320*/  IADD3 R45, P2, PT, R82, R92, RZ ;  /* 0x0000005c522d7210 */ /* 0x010fc60007f5e0ff */
[----:B-1----:R-:W3:Y:S01]  /*1e330*/  LDL.LU.64 R84, [R1+0xf0] ;  /* 0x0000f00001547983 */ /* 0x002ee20000300a00 */
[----:B------:R-:W-:-:S03]  /*1e340*/  IMAD.X R88, R33, 0x1, R91, P1 ;  /* 0x0000000121587824 */ /* 0x000fc600008e065b */
[----:B------:R1:W-:Y:S04]  /*1e350*/  STL [R1+0xf28], R45 ;  /* 0x000f282d01007387 */ /* 0x0003e80000100800 */
[----:B------:R-:W4:Y:S01]  /*1e360*/  LDL.LU.64 R32, [R1+0xf8] ;  /* 0x0000f80001207983 */ /* 0x000f220000300a00 */
[----:B-1----:R-:W-:-:S05]  /*1e370*/  IADD3 R45, P4, PT, R30, R92, RZ ;  /* 0x0000005c1e2d7210 */ /* 0x002fca0007f9e0ff */
[----:B------:R1:W-:Y:S01]  /*1e380*/  STL [R1+0xf2c], R45 ;  /* 0x000f2c2d01007387 */ /* 0x0003e20000100800 */
[----:B------:R-:W-:-:S03]  /*1e390*/  IMAD.X R30, R31, 0x1, R91, P4 ;  /* 0x000000011f1e7824 */ /* 0x000fc600020e065b */
[----:B------:R-:W-:Y:S01]  /*1e3a0*/  STL [R1+0xb8], R88 ;  /* 0x0000b85801007387 */ /* 0x000fe20000100800 */
[----:B-1----:R-:W-:-:S05]  /*1e3b0*/  IMAD.X R45, R83, 0x1, R91, P2 ;  /* 0x00000001532d7824 */ /* 0x002fca00010e065b */
[----:B------:R-:W-:Y:S04]  /*1e3c0*/  STL [R1+0xc0], R45 ;  /* 0x0000c02d01007387 */ /* 0x000fe80000100800 */
[----:B------:R1:W-:Y:S04]  /*1e3d0*/  STL [R1+0xc8], R30 ;  /* 0x0000c81e01007387 */ /* 0x0003e80000100800 */
[----:B-1----:R-:W4:Y:S01]  /*1e3e0*/  LDL.LU.64 R30, [R1+0x100] ;  /* 0x00010000011e7983 */ /* 0x002f220000300a00 */
[-C--:B------:R-:W-:Y:S02]  /*1e3f0*/  IADD3 R82, P1, PT, R28, R92.reuse, RZ ;  /* 0x0000005c1c527210 */ /* 0x080fe40007f3e0ff */
[----:B------:R-:W-:-:S03]  /*1e400*/  IADD3 R45, P2, PT, R86, R92, RZ ;  /* 0x0000005c562d7210 */ /* 0x000fc60007f5e0ff */
[----:B------:R1:W-:Y:S01]  /*1e410*/  STL [R1+0xf30], R82 ;  /* 0x000f305201007387 */ /* 0x0003e20000100800 */
[----:B------:R-:W-:-:S03]  /*1e420*/  IMAD.X R88, R29, 0x1, R91, P1 ;  /* 0x000000011d587824 */ /* 0x000fc600008e065b */
[----:B-1----:R-:W4:Y:S04]  /*1e430*/  LDL.LU.64 R82, [R1+0x108] ;  /* 0x0001080001527983 */ /* 0x002f280000300a00 */
        /* <DEDUP_REMOVED lines=10> */
[----:B--2---:R-:W-:-:S05]  /*1e4e0*/  IADD3 R86, P1, PT, R34, R92, RZ ;  /* 0x0000005c22567210 */ /* 0x004fca0007f3e0ff */
[----:B------:R1:W-:Y:S01]  /*1e4f0*/  STL [R1+0xf3c], R86 ;  /* 0x000f3c5601007387 */ /* 0x0003e20000100800 */
[----:B------:R-:W-:Y:S01]  /*1e500*/  IMAD.X R88, R35, 0x1, R91, P1 ;  /* 0x0000000123587824 */ /* 0x000fe200008e065b */
[-C--:B---3--:R-:W-:Y:S02]  /*1e510*/  IADD3 R45, P2, PT, R84, R92.reuse, RZ ;  /* 0x0000005c542d7210 */ /* 0x088fe40007f5e0ff */
[----:B-1----:R-:W2:Y:S04]  /*1e520*/  LDL.LU.64 R86, [R1+0x120] ;  /* 0x0001200001567983 */ /* 0x002ea80000300a00 */
[----:B------:R4:W-:Y:S04]  /*1e530*/  STL [R1+0xf40], R45 ;  /* 0x000f402d01007387 */ /* 0x0009e80000100800 */
[----:B------:R-:W3:Y:S01]  /*1e540*/  LDL.LU.64 R34, [R1+0x128] ;  /* 0x0001280001227983 */ /* 0x000ee20000300a00 */
[----:B----4-:R-:W-:-:S05]  /*1e550*/  IADD3 R45, P4, PT, R32, R92, RZ ;  /* 0x0000005c202d7210 */ /* 0x010fca0007f9e0ff */
[----:B------:R1:W-:Y:S01]  /*1e560*/  STL [R1+0xf44], R45 ;  /* 0x000f442d01007387 */ /* 0x0003e20000100800 */
[----:B------:R-:W-:-:S03]  /*1e570*/  IMAD.X R32, R33, 0x1, R91, P4 ;  /* 0x0000000121207824 */ /* 0x000fc600020e065b */
[----:B------:R-:W-:Y:S01]  /*1e580*/  STL [R1+0xe8], R88 ;  /* 0x0000e85801007387 */ /* 0x000fe20000100800 */
[----:B-1----:R-:W-:-:S05]  /*1e590*/  IMAD.X R45, R85, 0x1, R91, P2 ;  /* 0x00000001552d7824 */ /* 0x002fca00010e065b */
[----:B------:R-:W-:Y:S04]  /*1e5a0*/  STL [R1+0xf0], R45 ;  /* 0x0000f02d01007387 */ /* 0x000fe80000100800 */
[----:B------:R1:W-:Y:S01]  /*1e5b0*/  STL [R1+0xf8], R32 ;  /* 0x0000f82001007387 */ /* 0x0003e20000100800 */
[----:B------:R-:W-:-:S03]  /*1e5c0*/  IADD3 R84, P1, PT, R30, R92, RZ ;  /* 0x0000005c1e547210 */ /* 0x000fc60007f3e0ff */
[----:B-1----:R-:W4:Y:S04]  /*1e5d0*/  LDL.LU.64 R32, [R1+0x130] ;  /* 0x0001300001207983 */ /* 0x002f280000300a00 */
[----:B------:R1:W-:Y:S04]  /*1e5e0*/  STL [R1+0xf48], R84 ;  /* 0x000f485401007387 */ /* 0x0003e80000100800 */
[----:B-1----:R-:W4:Y:S01]  /*1e5f0*/  LDL.LU.64 R84, [R1+0x138] ;  /* 0x0001380001547983 */ /* 0x002f220000300a00 */
[----:B------:R-:W-:Y:S01]  /*1e600*/  IADD3 R45, P2, PT, R82, R92, RZ ;  /* 0x0000005c522d7210 */ /* 0x000fe20007f5e0ff */
[----:B------:R-:W-:-:S04]  /*1e610*/  IMAD.X R88, R31, 0x1, R91, P1 ;  /* 0x000000011f587824 */ /* 0x000fc800008e065b */
        /* <DEDUP_REMOVED lines=11> */
[----:B------:R1:W-:Y:S01]  /*1e6d0*/  STL [R1+0xf54], R82 ;  /* 0x000f545201007387 */ /* 0x0003e20000100800 */
[----:B------:R-:W-:-:S03]  /*1e6e0*/  IMAD.X R88, R3, 0x1, R91, P1 ;  /* 0x0000000103587824 */ /* 0x000fc600008e065b */
[----:B-1----:R-:W4:Y:S01]  /*1e6f0*/  LDL.LU.64 R82, [R1+0x150] ;  /* 0x0001500001527983 */ /* 0x002f220000300a00 */
[----:B--2---:R-:W-:-:S05]  /*1e700*/  IADD3 R45, P2, PT, R86, R92, RZ ;  /* 0x0000005c562d7210 */ /* 0x004fca0007f5e0ff */
[----:B------:R3:W-:Y:S04]  /*1e710*/  STL [R1+0xf58], R45 ;  /* 0x000f582d01007387 */ /* 0x0007e80000100800 */
[----:B------:R-:W2:Y:S01]  /*1e720*/  LDL.LU.64 R2, [R1+0x158] ;  /* 0x0001580001027983 */ /* 0x000ea20000300a00 */
[----:B---3--:R-:W-:-:S05]  /*1e730*/  IADD3 R45, P4, PT, R34, R92, RZ ;  /* 0x0000005c222d7210 */ /* 0x008fca0007f9e0ff */
[----:B------:R1:W-:Y:S01]  /*1e740*/  STL [R1+0xf5c], R45 ;  /* 0x000f5c2d01007387 */ /* 0x0003e20000100800 */
[----:B------:R-:W-:-:S03]  /*1e750*/  IMAD.X R34, R35, 0x1, R91, P4 ;  /* 0x0000000123227824 */ /* 0x000fc600020e065b */
[----:B------:R-:W-:Y:S01]  /*1e760*/  STL [R1+0x118], R88 ;  /* 0x0001185801007387 */ /* 0x000fe20000100800 */
[----:B-1----:R-:W-:-:S05]  /*1e770*/  IMAD.X R45, R87, 0x1, R91, P2 ;  /* 0x00000001572d7824 */ /* 0x002fca00010e065b */
[----:B------:R-:W-:Y:S04]  /*1e780*/  STL [R1+0x120], R45 ;  /* 0x0001202d01007387 */ /* 0x000fe80000100800 */
[----:B------:R1:W-:Y:S04]  /*1e790*/  STL [R1+0x128], R34 ;  /* 0x0001282201007387 */ /* 0x0003e80000100800 */
[----:B-1----:R-:W3:Y:S01]  /*1e7a0*/  LDL.LU.64 R34, [R1+0x160] ;  /* 0x0001600001227983 */ /* 0x002ee20000300a00 */
[----:B----4-:R-:W-:-:S05]  /*1e7b0*/  IADD3 R86, P1, PT, R32, R92, RZ ;  /* 0x0000005c20567210 */ /* 0x010fca0007f3e0ff */
[----:B------:R1:W-:Y:S01]  /*1e7c0*/  STL [R1+0xf60], R86 ;  /* 0x000f605601007387 */ /* 0x0003e20000100800 */
[----:B------:R-:W-:Y:S01]  /*1e7d0*/  IMAD.X R88, R33, 0x1, R91, P1 ;  /* 0x0000000121587824 */ /* 0x000fe200008e065b */
[-C--:B------:R-:W-:Y:S02]  /*1e7e0*/  IADD3 R45, P2, PT, R84, R92.reuse, RZ ;  /* 0x0000005c542d7210 */ /* 0x080fe40007f5e0ff */
        /* <DEDUP_REMOVED lines=13> */
[----:B------:R-:W-:Y:S01]  /*1e8c0*/  IMAD.X R88, R29, 0x1, R91, P1 ;  /* 0x000000011d587824 */ /* 0x000fe200008e065b */
[-C--:B------:R-:W-:Y:S02]  /*1e8d0*/  IADD3 R45, P2, PT, R82, R92.reuse, RZ ;  /* 0x0000005c522d7210 */ /* 0x080fe40007f5e0ff */
[----:B-1----:R-:W4:Y:S04]  /*1e8e0*/  LDL.LU.64 R84, [R1+0x180] ;  /* 0x0001800001547983 */ /* 0x002f280000300a00 */
[----:B------:R2:W-:Y:S04]  /*1e8f0*/  STL [R1+0xf70], R45 ;  /* 0x000f702d01007387 */ /* 0x0005e80000100800 */
[----:B------:R-:W4:Y:S01]  /*1e900*/  LDL.LU.64 R28, [R1+0x188] ;  /* 0x00018800011c7983 */ /* 0x000f220000300a00 */
[----:B--2---:R-:W-:-:S05]  /*1e910*/  IADD3 R45, P4, PT, R2, R92, RZ ;  /* 0x0000005c022d7210 */ /* 0x004fca0007f9e0ff */
[----:B------:R1:W-:Y:S01]  /*1e920*/  STL [R1+0xf74], R45 ;  /* 0x000f742d01007387 */ /* 0x0003e20000100800 */
[----:B------:R-:W-:-:S03]  /*1e930*/  IMAD.X R2, R3, 0x1, R91, P4 ;  /* 0x0000000103027824 */ /* 0x000fc600020e065b */
[----:B------:R-:W-:Y:S01]  /*1e940*/  STL [R1+0x148], R88 ;  /* 0x0001485801007387 */ /* 0x000fe20000100800 */
[----:B-1----:R-:W-:-:S05]  /*1e950*/  IMAD.X R45, R83, 0x1, R91, P2 ;  /* 0x00000001532d7824 */ /* 0x002fca00010e065b */
[----:B------:R-:W-:Y:S04]  /*1e960*/  STL [R1+0x150], R45 ;  /* 0x0001502d01007387 */ /* 0x000fe80000100800 */
[----:B------:R1:W-:Y:S04]  /*1e970*/  STL [R1+0x158], R2 ;  /* 0x0001580201007387 */ /* 0x0003e80000100800 */
[----:B-1----:R-:W2:Y:S01]  /*1e980*/  LDL.LU.64 R2, [R1+0x190] ;  /* 0x0001900001027983 */ /* 0x002ea20000300a00 */
[----:B---3--:R-:W-:-:S05]  /*1e990*/  IADD3 R82, P1, PT, R34, R92, RZ ;  /* 0x0000005c22527210 */ /* 0x008fca0007f3e0ff */
[----:B------:R1:W-:Y:S01]  /*1e9a0*/  STL [R1+0xf78], R82 ;  /* 0x000f785201007387 */ /* 0x0003e20000100800 */
[----:B------:R-:W-:-:S03]  /*1e9b0*/  IMAD.X R88, R35, 0x1, R91, P1 ;  /* 0x0000000123587824 */ /* 0x000fc600008e065b */
[----:B-1----:R-:W3:Y:S01]  /*1e9c0*/  LDL.LU.64 R82, [R1+0x198] ;  /* 0x0001980001527983 */ /* 0x002ee20000300a00 */
[----:B----4-:R-:W-:-:S05]  /*1e9d0*/  IADD3 R45, P2, PT, R86, R92, RZ ;  /* 0x0000005c562d7210 */ /* 0x010fca0007f5e0ff */
        /* <DEDUP_REMOVED lines=10> */
[----:B------:R-:W-:-:S05]  /*1ea80*/  IADD3 R86, P1, PT, R30, R92, RZ ;  /* 0x0000005c1e567210 */ /* 0x000fca0007f3e0ff */
[----:B------:R1:W-:Y:S01]  /*1ea90*/  STL [R1+0xf84], R86 ;  /* 0x000f845601007387 */ /* 0x0003e20000100800 */
[----:B------:R-:W-:Y:S02]  /*1eaa0*/  IADD3.X R88, PT, PT, R31, R91, RZ, P1, !PT ;  /* 0x0000005b1f587210 */ /* 0x000fe40000ffe4ff */
[-C--:B------:R-:W-:Y:S01]  /*1eab0*/  IADD3 R45, P2, PT, R84, R92.reuse, RZ ;  /* 0x0000005c542d7210 */ /* 0x080fe20007f5e0ff */
        /* <DEDUP_REMOVED lines=13> */
[----:B------:R-:W-:-:S03]  /*1eb90*/  IMAD.X R88, R3, 0x1, R91, P1 ;  /* 0x0000000103587824 */ /* 0x000fc600008e065b */
[----:B-1----:R-:W2:Y:S01]  /*1eba0*/  LDL.LU.64 R84, [R1+0x1c8] ;  /* 0x0001c80001547983 */ /* 0x002ea20000300a00 */
[----:B---3--:R-:W-:-:S05]  /*1ebb0*/  IADD3 R45, P2, PT, R82, R92, RZ ;  /* 0x0000005c522d7210 */ /* 0x008fca0007f5e0ff */
        /* <DEDUP_REMOVED lines=42> */
[----:B------:R-:W-:-:S03]  /*1ee60*/  IMAD.X R88, R35, 0x1, R91, P1 ;  /* 0x0000000123587824 */ /* 0x000fc600008e065b */
[----:B-1----:R-:W4:Y:S01]  /*1ee70*/  LDL.LU.64 R84, [R1+0x210] ;  /* 0x0002100001547983 */ /* 0x002f220000300a00 */
[----:B------:R-:W-:-:S05]  /*1ee80*/  IADD3 R45, P2, PT, R82, R92, RZ ;  /* 0x0000005c522d7210 */ /* 0x000fca0007f5e0ff */
        /* <DEDUP_REMOVED lines=96> */
[----:B-1----:R-:W-:-:S05]  /*1f490*/  IADD3.X R45, PT, PT, R83, R91, RZ, P2, !PT ;  /* 0x0000005b532d7210 */ /* 0x002fca00017fe4ff */
        /* <DEDUP_REMOVED lines=81> */
[----:B------:R-:W-:Y:S01]  /*1f9b0*/  IMAD.X R88, R3, 0x1, R91, P1 ;  /* 0x0000000103587824 */ /* 0x000fe200008e065b */
        /* <DEDUP_REMOVED lines=65> */
[----:B------:R-:W-:-:S03]  /*1fdd0*/  IADD3.X R28, PT, PT, R29, R91, RZ, P4, !PT ;  /* 0x0000005b1d1c7210 */ /* 0x000fc600027fe4ff */
        /* <DEDUP_REMOVED lines=157> */
[----:B------:R-:W-:-:S03]  /*207b0*/  IADD3.X R88, PT, PT, R3, R91, RZ, P1, !PT ;  /* 0x0000005b03587210 */ /* 0x000fc60000ffe4ff */
        /* <DEDUP_REMOVED lines=158> */
[----:B-1----:R-:W-:-:S05]  /*211a0*/  IADD3.X R45, PT, PT, R87, R91, RZ, P2, !PT ;  /* 0x0000005b572d7210 */ /* 0x002fca00017fe4ff */
        /* <DEDUP_REMOVED lines=305> */
[----:B------:R-:W-:-:S03]  /*224c0*/  IADD3.X R88, PT, PT, R33, R91, RZ, P1, !PT ;  /* 0x0000005b21587210 */ /* 0x000fc60000ffe4ff */
        /* <DEDUP_REMOVED lines=306> */
[----:B------:R-:W-:-:S03]  /*237f0*/  IADD3.X R30, PT, PT, R31, R91, RZ, P4, !PT ;  /* 0x0000005b1f1e7210 */ /* 0x000fc600027fe4ff */
        /* <DEDUP_REMOVED lines=158> */
[----:B------:R-:W-:Y:S02]  /*241e0*/  IADD3.X R88, PT, PT, R29, R91, RZ, P1, !PT ;  /* 0x0000005b1d587210 */ /* 0x000fe40000ffe4ff */
        /* <DEDUP_REMOVED lines=157> */
[----:B-1----:R-:W-:-:S05]  /*24bc0*/  IADD3.X R45, PT, PT, R83, R91, RZ, P2, !PT ;  /* 0x0000005b532d7210 */ /* 0x002fca00017fe4ff */
        /* <DEDUP_REMOVED lines=343> */
[----:B------:R0:W-:Y:S01]  /*26140*/  STL [R1+0xd48], R88 ;  /* 0x000d485801007387 */ /* 0x0001e20000100800 */
[----:B-1----:R-:W-:-:S05]  /*26150*/  IMAD.X R45, R85, 0x1, R91, P2 ;  /* 0x00000001552d7824 */ /* 0x002fca00010e065b */
[----:B------:R-:W-:Y:S04]  /*26160*/  STL [R1+0xd50], R45 ;  /* 0x000d502d01007387 */ /* 0x000fe80000100800 */
[----:B------:R-:W-:Y:S04]  /*26170*/  STL [R1+0xd58], R35 ;  /* 0x000d582301007387 */ /* 0x000fe80000100800 */
[----:B------:R-:W4:Y:S01]  /*26180*/  LDL.LU.64 R84, [R1+0xd90] ;  /* 0x000d900001547983 */ /* 0x000f220000300a00 */
[----:B--2---:R-:W-:-:S05]  /*26190*/  IADD3 R34, P1, PT, R32, R92, RZ ;  /* 0x0000005c20227210 */ /* 0x004fca0007f3e0ff */
[----:B------:R1:W-:Y:S01]  /*261a0*/  STL [R1+0x1e08], R34 ;  /* 0x001e082201007387 */ /* 0x0003e20000100800 */
[----:B0-----:R-:W-:-:S03]  /*261b0*/  IMAD.X R88, R33, 0x1, R91, P1 ;  /* 0x0000000121587824 */ /* 0x001fc600008e065b */
        /* <DEDUP_REMOVED lines=8> */
[----:B0-----:R-:W-:-:S05]  /*26240*/  IMAD.X R45, R83, 0x1, R91, P2 ;  /* 0x00000001532d7824 */ /* 0x001fca00010e065b */
[----:B------:R-:W-:Y:S04]  /*26250*/  STL [R1+0xd68], R45 ;  /* 0x000d682d01007387 */ /* 0x000fe80000100800 */
[----:B------:R0:W-:Y:S04]  /*26260*/  STL [R1+0xd70], R30 ;  /* 0x000d701e01007387 */ /* 0x0001e80000100800 */
[----:B0-----:R-:W4:Y:S01]  /*26270*/  LDL.LU.64 R30, [R1+0xda8] ;  /* 0x000da800011e7983 */ /* 0x001f220000300a00 */
[----:B------:R-:W-:-:S05]  /*26280*/  IADD3 R82, P1, PT, R28, R92, RZ ;  /* 0x0000005c1c527210 */ /* 0x000fca0007f3e0ff */
[----:B------:R0:W-:Y:S04]  /*26290*/  STL [R1+0x1e14], R82 ;  /* 0x001e145201007387 */ /* 0x0001e80000100800 */
[----:B0-----:R-:W4:Y:S01]  /*262a0*/  LDL.LU.64 R82, [R1+0xdb0] ;  /* 0x000db00001527983 */ /* 0x001f220000300a00 */
[----:B------:R-:W-:Y:S01]  /*262b0*/  IADD3 R45, P2, PT, R86, R92, RZ ;  /* 0x0000005c562d7210 */ /* 0x000fe20007f5e0ff */
[----:B------:R-:W-:-:S04]  /*262c0*/  IMAD.X R88, R29, 0x1, R91, P1 ;  /* 0x000000011d587824 */ /* 0x000fc800008e065b */
[----:B------:R0:W-:Y:S04]  /*262d0*/  STL [R1+0x1e18], R45 ;  /* 0x001e182d01007387 */ /* 0x0001e80000100800 */
[----:B------:R-:W4:Y:S01]  /*262e0*/  LDL.LU.64 R28, [R1+0xdb8] ;  /* 0x000db800011c7983 */ /* 0x000f220000300a00 */
[----:B0-----:R-:W-:-:S05]  /*262f0*/  IADD3 R45, P4, PT, R2, R92, RZ ;  /* 0x0000005c022d7210 */ /* 0x001fca0007f9e0ff */
[----:B------:R0:W-:Y:S01]  /*26300*/  STL [R1+0x1e1c], R45 ;  /* 0x001e1c2d01007387 */ /* 0x0001e20000100800 */
[----:B------:R-:W-:-:S03]  /*26310*/  IMAD.X R2, R3, 0x1, R91, P4 ;  /* 0x0000000103027824 */ /* 0x000fc600020e065b */
[----:B------:R-:W-:Y:S01]  /*26320*/  STL [R1+0xd78], R88 ;  /* 0x000d785801007387 */ /* 0x000fe20000100800 */
[----:B0-----:R-:W-:-:S05]  /*26330*/  IMAD.X R45, R87, 0x1, R91, P2 ;  /* 0x00000001572d7824 */ /* 0x001fca00010e065b */
[----:B------:R-:W-:Y:S04]  /*26340*/  STL [R1+0xd80], R45 ;  /* 0x000d802d01007387 */ /* 0x000fe80000100800 */
[----:B------:R0:W-:Y:S01]  /*26350*/  STL [R1+0xd88], R2 ;  /* 0x000d880201007387 */ /* 0x0001e20000100800 */
[----:B------:R-:W-:-:S03]  /*26360*/  IADD3 R86, P1, PT, R84, R92, RZ ;  /* 0x0000005c54567210 */ /* 0x000fc60007f3e0ff */
[----:B0-----:R-:W4:Y:S04]  /*26370*/  LDL.LU.64 R2, [R1+0xdc0] ;  /* 0x000dc00001027983 */ /* 0x001f280000300a00 */
[----:B------:R0:W-:Y:S04]  /*26380*/  STL [R1+0x1e20], R86 ;  /* 0x001e205601007387 */ /* 0x0001e80000100800 */
[----:B0-----:R-:W4:Y:S01]  /*26390*/  LDL.LU.64 R86, [R1+0xdc8] ;  /* 0x000dc80001567983 */ /* 0x001f220000300a00 */
[----:B--2---:R-:W-:-:S05]  /*263a0*/  IADD3 R45, P2, PT, R34, R92, RZ ;  /* 0x0000005c222d7210 */ /* 0x004fca0007f5e0ff */
[----:B------:R0:W-:Y:S01]  /*263b0*/  STL [R1+0x1e24], R45 ;  /* 0x001e242d01007387 */ /* 0x0001e20000100800 */
[--C-:B------:R-:W-:Y:S01]  /*263c0*/  IMAD.X R34, R35, 0x1, R91.reuse, P2 ;  /* 0x0000000123227824 */ /* 0x100fe200010e065b */
[-C--:B---3--:R-:W-:Y:S01]  /*263d0*/  IADD3 R88, P4, PT, R32, R92.reuse, RZ ;  /* 0x0000005c20587210 */ /* 0x088fe20007f9e0ff */
[--C-:B0-----:R-:W-:Y:S02]  /*263e0*/  IMAD.X R45, R85, 0x1, R91.reuse, P1 ;  /* 0x00000001552d7824 */ /* 0x101fe400008e065b */
[----:B------:R-:W2:Y:S02]  /*263f0*/  LDL.LU.64 R84, [R1+0xdd0] ;  /* 0x000dd00001547983 */ /* 0x000ea40000300a00 */
[----:B------:R-:W-:Y:S02]  /*26400*/  IMAD.X R33, R33, 0x1, R91, P4 ;  /* 0x0000000121217824 */ /* 0x000fe400020e065b */
[----:B------:R-:W-:Y:S04]  /*26410*/  STL [R1+0x1e28], R88 ;  /* 0x001e285801007387 */ /* 0x000fe80000100800 */
[----:B------:R-:W-:Y:S04]  /*26420*/  STL [R1+0xd90], R45 ;  /* 0x000d902d01007387 */ /* 0x000fe80000100800 */
[----:B------:R0:W-:Y:S04]  /*26430*/  STL [R1+0xd98], R34 ;  /* 0x000d982201007387 */ /* 0x0001e80000100800 */
[----:B------:R-:W-:Y:S04]  /*26440*/  STL [R1+0xda0], R33 ;  /* 0x000da02101007387 */ /* 0x000fe80000100800 */
[----:B0-----:R-:W3:Y:S01]  /*26450*/  LDL.LU.64 R34, [R1+0xdd8] ;  /* 0x000dd80001227983 */ /* 0x001ee20000300a00 */
[----:B----4-:R-:W-:-:S05]  /*26460*/  IADD3 R32, P1, PT, R30, R92, RZ ;  /* 0x0000005c1e207210 */ /* 0x010fca0007f3e0ff */
[----:B------:R0:W-:Y:S01]  /*26470*/  STL [R1+0x1e2c], R32 ;  /* 0x001e2c2001007387 */ /* 0x0001e20000100800 */
[----:B------:R-:W-:-:S03]  /*26480*/  IMAD.X R88, R31, 0x1, R91, P1 ;  /* 0x000000011f587824 */ /* 0x000fc600008e065b */
[----:B0-----:R-:W4:Y:S01]  /*26490*/  LDL.LU.64 R32, [R1+0xde0] ;  /* 0x000de00001207983 */ /* 0x001f220000300a00 */
[----:B------:R-:W-:-:S05]  /*264a0*/  IADD3 R45, P2, PT, R82, R92, RZ ;  /* 0x0000005c522d7210 */ /* 0x000fca0007f5e0ff */
[----:B------:R0:W-:Y:S04]  /*264b0*/  STL [R1+0x1e30], R45 ;  /* 0x001e302d01007387 */ /* 0x0001e80000100800 */
[----:B------:R-:W4:Y:S01]  /*264c0*/  LDL.LU.64 R30, [R1+0xde8] ;  /* 0x000de800011e7983 */ /* 0x000f220000300a00 */
[----:B0-----:R-:W-:-:S05]  /*264d0*/  IADD3 R45, P4, PT, R28, R92, RZ ;  /* 0x0000005c1c2d7210 */ /* 0x001fca0007f9e0ff */
[----:B------:R0:W-:Y:S01]  /*264e0*/  STL [R1+0x1e34], R45 ;  /* 0x001e342d01007387 */ /* 0x0001e20000100800 */
[----:B------:R-:W-:-:S03]  /*264f0*/  IMAD.X R29, R29, 0x1, R91, P4 ;  /* 0x000000011d1d7824 */ /* 0x000fc600020e065b */
[----:B------:R-:W-:Y:S01]  /*26500*/  STL [R1+0xda8], R88 ;  /* 0x000da85801007387 */ /* 0x000fe20000100800 */
[----:B0-----:R-:W-:-:S05]  /*26510*/  IMAD.X R45, R83, 0x1, R91, P2 ;  /* 0x00000001532d7824 */ /* 0x001fca00010e065b */
[----:B------:R0:W-:Y:S04]  /*26520*/  STL [R1+0xdb0], R45 ;  /* 0x000db02d01007387 */ /* 0x0001e80000100800 */
[----:B------:R-:W-:Y:S04]  /*26530*/  STL [R1+0xdb8], R29 ;  /* 0x000db81d01007387 */ /* 0x000fe80000100800 */
[----:B------:R-:W4:Y:S01]  /*26540*/  LDL.LU.64 R82, [R1+0xdf0] ;  /* 0x000df00001527983 */ /* 0x000f220000300a00 */
[----:B------:R-:W-:-:S05]  /*26550*/  IADD3 R28, P1, PT, R2, R92, RZ ;  /* 0x0000005c021c7210 */ /* 0x000fca0007f3e0ff */
[----:B------:R1:W-:Y:S01]  /*26560*/  STL [R1+0x1e38], R28 ;  /* 0x001e381c01007387 */ /* 0x0003e20000100800 */
[----:B0-----:R-:W-:-:S03]  /*26570*/  IADD3 R45, P2, PT, R86, R92, RZ ;  /* 0x0000005c562d7210 */ /* 0x001fc60007f5e0ff */
[----:B-1----:R-:W4:Y:S04]  /*26580*/  LDL.LU.64 R28, [R1+0xdf8] ;  /* 0x000df800011c7983 */ /* 0x002f280000300a00 */
[----:B------:R2:W-:Y:S01]  /*26590*/  STL [R1+0x1e3c], R45 ;  /* 0x001e3c2d01007387 */ /* 0x0005e20000100800 */
[----:B------:R-:W-:-:S03]  /*265a0*/  IMAD.X R88, R3, 0x1, R91, P1 ;  /* 0x0000000103587824 */ /* 0x000fc600008e065b */
[----:B------:R-:W4:Y:S01]  /*265b0*/  LDL.LU.64 R2, [R1+0xe00] ;  /* 0x000e000001027983 */ /* 0x000f220000300a00 */
[----:B--2---:R-:W-:-:S05]  /*265c0*/  IADD3 R45, P4, PT, R84, R92, RZ ;  /* 0x0000005c542d7210 */ /* 0x004fca0007f9e0ff */
[----:B------:R0:W-:Y:S01]  /*265d0*/  STL [R1+0x1e40], R45 ;  /* 0x001e402d01007387 */ /* 0x0001e20000100800 */
[----:B------:R-:W-:-:S03]  /*265e0*/  IMAD.X R85, R85, 0x1, R91, P4 ;  /* 0x0000000155557824 */ /* 0x000fc600020e065b */
[----:B------:R1:W-:Y:S01]  /*265f0*/  STL [R1+0xdc0], R88 ;  /* 0x000dc05801007387 */ /* 0x0003e20000100800 */
[----:B0-----:R-:W-:-:S05]  /*26600*/  IMAD.X R45, R87, 0x1, R91, P2 ;  /* 0x00000001572d7824 */ /* 0x001fca00010e065b */
[----:B------:R4:W-:Y:S01]  /*26610*/  STL [R1+0xdc8], R45 ;  /* 0x000dc82d01007387 */ /* 0x0009e20000100800 */
[----:B---3--:R-:W-:-:S03]  /*26620*/  IADD3 R84, P1, PT, R34, R92, RZ ;  /* 0x0000005c22547210 */ /* 0x008fc60007f3e0ff */
[----:B------:R-:W-:Y:S04]  /*26630*/  STL [R1+0xdd0], R85 ;  /* 0x000dd05501007387 */ /* 0x000fe80000100800 */
[----:B-1----:R-:W2:Y:S04]  /*26640*/  LDL.LU.64 R88, [R1+0xe08] ;  /* 0x000e080001587983 */ /* 0x002ea80000300a00 */
[----:B------:R-:W-:Y:S04]  /*26650*/  STL [R1+0x1e44], R84 ;  /* 0x001e445401007387 */ /* 0x000fe80000100800 */
[----:B------:R-:W3:Y:S01]  /*26660*/  LDL.LU.64 R86, [R1+0xe10] ;  /* 0x000e100001567983 */ /* 0x000ee20000300a00 */
[----:B----4-:R-:W-:-:S05]  /*26670*/  IADD3 R45, P2, PT, R32, R92, RZ ;  /* 0x0000005c202d7210 */ /* 0x010fca0007f5e0ff */
[----:B------:R0:W-:Y:S02]  /*26680*/  STL [R1+0x1e48], R45 ;  /* 0x001e482d01007387 */ /* 0x0001e40000100800 */
[----:B0-----:R-:W-:-:S05]  /*26690*/  IADD3 R45, P4, PT, R30, R92, RZ ;  /* 0x0000005c1e2d7210 */ /* 0x001fca0007f9e0ff */
[----:B------:R-:W-:Y:S04]  /*266a0*/  STL [R1+0x1e4c], R45 ;  /* 0x001e4c2d01007387 */ /* 0x000fe80000100800 */
[----:B------:R-:W4:Y:S01]  /*266b0*/  LDL.LU.64 R84, [R1+0xe18] ;  /* 0x000e180001547983 */ /* 0x000f220000300a00 */
[--C-:B------:R-:W-:Y:S02]  /*266c0*/  IMAD.X R34, R35, 0x1, R91.reuse, P1 ;  /* 0x0000000123227824 */ /* 0x100fe400008e065b */
[--C-:B------:R-:W-:Y:S02]  /*266d0*/  IMAD.X R33, R33, 0x1, R91.reuse, P2 ;  /* 0x0000000121217824 */ /* 0x100fe400010e065b */
[----:B------:R-:W-:Y:S01]  /*266e0*/  IMAD.X R32, R31, 0x1, R91, P4 ;  /* 0x000000011f207824 */ /* 0x000fe200020e065b */
[----:B------:R0:W-:Y:S04]  /*266f0*/  STL [R1+0xdd8], R34 ;  /* 0x000dd82201007387 */ /* 0x0001e80000100800 */
[----:B------:R-:W-:Y:S04]  /*26700*/  STL [R1+0xde0], R33 ;  /* 0x000de02101007387 */ /* 0x000fe80000100800 */
[----:B------:R1:W-:Y:S04]  /*26710*/  STL [R1+0xde8], R32 ;  /* 0x000de82001007387 */ /* 0x0003e80000100800 */
[----:B0-----:R-:W4:Y:S01]  /*26720*/  LDL.LU.64 R34, [R1+0xe20] ;  /* 0x000e200001227983 */ /* 0x001f220000300a00 */
[----:B------:R-:W-:-:S05]  /*26730*/  IADD3 R31, P1, PT, R82, R92, RZ ;  /* 0x0000005c521f7210 */ /* 0x000fca0007f3e0ff */
[----:B------:R-:W-:Y:S04]  /*26740*/  STL [R1+0x1e50], R31 ;  /* 0x001e501f01007387 */ /* 0x000fe80000100800 */
[----:B-1----:R-:W4:Y:S01]  /*26750*/  LDL.LU.64 R32, [R1+0xe28] ;  /* 0x000e280001207983 */ /* 0x002f220000300a00 */
[----:B------:R-:W-:Y:S01]  /*26760*/  IMAD.X R45, R83, 0x1, R91, P1 ;  /* 0x00000001532d7824 */ /* 0x000fe200008e065b */
[----:B------:R-:W-:-:S05]  /*26770*/  IADD3 R30, P2, PT, R28, R92, RZ ;  /* 0x0000005c1c1e7210 */ /* 0x000fca0007f5e0ff */
[----:B------:R0:W-:Y:S01]  /*26780*/  STL [R1+0x1e54], R30 ;  /* 0x001e541e01007387 */ /* 0x0001e20000100800 */
[-C--:B------:R-:W-:Y:S01]  /*26790*/  IADD3 R93, P4, PT, R2, R92.reuse, RZ ;  /* 0x0000005c025d7210 */ /* 0x080fe20007f9e0ff */
[--C-:B------:R-:W-:Y:S02]  /*267a0*/  IMAD.X R29, R29, 0x1, R91.reuse, P2 ;  /* 0x000000011d1d7824 */ /* 0x100fe400010e065b */
[----:B0-----:R-:W4:Y:S02]  /*267b0*/  LDL.LU.64 R30, [R1+0xe30] ;  /* 0x000e3000011e7983 */ /* 0x001f240000300a00 */
[----:B------:R-:W-:Y:S02]  /*267c0*/  IMAD.X R28, R3, 0x1, R91, P4 ;  /* 0x00000001031c7824 */ /* 0x000fe400020e065b */
[----:B------:R-:W-:Y:S04]  /*267d0*/  STL [R1+0x1e58], R93 ;  /* 0x001e585d01007387 */ /* 0x000fe80000100800 */
[----:B------:R-:W-:Y:S04]  /*267e0*/  STL [R1+0xdf0], R45 ;  /* 0x000df02d01007387 */ /* 0x000fe80000100800 */
[----:B------:R-:W-:Y:S04]  /*267f0*/  STL [R1+0xdf8], R29 ;  /* 0x000df81d01007387 */ /* 0x000fe80000100800 */
[----:B------:R0:W-:Y:S04]  /*26800*/  STL [R1+0xe00], R28 ;  /* 0x000e001c01007387 */ /* 0x0001e80000100800 */
[----:B0-----:R-:W4:Y:S01]  /*26810*/  LDL.LU.64 R28, [R1+0xe38] ;  /* 0x000e3800011c7983 */ /* 0x001f220000300a00 */
[----:B--2---:R-:W-:-:S05]  /*26820*/  IADD3 R3, P1, PT, R88, R92, RZ ;  /* 0x0000005c58037210 */ /* 0x004fca0007f3e0ff */
[----:B------:R-:W-:Y:S01]  /*26830*/  STL [R1+0x1e5c], R3 ;  /* 0x001e5c0301007387 */ /* 0x000fe20000100800 */
[----:B---3--:R-:W-:-:S03]  /*26840*/  IADD3 R2, P2, PT, R86, R92, RZ ;  /* 0x0000005c56027210 */ /* 0x008fc60007f5e0ff */
[----:B------:R-:W2:Y:S04]  /*26850*/  LDL.LU.64 R82, [R1+0xe40] ;  /* 0x000e400001527983 */ /* 0x000ea80000300a00 */
[----:B------:R0:W-:Y:S04]  /*26860*/  STL [R1+0x1e60], R2 ;  /* 0x001e600201007387 */ /* 0x0001e80000100800 */
[----:B0-----:R-:W3:Y:S01]  /*26870*/  LDL.LU.64 R2, [R1+0xe48] ;  /* 0x000e480001027983 */ /* 0x001ee20000300a00 */
[----:B------:R-:W-:Y:S01]  /*26880*/  IMAD.X R45, R89, 0x1, R91, P1 ;  /* 0x00000001592d7824 */ /* 0x000fe200008e065b */
[----:B------:R-:W-:-:S02]  /*26890*/  IADD3.X R86, PT, PT, R87, R91, RZ, P2, !PT ;  /* 0x0000005b57567210 */ /* 0x000fc400017fe4ff */
[----:B----4-:R-:W-:-:S05]  /*268a0*/  IADD3 R93, P4, PT, R84, R92, RZ ;  /* 0x0000005c545d7210 */ /* 0x010fca0007f9e0ff */
[----:B------:R-:W-:Y:S01]  /*268b0*/  IMAD.X R85, R85, 0x1, R91, P4 ;  /* 0x0000000155557824 */ /* 0x000fe200020e065b */
[----:B------:R-:W-:Y:S04]  /*268c0*/  STL [R1+0x1e64], R93 ;  /* 0x001e645d01007387 */ /* 0x000fe80000100800 */
[----:B------:R-:W-:Y:S04]  /*268d0*/  STL [R1+0xe08], R45 ;  /* 0x000e082d01007387 */ /* 0x000fe80000100800 */
[----:B------:R0:W-:Y:S04]  /*268e0*/  STL [R1+0xe10], R86 ;  /* 0x000e105601007387 */ /* 0x0001e80000100800 */
[----:B------:R-:W-:Y:S04]  /*268f0*/  STL [R1+0xe18], R85 ;  /* 0x000e185501007387 */ /* 0x000fe80000100800 */
[----:B0-----:R-:W4:Y:S01]  /*26900*/  LDL.LU.64 R86, [R1+0xe50] ;  /* 0x000e500001567983 */ /* 0x001f220000300a00 */
[----:B------:R-:W-:-:S05]  /*26910*/  IADD3 R45, P1, PT, R34, R92, RZ ;  /* 0x0000005c222d7210 */ /* 0x000fca0007f3e0ff */
[----:B------:R0:W-:Y:S01]  /*26920*/  STL [R1+0x1e68], R45 ;  /* 0x001e682d01007387 */ /* 0x0001e20000100800 */
[----:B------:R-:W-:Y:S01]  /*26930*/  IADD3 R84, P2, PT, R32, R92, RZ ;  /* 0x0000005c20547210 */ /* 0x000fe20007f5e0ff */
[----:B------:R-:W-:-:S04]  /*26940*/  IMAD.X R34, R35, 0x1, R91, P1 ;  /* 0x0000000123227824 */ /* 0x000fc800008e065b */
[----:B------:R-:W-:Y:S01]  /*26950*/  STL [R1+0x1e6c], R84 ;  /* 0x001e6c5401007387 */ /* 0x000fe20000100800 */
[----:B------:R-:W-:Y:S01]  /*26960*/  IMAD.X R32, R33, 0x1, R91, P2 ;  /* 0x0000000121207824 */ /* 0x000fe200010e065b */
[----:B0-----:R-:W-:-:S05]  /*26970*/  IADD3 R45, P4, PT, R30, R92, RZ ;  /* 0x0000005c1e2d7210 */ /* 0x001fca0007f9e0ff */
[----:B------:R-:W-:Y:S04]  /*26980*/  STL [R1+0x1e70], R45 ;  /* 0x001e702d01007387 */ /* 0x000fe80000100800 */
[----:B------:R-:W4:Y:S04]  /*26990*/  LDL.LU.64 R88, [R1+0xe58] ;  /* 0x000e580001587983 */ /* 0x000f280000300a00 */
[----:B------:R0:W-:Y:S01]  /*269a0*/  STL [R1+0xe20], R34 ;  /* 0x000e202201007387 */ /* 0x0001e20000100800 */
[----:B------:R-:W-:-:S03]  /*269b0*/  IMAD.X R30, R31, 0x1, R91, P4 ;  /* 0x000000011f1e7824 */ /* 0x000fc600020e065b */
[----:B0-----:R-:W4:Y:S04]  /*269c0*/  LDL.LU.64 R34, [R1+0xe60] ;  /* 0x000e600001227983 */ /* 0x001f280000300a00 */
[----:B------:R0:W-:Y:S04]  /*269d0*/  STL [R1+0xe28], R32 ;  /* 0x000e282001007387 */ /* 0x0001e80000100800 */
[----:B------:R-:W-:Y:S01]  /*269e0*/  STL [R1+0xe30], R30 ;  /* 0x000e301e01007387 */ /* 0x000fe20000100800 */
[----:B0-----:R-:W-:-:S05]  /*269f0*/  IADD3 R32, P1, PT, R28, R92, RZ ;  /* 0x0000005c1c207210 */ /* 0x001fca0007f3e0ff */
[----:B------:R0:W-:Y:S01]  /*26a00*/  STL [R1+0x1e74], R32 ;  /* 0x001e742001007387 */ /* 0x0001e20000100800 */
[----:B------:R-:W-:Y:S01]  /*26a10*/  IMAD.X R28, R29, 0x1, R91, P1 ;  /* 0x000000011d1c7824 */ /* 0x000fe200008e065b */
[----:B--2---:R-:W-:-:S05]  /*26a20*/  IADD3 R31, P2, PT, R82, R92, RZ ;  /* 0x0000005c521f7210 */ /* 0x004fca0007f5e0ff */
[----:B------:R-:W-:Y:S04]  /*26a30*/  STL [R1+0x1e78], R31 ;  /* 0x001e781f01007387 */ /* 0x000fe80000100800 */
[----:B0-----:R-:W2:Y:S01]  /*26a40*/  LDL.LU.64 R32, [R1+0xe68] ;  /* 0x000e680001207983 */ /* 0x001ea20000300a00 */
[----:B---3--:R-:W-:-:S05]  /*26a50*/  IADD3 R30, P4, PT, R2, R92, RZ ;  /* 0x0000005c021e7210 */ /* 0x008fca0007f9e0ff */
[----:B------:R0:W-:Y:S01]  /*26a60*/  STL [R1+0x1e7c], R30 ;  /* 0x001e7c1e01007387 */ /* 0x0001e20000100800 */
[----:B------:R-:W-:-:S03]  /*26a70*/  IMAD.X R83, R83, 0x1, R91, P2 ;  /* 0x0000000153537824 */ /* 0x000fc600010e065b */
[----:B0-----:R-:W3:Y:S04]  /*26a80*/  LDL.LU.64 R30, [R1+0xe70] ;  /* 0x000e7000011e7983 */ /* 0x001ee80000300a00 */
[----:B------:R0:W-:Y:S01]  /*26a90*/  STL [R1+0xe38], R28 ;  /* 0x000e381c01007387 */ /* 0x0001e20000100800 */
[----:B------:R-:W-:-:S03]  /*26aa0*/  IMAD.X R82, R3, 0x1, R91, P4 ;  /* 0x0000000103527824 */ /* 0x000fc600020e065b */
[----:B0-----:R-:W3:Y:S04]  /*26ab0*/  LDL.LU.64 R28, [R1+0xe78] ;  /* 0x000e7800011c7983 */ /* 0x001ee80000300a00 */
[----:B------:R-:W-:Y:S04]  /*26ac0*/  STL [R1+0xe40], R83 ;  /* 0x000e405301007387 */ /* 0x000fe80000100800 */
[----:B------:R-:W3:Y:S04]  /*26ad0*/  LDL.LU.64 R2, [R1+0xe80] ;  /* 0x000e800001027983 */ /* 0x000ee80000300a00 */
[----:B------:R0:W-:Y:S01]  /*26ae0*/  STL [R1+0xe48], R82 ;  /* 0x000e485201007387 */ /* 0x0001e20000100800 */
[----:B----4-:R-:W-:-:S03]  /*26af0*/  IADD3 R45, P1, PT, R86, R92, RZ ;  /* 0x0000005c562d7210 */ /* 0x010fc60007f3e0ff */
[----:B0-----:R-:W4:Y:S04]  /*26b00*/  LDL.LU.64 R82, [R1+0xe88] ;  /* 0x000e880001527983 */ /* 0x001f280000300a00 */
[----:B------:R0:W-:Y:S04]  /*26b10*/  STL [R1+0x1e80], R45 ;  /* 0x001e802d01007387 */ /* 0x0001e80000100800 */
[----:B------:R-:W4:Y:S01]  /*26b20*/  LDL.LU.64 R84, [R1+0xe90] ;  /* 0x000e900001547983 */ /* 0x000f220000300a00 */
[----:B0-----:R-:W-:-:S05]  /*26b30*/  IADD3 R45, P2, PT, R88, R92, RZ ;  /* 0x0000005c582d7210 */ /* 0x001fca0007f5e0ff */
[----:B------:R0:W-:Y:S01]  /*26b40*/  STL [R1+0x1e84], R45 ;  /* 0x001e842d01007387 */ /* 0x0001e20000100800 */
[----:B------:R-:W-:Y:S01]  /*26b50*/  IADD3 R93, P4, PT, R34, R92, RZ ;  /* 0x0000005c225d7210 */ /* 0x000fe20007f9e0ff */
[--C-:B0-----:R-:W-:Y:S02]  /*26b60*/  IMAD.X R45, R87, 0x1, R91.reuse, P1 ;  /* 0x00000001572d7824 */ /* 0x101fe400008e065b */
[----:B------:R-:W4:Y:S04]  /*26b70*/  LDL.LU.64 R86, [R1+0xe98] ;  /* 0x000e980001567983 */ /* 0x000f280000300a00 */
[----:B------:R0:W-:Y:S04]  /*26b80*/  STL [R1+0x1e88], R93 ;  /* 0x001e885d01007387 */ /* 0x0001e80000100800 */
[----:B------:R1:W-:Y:S01]  /*26b90*/  STL [R1+0xe50], R45 ;  /* 0x000e502d01007387 */ /* 0x0003e20000100800 */
[----:B0-----:R-:W-:-:S03]  /*26ba0*/  IMAD.X R93, R89, 0x1, R91, P2 ;  /* 0x00000001595d7824 */ /* 0x001fc600010e065b */
[----:B------:R-:W4:Y:S01]  /*26bb0*/  LDL.LU.64 R88, [R1+0xea0] ;  /* 0x000ea00001587983 */ /* 0x000f220000300a00 */
[----:B-1----:R-:W-:-:S03]  /*26bc0*/  IMAD.X R45, R35, 0x1, R91, P4 ;  /* 0x00000001232d7824 */ /* 0x002fc600020e065b */
[----:B------:R2:W-:Y:S04]  /*26bd0*/  STL [R1+0xe58], R93 ;  /* 0x000e585d01007387 */ /* 0x0005e80000100800 */
[----:B------:R-:W4:Y:S04]  /*26be0*/  LDL.LU.64 R34, [R1+0x3940] ;  /* 0x0039400001227983 */ /* 0x000f280000300a00 */
[----:B------:R3:W-:Y:S01]  /*26bf0*/  STL [R1+0xe60], R45 ;  /* 0x000e602d01007387 */ /* 0x0007e20000100800 */
[----:B--2---:R-:W-:-:S05]  /*26c00*/  IADD3 R93, P1, PT, R32, R92, RZ ;  /* 0x0000005c205d7210 */ /* 0x004fca0007f3e0ff */
[----:B------:R0:W-:Y:S01]  /*26c10*/  STL [R1+0x1e8c], R93 ;  /* 0x001e8c5d01007387 */ /* 0x0001e20000100800 */
[----:B---3--:R-:W-:-:S05]  /*26c20*/  IADD3 R45, P2, PT, R30, R92, RZ ;  /* 0x0000005c1e2d7210 */ /* 0x008fca0007f5e0ff */
[----:B------:R1:W-:Y:S01]  /*26c30*/  STL [R1+0x1e90], R45 ;  /* 0x001e902d01007387 */ /* 0x0003e20000100800 */
[----:B0-----:R-:W-:Y:S01]  /*26c40*/  IADD3 R93, P4, PT, R28, R92, RZ ;  /* 0x0000005c1c5d7210 */ /* 0x001fe20007f9e0ff */
[--C-:B-1----:R-:W-:Y:S02]  /*26c50*/  IMAD.X R45, R33, 0x1, R91.reuse, P1 ;  /* 0x00000001212d7824 */ /* 0x102fe400008e065b */
[----:B------:R-:W2:Y:S04]  /*26c60*/  LDL.LU.64 R32, [R1+0x3938] ;  /* 0x0039380001207983 */ /* 0x000ea80000300a00 */
[----:B------:R0:W-:Y:S02]  /*26c70*/  STL [R1+0x1e94], R93 ;  /* 0x001e945d01007387 */ /* 0x0001e40000100800 */
[----:B0-----:R-:W-:-:S02]  /*26c80*/  IMAD.X R93, R31, 0x1, R91, P2 ;  /* 0x000000011f5d7824 */ /* 0x001fc400010e065b */
[----:B------:R-:W3:Y:S04]  /*26c90*/  LDL.LU.64 R30, [R1+0x3930] ;  /* 0x00393000011e7983 */ /* 0x000ee80000300a00 */
[----:B------:R0:W-:Y:S02]  /*26ca0*/  STL [R1+0xe68], R45 ;  /* 0x000e682d01007387 */ /* 0x0001e40000100800 */
[----:B0-----:R-:W-:Y:S02]  /*26cb0*/  IMAD.X R45, R29, 0x1, R91, P4 ;  /* 0x000000011d2d7824 */ /* 0x001fe400020e065b */
[----:B------:R-:W2:Y:S04]  /*26cc0*/  LDL.LU.64 R28, [R1+0x3928] ;  /* 0x00392800011c7983 */ /* 0x000ea80000300a00 */
[----:B------:R0:W-:Y:S04]  /*26cd0*/  STL [R1+0xe70], R93 ;  /* 0x000e705d01007387 */ /* 0x0001e80000100800 */
[----:B------:R4:W-:Y:S01]  /*26ce0*/  STL [R1+0xe78], R45 ;  /* 0x000e782d01007387 */ /* 0x0009e20000100800 */
[----:B0-----:R-:W-:-:S02]  /*26cf0*/  IADD3 R93, P1, PT, R2, R92, RZ ;  /* 0x0000005c025d7210 */ /* 0x001fc40007f3e0ff */
[----:B----4-:R-:W-:-:S03]  /*26d00*/  IADD3 R45, P2, PT, R82, R92, RZ ;  /* 0x0000005c522d7210 */ /* 0x010fc60007f5e0ff */
[----:B------:R0:W-:Y:S04]  /*26d10*/  STL [R1+0x1e98], R93 ;  /* 0x001e985d01007387 */ /* 0x0001e80000100800 */
[----:B------:R1:W-:Y:S01]  /*26d20*/  STL [R1+0x1e9c], R45 ;  /* 0x001e9c2d01007387 */ /* 0x0003e20000100800 */
[----:B0-----:R-:W-:Y:S01]  /*26d30*/  IADD3 R93, P4, PT, R84, R92, RZ ;  /* 0x0000005c545d7210 */ /* 0x001fe20007f9e0ff */
[--C-:B-1----:R-:W-:Y:S02]  /*26d40*/  IMAD.X R45, R3, 0x1, R91.reuse, P1 ;  /* 0x00000001032d7824 */ /* 0x102fe400008e065b */
[----:B------:R-:W4:Y:S04]  /*26d50*/  LDL.LU.64 R2, [R1+0x3920] ;  /* 0x0039200001027983 */ /* 0x000f280000300a00 */
[----:B------:R0:W-:Y:S02]  /*26d60*/  STL [R1+0x1ea0], R93 ;  /* 0x001ea05d01007387 */ /* 0x0001e40000100800 */
[----:B0-----:R-:W-:-:S02]  /*26d70*/  IMAD.X R93, R83, 0x1, R91, P2 ;  /* 0x00000001535d7824 */ /* 0x001fc400010e065b */
[----:B------:R-:W2:Y:S04]  /*26d80*/  LDL.LU.64 R82, [R1+0x3918] ;  /* 0x0039180001527983 */ /* 0x000ea80000300a00 */
[----:B------:R0:W-:Y:S02]  /*26d90*/  STL [R1+0xe80], R45 ;  /* 0x000e802d01007387 */ /* 0x0001e40000100800 */
[----:B0-----:R-:W-:Y:S02]  /*26da0*/  IMAD.X R45, R85, 0x1, R91, P4 ;  /* 0x00000001552d7824 */ /* 0x001fe400020e065b */
[----:B------:R-:W3:Y:S04]  /*26db0*/  LDL.LU.64 R84, [R1+0x3910] ;  /* 0x0039100001547983 */ /* 0x000ee80000300a00 */
[----:B------:R0:W-:Y:S04]  /*26dc0*/  STL [R1+0xe88], R93 ;  /* 0x000e885d01007387 */ /* 0x0001e80000100800 */
[----:B------:R1:W-:Y:S01]  /*26dd0*/  STL [R1+0xe90], R45 ;  /* 0x000e902d01007387 */ /* 0x0003e20000100800 */
[----:B0-----:R-:W-:-:S03]  /*26de0*/  IADD3 R93, P1, PT, R86, R92, RZ ;  /* 0x0000005c565d7210 */ /* 0x001fc60007f3e0ff */
[----:B-1----:R-:W4:Y:S04]  /*26df0*/  LDL.LU R45, [R1+0xeb4] ;  /* 0x000eb400012d7983 */ /* 0x002f280000300800 */
[----:B------:R0:W-:Y:S02]  /*26e00*/  STL [R1+0xe98], R93 ;  /* 0x000e985d01007387 */ /* 0x0001e40000100800 */
[----:B0-----:R-:W-:-:S05]  /*26e10*/  IADD3 R93, P2, PT, R88, R92, RZ ;  /* 0x0000005c585d7210 */ /* 0x001fca0007f5e0ff */
[----:B------:R2:W-:Y:S02]  /*26e20*/  STL [R1+0x1ea4], R93 ;  /* 0x001ea45d01007387 */ /* 0x0005e40000100800 */
[----:B--2---:R-:W-:Y:S01]  /*26e30*/  IADD3 R93, P4, PT, R82, R92, RZ ;  /* 0x0000005c525d7210 */ /* 0x004fe20007f9e0ff */
[--C-:B------:R-:W-:Y:S02]  /*26e40*/  IMAD.X R82, R87, 0x1, R91.reuse, P1 ;  /* 0x0000000157527824 */ /* 0x100fe400008e065b */
[----:B------:R-:W2:Y:S04]  /*26e50*/  LDL.LU.64 R86, [R1+0x3908] ;  /* 0x0039080001567983 */ /* 0x000ea80000300a00 */
[----:B------:R0:W-:Y:S02]  /*26e60*/  STL [R1+0x1ea8], R93 ;  /* 0x001ea85d01007387 */ /* 0x0001e40000100800 */
[----:B0-----:R-:W-:-:S02]  /*26e70*/  IMAD.X R93, R89, 0x1, R91, P2 ;  /* 0x00000001595d7824 */ /* 0x001fc400010e065b */
[----:B------:R-:W4:Y:S04]  /*26e80*/  LDL.LU.64 R88, [R1+0x3900] ;  /* 0x0039000001587983 */ /* 0x000f280000300a00 */
[----:B------:R3:W-:Y:S02]  /*26e90*/  STL [R1+0xea0], R93 ;  /* 0x000ea05d01007387 */ /* 0x0007e40000100800 */
[----:B---3--:R-:W-:-:S05]  /*26ea0*/  IADD3 R93, P1, PT, R84, R92, RZ ;  /* 0x0000005c545d7210 */ /* 0x008fca0007f3e0ff */
[----:B------:R2:W-:Y:S01]  /*26eb0*/  STL [R1+0x1eac], R93 ;  /* 0x001eac5d01007387 */ /* 0x0005e20000100800 */
[----:B------:R-:W-:Y:S01]  /*26ec0*/  IMAD.X R83, R83, 0x1, R91, P4 ;  /* 0x0000000153537824 */ /* 0x000fe200020e065b */
[----:B--2---:R-:W-:-:S05]  /*26ed0*/  IADD3 R93, P2, PT, R86, R92, RZ ;  /* 0x0000005c565d7210 */ /* 0x004fca0007f5e0ff */
[----:B------:R4:W-:Y:S02]  /*26ee0*/  STL [R1+0x1eb0], R93 ;  /* 0x001eb05d01007387 */ /* 0x0009e40000100800 */
[----:B----4-:R-:W-:-:S05]  /*26ef0*/  IADD3 R93, P4, PT, R88, R92, RZ ;  /* 0x0000005c585d7210 */ /* 0x010fca0007f9e0ff */
[----:B------:R0:W-:Y:S04]  /*26f00*/  STL [R1+0x1eb4], R93 ;  /* 0x001eb45d01007387 */ /* 0x0001e80000100800 */
[----:B0-----:R-:W2:Y:S04]  /*26f10*/  LDL.LU R93, [R1+0x38f8] ;  /* 0x0038f800015d7983 */ /* 0x001ea80000300800 */
[----:B------:R-:W-:Y:S04]  /*26f20*/  STL [R1+0x1f54], R92 ;  /* 0x001f545c01007387 */ /* 0x000fe80000100800 */
[----:B------:R-:W-:Y:S04]  /*26f30*/  STL [R1+0x20ec], R92 ;  /* 0x0020ec5c01007387 */ /* 0x000fe80000100800 */
[----:B------:R-:W-:Y:S04]  /*26f40*/  STL [R1+0x1f58], R91 ;  /* 0x001f585b01007387 */ /* 0x000fe80000100800 */
[----:B------:R-:W-:Y:S01]  /*26f50*/  STL [R1+0x20f0], R91 ;  /* 0x0020f05b01007387 */ /* 0x000fe20000100800 */
[----:B--2---:R-:W-:-:S05]  /*26f60*/  PRMT R93, RZ, 0x7610, R93 ;  /* 0x00007610ff5d7816 */ /* 0x004fca000000005d */
[----:B------:R0:W-:Y:S04]  /*26f70*/  STL.S16 [R1+0x14f8], R93 ;  /* 0x0014f85d01007387 */ /* 0x0001e80000100600 */
[----:B0-----:R-:W2:Y:S02]  /*26f80*/  LDL.LU R93, [R1+0x38f4] ;  /* 0x0038f400015d7983 */ /* 0x001ea40000300800 */
[----:B--2---:R-:W-:-:S05]  /*26f90*/  PRMT R93, RZ, 0x7610, R93 ;  /* 0x00007610ff5d7816 */ /* 0x004fca000000005d */
[----:B------:R0:W-:Y:S04]  /*26fa0*/  STL.S16 [R1+0x14f4], R93 ;  /* 0x0014f45d01007387 */ /* 0x0001e80000100600 */
[----:B0-----:R-:W2:Y:S01]  /*26fb0*/  LDL.LU R93, [R1+0x38f0] ;  /* 0x0038f000015d7983 */ /* 0x001ea20000300800 */
[----:B------:R-:W-:-:S05]  /*26fc0*/  VIADD R45, R45, 0x1 ;  /* 0x000000012d2d7836 */ /* 0x000fca0000000000 */
[----:B------:R-:W-:Y:S01]  /*26fd0*/  STL [R1+0xeb4], R45 ;  /* 0x000eb42d01007387 */ /* 0x000fe20000100800 */
[----:B--2---:R-:W-:-:S05]  /*26fe0*/  PRMT R93, RZ, 0x7610, R93 ;  /* 0x00007610ff5d7816 */ /* 0x004fca000000005d */
[----:B------:R0:W-:Y:S04]  /*26ff0*/  STL.S16 [R1+0x14f0], R93 ;  /* 0x0014f05d01007387 */ /* 0x0001e80000100600 */
[----:B0-----:R-:W2:Y:S02]  /*27000*/  LDL.LU R93, [R1+0x38ec] ;  /* 0x0038ec00015d7983 */ /* 0x001ea40000300800 */
        /* <DEDUP_REMOVED lines=350> */
[----:B0-----:R-:W2:Y:S01]  /*285f0*/  LDL.LU R93, [R1+0x3718] ;  /* 0x00371800015d7983 */ /* 0x001ea20000300800 */
[--C-:B------:R-:W-:Y:S02]  /*28600*/  IMAD.X R84, R85, 0x1, R91.reuse, P1 ;  /* 0x0000000155547824 */ /* 0x100fe400008e065b */
[--C-:B------:R-:W-:Y:S02]  /*28610*/  IMAD.X R86, R87, 0x1, R91.reuse, P2 ;  /* 0x0000000157567824 */ /* 0x100fe400010e065b */
[--C-:B------:R-:W-:Y:S01]  /*28620*/  IMAD.X R88, R89, 0x1, R91.reuse, P4 ;  /* 0x0000000159587824 */ /* 0x100fe200020e065b */
[----:B------:R-:W-:-:S02]  /*28630*/  PRMT R91, RZ, 0x7610, R91 ;  /* 0x00007610ff5b7816 */ /* 0x000fc4000000005b */
[----:B------:R-:W-:Y:S02]  /*28640*/  PRMT R92, RZ, 0x7610, R92 ;  /* 0x00007610ff5c7816 */ /* 0x000fe4000000005c */
[----:B------:R-:W-:Y:S02]  /*28650*/  PRMT R3, RZ, 0x7610, R3 ;  /* 0x00007610ff037816 */ /* 0x000fe40000000003 */
[----:B------:R-:W-:Y:S01]  /*28660*/  PRMT R90, RZ, 0x7610, R90 ;  /* 0x00007610ff5a7816 */ /* 0x000fe2000000005a */
        /* <DEDUP_REMOVED lines=88> */
[----:B------:R-:W-:Y:S02]  /*28bf0*/  PRMT R4, RZ, 0x7610, R4 ;  /* 0x00007610ff047816 */ /* 0x000fe40000000004 */
[----:B--2---:R-:W-:-:S05]  /*28c00*/  PRMT R93, RZ, 0x7610, R93 ;  /* 0x00007610ff5d7816 */ /* 0x004fca000000005d */
[----:B------:R-:W-:Y:S04]  /*28c10*/  STL [R1+0x2e10], R93 ;  /* 0x002e105d01007387 */ /* 0x000fe80000100800 */
        /* <DEDUP_REMOVED lines=685> */
[----:B--2---:R-:W-:-:S05]  /*2b6f0*/  PRMT R4, RZ, 0x7610, R4 ;  /* 0x00007610ff047816 */ /* 0x004fca0000000004 */
[----:B------:R-:W-:Y:S04]  /*2b700*/  STL.S16 [R1+0x1040], R4 ;  /* 0x0010400401007387 */ /* 0x000fe80000100600 */
        /* <DEDUP_REMOVED lines=17> */
[----:B------:R0:W-:Y:S01]  /*2b820*/  STL.S16 [R1+0x1018], R29 ;  /* 0x0010181d01007387 */ /* 0x0001e20000100600 */
        /* <DEDUP_REMOVED lines=8> */
[----:B------:R-:W-:Y:S01]  /*2b8b0*/  PRMT R43, RZ, 0x7610, R43 ;  /* 0x00007610ff2b7816 */ /* 0x000fe2000000002b */
[----:B0-----:R-:W2:Y:S04]  /*2b8c0*/  LDL.LU R29, [R1+0x1eb8] ;  /* 0x001eb800011d7983 */ /* 0x001ea80000300800 */
        /* <DEDUP_REMOVED lines=8> */
[----:B------:R-:W-:Y:S01]  /*2b950*/  PRMT R0, RZ, 0x7610, R0 ;  /* 0x00007610ff007816 */ /* 0x000fe20000000000 */
[----:B------:R-:W1:Y:S01]  /*2b960*/  LDC R4, c[0x0][0x3a0] ;  /* 0x0000e800ff047b82 */ /* 0x000e620000000800 */
[----:B0-----:R-:W3:Y:S04]  /*2b970*/  LDL.LU R31, [R1+0x1ebc] ;  /* 0x001ebc00011f7983 */ /* 0x001ee80000300800 */
[----:B------:R-:W-:Y:S04]  /*2b980*/  STL.S16 [R1+0x100c], R59 ;  /* 0x00100c3b01007387 */ /* 0x000fe80000100600 */
[----:B------:R0:W-:Y:S04]  /*2b990*/  STL.S16 [R1+0x1008], R33 ;  /* 0x0010082101007387 */ /* 0x0001e80000100600 */
[----:B0-----:R-:W4:Y:S04]  /*2b9a0*/  LDL.LU R33, [R1+0xea8] ;  /* 0x000ea80001217983 */ /* 0x001f280000300800 */
[----:B------:R0:W-:Y:S04]  /*2b9b0*/  STL.S16 [R1+0x1004], R35 ;  /* 0x0010042301007387 */ /* 0x0001e80000100600 */
[----:B0-----:R-:W4:Y:S04]  /*2b9c0*/  LDL.LU R35, [R1+0xeac] ;  /* 0x000eac0001237983 */ /* 0x001f280000300800 */
[----:B------:R-:W-:Y:S04]  /*2b9d0*/  STL.S16 [R1+0x1000], R57 ;  /* 0x0010003901007387 */ /* 0x000fe80000100600 */
[----:B------:R0:W-:Y:S04]  /*2b9e0*/  STL.S16 [R1+0xffc], R37 ;  /* 0x000ffc2501007387 */ /* 0x0001e80000100600 */
[----:B0-----:R-:W4:Y:S04]  /*2b9f0*/  LDL.LU R37, [R1+0xec8] ;  /* 0x000ec80001257983 */ /* 0x001f280000300800 */
[----:B------:R-:W-:Y:S04]  /*2ba00*/  STL.S16 [R1+0xff8], R55 ;  /* 0x000ff83701007387 */ /* 0x000fe80000100600 */
[----:B------:R0:W-:Y:S04]  /*2ba10*/  STL.S16 [R1+0xff4], R39 ;  /* 0x000ff42701007387 */ /* 0x0001e80000100600 */
[----:B0-----:R-:W4:Y:S04]  /*2ba20*/  LDL.LU R39, [R1+0xecc] ;  /* 0x000ecc0001277983 */ /* 0x001f280000300800 */
[----:B------:R0:W-:Y:S04]  /*2ba30*/  STL.S16 [R1+0xff0], R41 ;  /* 0x000ff02901007387 */ /* 0x0001e80000100600 */
[----:B0-----:R-:W4:Y:S04]  /*2ba40*/  LDL.LU R41, [R1+0xed0] ;  /* 0x000ed00001297983 */ /* 0x001f280000300800 */
[----:B------:R0:W-:Y:S04]  /*2ba50*/  STL.S16 [R1+0xfec], R43 ;  /* 0x000fec2b01007387 */ /* 0x0001e80000100600 */
[----:B0-----:R-:W4:Y:S04]  /*2ba60*/  LDL.LU R43, [R1+0xed4] ;  /* 0x000ed400012b7983 */ /* 0x001f280000300800 */
[----:B------:R-:W-:Y:S04]  /*2ba70*/  STL.S16 [R1+0xfe8], R53 ;  /* 0x000fe83501007387 */ /* 0x000fe80000100600 */
[----:B------:R-:W-:Y:S04]  /*2ba80*/  STL.S16 [R1+0xfe4], R51 ;  /* 0x000fe43301007387 */ /* 0x000fe80000100600 */
[----:B------:R-:W4:Y:S04]  /*2ba90*/  LDL.LU R59, [R1+0xed8] ;  /* 0x000ed800013b7983 */ /* 0x000f280000300800 */
[----:B------:R-:W-:Y:S04]  /*2baa0*/  STL.S16 [R1+0xfe0], R49 ;  /* 0x000fe03101007387 */ /* 0x000fe80000100600 */
[----:B------:R0:W-:Y:S04]  /*2bab0*/  STL.S16 [R1+0xfdc], R47 ;  /* 0x000fdc2f01007387 */ /* 0x0001e80000100600 */
[----:B------:R-:W4:Y:S04]  /*2bac0*/  LDL.LU R61, [R1+0xedc] ;  /* 0x000edc00013d7983 */ /* 0x000f280000300800 */
[----:B------:R-:W4:Y:S04]  /*2bad0*/  LDL.LU R63, [R1+0xee0] ;  /* 0x000ee000013f7983 */ /* 0x000f280000300800 */
[----:B------:R-:W-:Y:S04]  /*2bae0*/  STL.S16 [R1+0xfd8], R3 ;  /* 0x000fd80301007387 */ /* 0x000fe80000100600 */
[----:B------:R-:W4:Y:S04]  /*2baf0*/  LDL.LU R65, [R1+0xee4] ;  /* 0x000ee40001417983 */ /* 0x000f280000300800 */
[----:B------:R0:W-:Y:S04]  /*2bb00*/  STL [R1+0x24c8], R2 ;  /* 0x0024c80201007387 */ /* 0x0001e80000100800 */
[----:B------:R-:W-:Y:S04]  /*2bb10*/  STL [R1+0x24d8], R0 ;  /* 0x0024d80001007387 */ /* 0x000fe80000100800 */
[----:B------:R-:W4:Y:S01]  /*2bb20*/  LDL.LU R67, [R1+0xee8] ;  /* 0x000ee80001437983 */ /* 0x000f220000300800 */
[----:B--2---:R-:W-:-:S04]  /*2bb30*/  LOP3.LUT R29, R29, R28, RZ, 0x3c, !PT ;  /* 0x0000001c1d1d7212 */ /* 0x004fc800078e3cff */
[----:B------:R-:W-:Y:S02]  /*2bb40*/  LOP3.LUT R28, R29, R28, RZ, 0x3c, !PT ;  /* 0x0000001c1d1c7212 */ /* 0x000fe400078e3cff */
[----:B---3--:R-:W-:Y:S02]  /*2bb50*/  LOP3.LUT R31, R31, R30, RZ, 0x3c, !PT ;  /* 0x0000001e1f1f7212 */ /* 0x008fe400078e3cff */
[----:B------:R-:W-:Y:S02]  /*2bb60*/  LOP3.LUT R29, R29, R28, RZ, 0x3c, !PT ;  /* 0x0000001c1d1d7212 */ /* 0x000fe400078e3cff */
[----:B------:R-:W-:-:S04]  /*2bb70*/  LOP3.LUT R30, R31, R30, RZ, 0x3c, !PT ;  /* 0x0000001e1f1e7212 */ /* 0x000fc800078e3cff */
[----:B------:R-:W-:Y:S01]  /*2bb80*/  LOP3.LUT R31, R31, R30, RZ, 0x3c, !PT ;  /* 0x0000001e1f1f7212 */ /* 0x000fe200078e3cff */
[----:B------:R2:W-:Y:S04]  /*2bb90*/  STL.64 [R1+0x21c8], R28 ;  /* 0x0021c81c01007387 */ /* 0x0005e80000100a00 */
[----:B------:R3:W-:Y:S04]  /*2bba0*/  STL.64 [R1+0x21d0], R30 ;  /* 0x0021d01e01007387 */ /* 0x0007e80000100a00 */
[----:B------:R-:W2:Y:S01]  /*2bbb0*/  LDL.LU R69, [R1+0xeec] ;  /* 0x000eec0001457983 */ /* 0x000ea20000300800 */
[----:B----4-:R-:W-:-:S04]  /*2bbc0*/  LOP3.LUT R33, R33, R32, RZ, 0x3c, !PT ;  /* 0x0000002021217212 */ /* 0x010fc800078e3cff */
[----:B------:R-:W-:-:S04]  /*2bbd0*/  LOP3.LUT R32, R33, R32, RZ, 0x3c, !PT ;  /* 0x0000002021207212 */ /* 0x000fc800078e3cff */
[----:B------:R-:W-:Y:S02]  /*2bbe0*/  LOP3.LUT R33, R33, R32, RZ, 0x3c, !PT ;  /* 0x0000002021217212 */ /* 0x000fe400078e3cff */
[----:B------:R-:W-:-:S04]  /*2bbf0*/  LOP3.LUT R35, R35, R34, RZ, 0x3c, !PT ;  /* 0x0000002223237212 */ /* 0x000fc800078e3cff */
[----:B------:R-:W-:Y:S01]  /*2bc00*/  LOP3.LUT R34, R35, R34, RZ, 0x3c, !PT ;  /* 0x0000002223227212 */ /* 0x000fe200078e3cff */
[----:B------:R4:W-:Y:S04]  /*2bc10*/  STL.64 [R1+0x21d8], R32 ;  /* 0x0021d82001007387 */ /* 0x0009e80000100a00 */
[----:B------:R-:W3:Y:S01]  /*2bc20*/  LDL.LU R71, [R1+0xef0] ;  /* 0x000ef00001477983 */ /* 0x000ee20000300800 */
[----:B------:R-:W-:Y:S02]  /*2bc30*/  LOP3.LUT R37, R37, R36, RZ, 0x3c, !PT ;  /* 0x0000002425257212 */ /* 0x000fe400078e3cff */
[----:B------:R-:W-:Y:S02]  /*2bc40*/  LOP3.LUT R35, R35, R34, RZ, 0x3c, !PT ;  /* 0x0000002223237212 */ /* 0x000fe400078e3cff */
[----:B------:R-:W-:-:S02]  /*2bc50*/  LOP3.LUT R36, R37, R36, RZ, 0x3c, !PT ;  /* 0x0000002425247212 */ /* 0x000fc400078e3cff */
[----:B------:R-:W-:Y:S02]  /*2bc60*/  LOP3.LUT R39, R39, R38, RZ, 0x3c, !PT ;  /* 0x0000002627277212 */ /* 0x000fe400078e3cff */
[----:B------:R-:W-:Y:S02]  /*2bc70*/  LOP3.LUT R37, R37, R36, RZ, 0x3c, !PT ;  /* 0x0000002425257212 */ /* 0x000fe400078e3cff */
[----:B------:R-:W-:Y:S02]  /*2bc80*/  LOP3.LUT R38, R39, R38, RZ, 0x3c, !PT ;  /* 0x0000002627267212 */ /* 0x000fe400078e3cff */
[----:B------:R-:W-:Y:S02]  /*2bc90*/  LOP3.LUT R41, R41, R40, RZ, 0x3c, !PT ;  /* 0x0000002829297212 */ /* 0x000fe400078e3cff */
[----:B------:R-:W-:Y:S02]  /*2bca0*/  LOP3.LUT R39, R39, R38, RZ, 0x3c, !PT ;  /* 0x0000002627277212 */ /* 0x000fe400078e3cff */
[C---:B------:R-:W-:Y:S01]  /*2bcb0*/  LOP3.LUT R40, R41.reuse, R40, RZ, 0x3c, !PT ;  /* 0x0000002829287212 */ /* 0x040fe200078e3cff */
[----:B------:R0:W-:Y:S04]  /*2bcc0*/  STL.64 [R1+0x21e0], R34 ;  /* 0x0021e02201007387 */ /* 0x0001e80000100a00 */
[----:B------:R-:W-:Y:S01]  /*2bcd0*/  STL.64 [R1+0x21e8], R36 ;  /* 0x0021e82401007387 */ /* 0x000fe20000100a00 */
[----:B------:R-:W-:-:S02]  /*2bce0*/  LOP3.LUT R41, R41, R40, RZ, 0x3c, !PT ;  /* 0x0000002829297212 */ /* 0x000fc400078e3cff */
[----:B------:R-:W-:Y:S02]  /*2bcf0*/  LOP3.LUT R43, R43, R42, RZ, 0x3c, !PT ;  /* 0x0000002a2b2b7212 */ /* 0x000fe400078e3cff */
[----:B------:R-:W-:Y:S02]  /*2bd00*/  LOP3.LUT R59, R59, R58, RZ, 0x3c, !PT ;  /* 0x0000003a3b3b7212 */ /* 0x000fe400078e3cff */
[----:B------:R-:W-:Y:S02]  /*2bd10*/  LOP3.LUT R42, R43, R42, RZ, 0x3c, !PT ;  /* 0x0000002a2b2a7212 */ /* 0x000fe400078e3cff */
[----:B------:R-:W-:Y:S01]  /*2bd20*/  LOP3.LUT R61, R61, R60, RZ, 0x3c, !PT ;  /* 0x0000003c3d3d7212 */ /* 0x000fe200078e3cff */
[----:B------:R-:W-:Y:S01]  /*2bd30*/  STL.64 [R1+0x21f0], R38 ;  /* 0x0021f02601007387 */ /* 0x000fe20000100a00 */
[----:B------:R-:W-:-:S03]  /*2bd40*/  LOP3.LUT R58, R59, R58, RZ, 0x3c, !PT ;  /* 0x0000003a3b3a7212 */ /* 0x000fc600078e3cff */
[----:B------:R-:W4:Y:S04]  /*2bd50*/  LDL.LU R73, [R1+0xef4] ;  /* 0x000ef40001497983 */ /* 0x000f280000300800 */
[----:B------:R-:W-:Y:S01]  /*2bd60*/  STL.64 [R1+0x21f8], R40 ;  /* 0x0021f82801007387 */ /* 0x000fe20000100a00 */
[----:B------:R-:W-:Y:S02]  /*2bd70*/  LOP3.LUT R60, R61, R60, RZ, 0x3c, !PT ;  /* 0x0000003c3d3c7212 */ /* 0x000fe400078e3cff */
[----:B------:R-:W-:Y:S02]  /*2bd80*/  LOP3.LUT R63, R63, R62, RZ, 0x3c, !PT ;  /* 0x0000003e3f3f7212 */ /* 0x000fe400078e3cff */
[----:B------:R-:W-:Y:S01]  /*2bd90*/  LOP3.LUT R43, R43, R42, RZ, 0x3c, !PT ;  /* 0x0000002a2b2b7212 */ /* 0x000fe200078e3cff */
[----:B------:R-:W4:Y:S01]  /*2bda0*/  LDL.LU R75, [R1+0xef8] ;  /* 0x000ef800014b7983 */ /* 0x000f220000300800 */
[----:B------:R-:W-:-:S02]  /*2bdb0*/  LOP3.LUT R59, R59, R58, RZ, 0x3c, !PT ;  /* 0x0000003a3b3b7212 */ /* 0x000fc400078e3cff */
[----:B------:R-:W-:Y:S02]  /*2bdc0*/  LOP3.LUT R61, R61, R60, RZ, 0x3c, !PT ;  /* 0x0000003c3d3d7212 */ /* 0x000fe400078e3cff */
[----:B------:R-:W-:Y:S01]  /*2bdd0*/  LOP3.LUT R62, R63, R62, RZ, 0x3c, !PT ;  /* 0x0000003e3f3e7212 */ /* 0x000fe200078e3cff */
[----:B------:R-:W-:Y:S04]  /*2bde0*/  STL.64 [R1+0x2200], R42 ;  /* 0x0022002a01007387 */ /* 0x000fe80000100a00 */
[----:B------:R-:W-:Y:S01]  /*2bdf0*/  STL.64 [R1+0x2220], R58 ;  /* 0x0022203a01007387 */ /* 0x000fe20000100a00 */
[----:B------:R-:W-:-:S03]  /*2be00*/  LOP3.LUT R65, R65, R64, RZ, 0x3c, !PT ;  /* 0x0000004041417212 */ /* 0x000fc600078e3cff */
[----:B------:R-:W4:Y:S01]  /*2be10*/  LDL.LU R77, [R1+0xefc] ;  /* 0x000efc00014d7983 */ /* 0x000f220000300800 */
[----:B------:R-:W-:-:S03]  /*2be20*/  LOP3.LUT R63, R63, R62, RZ, 0x3c, !PT ;  /* 0x0000003e3f3f7212 */ /* 0x000fc600078e3cff */
[----:B------:R-:W-:Y:S04]  /*2be30*/  STL.64 [R1+0x2228], R60 ;  /* 0x0022283c01007387 */ /* 0x000fe80000100a00 */
[----:B------:R-:W4:Y:S01]  /*2be40*/  LDL.LU R79, [R1+0xf00] ;  /* 0x000f0000014f7983 */ /* 0x000f220000300800 */
[----:B------:R-:W-:Y:S02]  /*2be50*/  LOP3.LUT R67, R67, R66, RZ, 0x3c, !PT ;  /* 0x0000004243437212 */ /* 0x000fe400078e3cff */
[----:B------:R-:W-:Y:S01]  /*2be60*/  LOP3.LUT R64, R65, R64, RZ, 0x3c, !PT ;  /* 0x0000004041407212 */ /* 0x000fe200078e3cff */
[----:B------:R-:W-:Y:S04]  /*2be70*/  STL.64 [R1+0x2230], R62 ;  /* 0x0022303e01007387 */ /* 0x000fe80000100a00 */
[----:B------:R-:W4:Y:S01]  /*2be80*/  LDL.LU R81, [R1+0xf04] ;  /* 0x000f040001517983 */ /* 0x000f220000300800 */
[----:B------:R-:W-:-:S02]  /*2be90*/  LOP3.LUT R66, R67, R66, RZ, 0x3c, !PT ;  /* 0x0000004243427212 */ /* 0x000fc400078e3cff */
[----:B------:R-:W-:Y:S01]  /*2bea0*/  LOP3.LUT R65, R65, R64, RZ, 0x3c, !PT ;  /* 0x0000004041417212 */ /* 0x000fe200078e3cff */
[----:B-1----:R-:W-:Y:S01]  /*2beb0*/  IMAD R4, R45, -0x80, R4 ;  /* 0xffffff802d047824 */ /* 0x002fe200078e0204 */
[----:B------:R-:W-:-:S03]  /*2bec0*/  LOP3.LUT R67, R67, R66, RZ, 0x3c, !PT ;  /* 0x0000004243437212 */ /* 0x000fc600078e3cff */
[----:B------:R-:W-:Y:S04]  /*2bed0*/  STL.64 [R1+0x2238], R64 ;  /* 0x0022384001007387 */ /* 0x000fe80000100a00 */
[----:B------:R-:W4:Y:S04]  /*2bee0*/  LDL.LU R45, [R1+0xf08] ;  /* 0x000f0800012d7983 */ /* 0x000f280000300800 */
[----:B------:R-:W-:Y:S04]  /*2bef0*/  STL [R1+0x22d4], R66 ;  /* 0x0022d44201007387 */ /* 0x000fe80000100800 */
[----:B------:R-:W-:Y:S04]  /*2bf00*/  STL [R1+0x22d0], R67 ;  /* 0x0022d04301007387 */ /* 0x000fe80000100800 */
[----:B------:R-:W-:Y:S04]  /*2bf10*/  STL.64 [R1+0x22e0], R66 ;  /* 0x0022e04201007387 */ /* 0x000fe80000100a00 */
[----:B0-----:R-:W4:Y:S01]  /*2bf20*/  LDL.LU R47, [R1+0xf0c] ;  /* 0x000f0c00012f7983 */ /* 0x001f220000300800 */
[----:B--2---:R-:W-:-:S04]  /*2bf30*/  LOP3.LUT R69, R69, R68, RZ, 0x3c, !PT ;  /* 0x0000004445457212 */ /* 0x004fc800078e3cff */
[----:B------:R-:W-:-:S04]  /*2bf40*/  LOP3.LUT R68, R69, R68, RZ, 0x3c, !PT ;  /* 0x0000004445447212 */ /* 0x000fc800078e3cff */
[----:B------:R-:W-:-:S05]  /*2bf50*/  LOP3.LUT R69, R69, R68, RZ, 0x3c, !PT ;  /* 0x0000004445457212 */ /* 0x000fca00078e3cff */
[----:B------:R-:W-:Y:S04]  /*2bf60*/  STL.64 [R1+0x22f0], R68 ;  /* 0x0022f04401007387 */ /* 0x000fe80000100a00 */
[----:B------:R-:W2:Y:S04]  /*2bf70*/  LDL.LU R49, [R1+0xf10] ;  /* 0x000f100001317983 */ /* 0x000ea80000300800 */
[----:B------:R-:W2:Y:S04]  /*2bf80*/  LDL.LU R51, [R1+0xf14] ;  /* 0x000f140001337983 */ /* 0x000ea80000300800 */
[----:B------:R-:W2:Y:S04]  /*2bf90*/  LDL.LU R53, [R1+0xf18] ;  /* 0x000f180001357983 */ /* 0x000ea80000300800 */
[----:B------:R-:W2:Y:S01]  /*2bfa0*/  LDL.LU R55, [R1+0xf1c] ;  /* 0x000f1c0001377983 */ /* 0x000ea20000300800 */
[----:B---3--:R-:W-:-:S04]  /*2bfb0*/  LOP3.LUT R71, R71, R70, RZ, 0x3c, !PT ;  /* 0x0000004647477212 */ /* 0x008fc800078e3cff */
[----:B------:R-:W-:-:S04]  /*2bfc0*/  LOP3.LUT R70, R71, R70, RZ, 0x3c, !PT ;  /* 0x0000004647467212 */ /* 0x000fc800078e3cff */
[----:B------:R-:W-:Y:S01]  /*2bfd0*/  LOP3.LUT R71, R71, R70, RZ, 0x3c, !PT ;  /* 0x0000004647477212 */ /* 0x000fe200078e3cff */
[----:B------:R-:W-:Y:S04]  /*2bfe0*/  STL [R1+0x2308], R70 ;  /* 0x0023084601007387 */ /* 0x000fe80000100800 */
[----:B------:R-:W-:Y:S04]  /*2bff0*/  STL [R1+0x22f8], R71 ;  /* 0x0022f84701007387 */ /* 0x000fe80000100800 */
[----:B------:R-:W-:Y:S04]  /*2c000*/  STL.64 [R1+0x2320], R70 ;  /* 0x0023204601007387 */ /* 0x000fe80000100a00 */
[----:B------:R-:W3:Y:S01]  /*2c010*/  LDL.LU R57, [R1+0xf20] ;  /* 0x000f200001397983 */ /* 0x000ee20000300800 */
[----:B----4-:R-:W-:-:S02]  /*2c020*/  LOP3.LUT R73, R73, R72, RZ, 0x3c, !PT ;  /* 0x0000004849497212 */ /* 0x010fc400078e3cff */
[----:B------:R-:W-:Y:S02]  /*2c030*/  LOP3.LUT R75, R75, R74, RZ, 0x3c, !PT ;  /* 0x0000004a4b4b7212 */ /* 0x000fe400078e3cff */
[----:B------:R-:W-:Y:S02]  /*2c040*/  LOP3.LUT R72, R73, R72, RZ, 0x3c, !PT ;  /* 0x0000004849487212 */ /* 0x000fe400078e3cff */
[----:B------:R-:W-:Y:S02]  /*2c050*/  LOP3.LUT R74, R75, R74, RZ, 0x3c, !PT ;  /* 0x0000004a4b4a7212 */ /* 0x000fe400078e3cff */
[----:B------:R-:W-:Y:S02]  /*2c060*/  LOP3.LUT R73, R73, R72, RZ, 0x3c, !PT ;  /* 0x0000004849497212 */ /* 0x000fe400078e3cff */
[----:B------:R-:W-:Y:S02]  /*2c070*/  LOP3.LUT R77, R77, R76, RZ, 0x3c, !PT ;  /* 0x0000004c4d4d7212 */ /* 0x000fe400078e3cff */
[----:B------:R-:W-:-:S02]  /*2c080*/  LOP3.LUT R75, R75, R74, RZ, 0x3c, !PT ;  /* 0x0000004a4b4b7212 */ /* 0x000fc400078e3cff */
[----:B------:R-:W-:Y:S01]  /*2c090*/  LOP3.LUT R79, R79, R78, RZ, 0x3c, !PT ;  /* 0x0000004e4f4f7212 */ /* 0x000fe200078e3cff */
[----:B------:R-:W-:Y:S01]  /*2c0a0*/  STL.64 [R1+0x2300], R72 ;  /* 0x0023004801007387 */ /* 0x000fe20000100a00 */
[----:B------:R-:W-:-:S03]  /*2c0b0*/  LOP3.LUT R76, R77, R76, RZ, 0x3c, !PT ;  /* 0x0000004c4d4c7212 */ /* 0x000fc600078e3cff */
[----:B------:R-:W-:Y:S04]  /*2c0c0*/  STL [R1+0x2464], R74 ;  /* 0x0024644a01007387 */ /* 0x000fe80000100800 */
[----:B------:R-:W-:Y:S01]  /*2c0d0*/  STL [R1+0x2460], R75 ;  /* 0x0024604b01007387 */ /* 0x000fe20000100800 */
[----:B------:R-:W-:Y:S02]  /*2c0e0*/  LOP3.LUT R78, R79, R78, RZ, 0x3c, !PT ;  /* 0x0000004e4f4e7212 */ /* 0x000fe400078e3cff */
[----:B------:R-:W-:Y:S01]  /*2c0f0*/  LOP3.LUT R81, R81, R80, RZ, 0x3c, !PT ;  /* 0x0000005051517212 */ /* 0x000fe200078e3cff */
[----:B------:R-:W-:Y:S01]  /*2c100*/  STL.64 [R1+0x2470], R74 ;  /* 0x0024704a01007387 */ /* 0x000fe20000100a00 */
[----:B------:R-:W-:-:S03]  /*2c110*/  LOP3.LUT R77, R77, R76, RZ, 0x3c, !PT ;  /* 0x0000004c4d4d7212 */ /* 0x000fc600078e3cff */
[----:B------:R-:W4:Y:S01]  /*2c120*/  LDL.LU R2, [R1] ;  /* 0x0000000001027983 */ /* 0x000f220000300800 */
[----:B------:R-:W-:Y:S02]  /*2c130*/  LOP3.LUT R79, R79, R78, RZ, 0x3c, !PT ;  /* 0x0000004e4f4f7212 */ /* 0x000fe400078e3cff */
[C---:B------:R-:W-:Y:S01]  /*2c140*/  LOP3.LUT R80, R81.reuse, R80, RZ, 0x3c, !PT ;  /* 0x0000005051507212 */ /* 0x040fe200078e3cff */
[----:B------:R-:W-:Y:S04]  /*2c150*/  STL.64 [R1+0x2480], R76 ;  /* 0x0024804c01007387 */ /* 0x000fe80000100a00 */
[----:B------:R-:W-:Y:S01]  /*2c160*/  STL [R1+0x2498], R78 ;  /* 0x0024984e01007387 */ /* 0x000fe20000100800 */
[----:B------:R-:W-:-:S03]  /*2c170*/  LOP3.LUT R81, R81, R80, RZ, 0x3c, !PT ;  /* 0x0000005051517212 */ /* 0x000fc600078e3cff */
[----:B------:R-:W-:Y:S04]  /*2c180*/  STL [R1+0x2488], R79 ;  /* 0x0024884f01007387 */ /* 0x000fe80000100800 */
[----:B------:R-:W-:Y:S04]  /*2c190*/  STL.64 [R1+0x24b0], R78 ;  /* 0x0024b04e01007387 */ /* 0x000fe80000100a00 */
[----:B------:R-:W4:Y:S01]  /*2c1a0*/  LDL.LU R93, [R1+0x8] ;  /* 0x00000800015d7983 */ /* 0x000f220000300800 */
[----:B------:R-:W-:-:S03]  /*2c1b0*/  LOP3.LUT R45, R45, R44, RZ, 0x3c, !PT ;  /* 0x0000002c2d2d7212 */ /* 0x000fc600078e3cff */
[----:B------:R-:W4:Y:S01]  /*2c1c0*/  LDL.LU R90, [R1+0x10] ;  /* 0x00001000015a7983 */ /* 0x000f220000300800 */
[----:B------:R-:W-:-:S03]  /*2c1d0*/  LOP3.LUT R47, R47, R46, RZ, 0x3c, !PT ;  /* 0x0000002e2f2f7212 */ /* 0x000fc600078e3cff */
[----:B------:R-:W-:Y:S04]  /*2c1e0*/  STL.64 [R1+0x2490], R80 ;  /* 0x0024905001007387 */ /* 0x000fe80000100a00 */
[----:B------:R-:W4:Y:S01]  /*2c1f0*/  LDL.LU R87, [R1+0x18] ;  /* 0x0000180001577983 */ /* 0x000f220000300800 */
[----:B------:R-:W-:-:S03]  /*2c200*/  LOP3.LUT R44, R45, R44, RZ, 0x3c, !PT ;  /* 0x0000002c2d2c7212 */ /* 0x000fc600078e3cff */
[----:B------:R-:W4:Y:S01]  /*2c210*/  LDL.LU R85, [R1+0x20] ;  /* 0x0000200001557983 */ /* 0x000f220000300800 */
[----:B------:R-:W-:Y:S02]  /*2c220*/  LOP3.LUT R46, R47, R46, RZ, 0x3c, !PT ;  /* 0x0000002e2f2e7212 */ /* 0x000fe400078e3cff */
[----:B------:R-:W-:Y:S02]  /*2c230*/  LOP3.LUT R45, R45, R44, RZ, 0x3c, !PT ;  /* 0x0000002c2d2d7212 */ /* 0x000fe400078e3cff */
[----:B------:R-:W-:-:S03]  /*2c240*/  LOP3.LUT R47, R47, R46, RZ, 0x3c, !PT ;  /* 0x0000002e2f2f7212 */ /* 0x000fc600078e3cff */
[----:B------:R-:W-:Y:S04]  /*2c250*/  STL.64 [R1+0x2208], R44 ;  /* 0x0022082c01007387 */ /* 0x000fe80000100a00 */
[----:B------:R-:W-:Y:S01]  /*2c260*/  STL.64 [R1+0x2210], R46 ;  /* 0x0022102e01007387 */ /* 0x000fe20000100a00 */
[----:B--2---:R-:W-:Y:S02]  /*2c270*/  LOP3.LUT R49, R49, R48, RZ, 0x3c, !PT ;  /* 0x0000003031317212 */ /* 0x004fe400078e3cff */
        /* <DEDUP_REMOVED lines=8> */
[----:B------:R-:W-:-:S02]  /*2c300*/  LOP3.LUT R51, R51, R50, RZ, 0x3c, !PT ;  /* 0x0000003233337212 */ /* 0x000fc400078e3cff */
[----:B------:R-:W-:Y:S02]  /*2c310*/  LOP3.LUT R53, R53, R52, RZ, 0x3c, !PT ;  /* 0x0000003435357212 */ /* 0x000fe400078e3cff */
[----:B------:R-:W-:Y:S01]  /*2c320*/  LOP3.LUT R55, R55, R54, RZ, 0x3c, !PT ;  /* 0x0000003637377212 */ /* 0x000fe200078e3cff */
[----:B------:R-:W-:Y:S04]  /*2c330*/  STL.64 [R1+0x2218], R48 ;  /* 0x0022183001007387 */ /* 0x000fe80000100a00 */
[----:B------:R-:W-:Y:S04]  /*2c340*/  STL.64 [R1+0x2240], R50 ;  /* 0x0022403201007387 */ /* 0x000fe80000100a00 */
[----:B------:R-:W-:Y:S04]  /*2c350*/  STL.64 [R1+0x2250], R52 ;  /* 0x0022503401007387 */ /* 0x000fe80000100a00 */
        /* <DEDUP_REMOVED lines=8> */
[----:B------:R-:W-:Y:S01]  /*2c3e0*/  STL [R1+0x2278], R56 ;  /* 0x0022783801007387 */ /* 0x000fe20000100800 */
[----:B------:R-:W-:-:S03]  /*2c3f0*/  IMAD.MOV.U32 R29, RZ, RZ, R5 ;  /* 0x000000ffff1d7224 */ /* 0x000fc600078e0005 */
[----:B------:R-:W-:Y:S04]  /*2c400*/  STL [R1+0x2268], R57 ;  /* 0x0022683901007387 */ /* 0x000fe80000100800 */
[----:B------:R-:W-:Y:S04]  /*2c410*/  STL.64 [R1+0x2288], R56 ;  /* 0x0022883801007387 */ /* 0x000fe80000100a00 */
[----:B------:R-:W-:Y:S04]  /*2c420*/  STL [R1+0x2338], R5 ;  /* 0x0023380501007387 */ /* 0x000fe80000100800 */
[----:B------:R-:W-:Y:S01]  /*2c430*/  STL [R1+0x2378], R5 ;  /* 0x0023780501007387 */ /* 0x000fe20000100800 */
[----:B------:R-:W-:Y:S01]  /*2c440*/  IMAD.MOV.U32 R31, RZ, RZ, R7 ;  /* 0x000000ffff1f7224 */ /* 0x000fe200078e0007 */
[----:B------:R-:W-:Y:S01]  /*2c450*/  MOV R33, R8 ;  /* 0x0000000800217202 */ /* 0x000fe20000000f00 */
[----:B------:R-:W-:-:S02]  /*2c460*/  IMAD.MOV.U32 R35, RZ, RZ, R9 ;  /* 0x000000ffff237224 */ /* 0x000fc400078e0009 */
[----:B----4-:R-:W-:-:S05]  /*2c470*/  IMAD.MOV.U32 R28, RZ, RZ, R2 ;  /* 0x000000ffff1c7224 */ /* 0x010fca00078e0002 */
[----:B------:R0:W-:Y:S04]  /*2c480*/  STL.64 [R1], R28 ;  /* 0x0000001c01007387 */ /* 0x0001e80000100a00 */
[----:B------:R-:W-:Y:S04]  /*2c490*/  STL [R1+0x23b8], R5 ;  /* 0x0023b80501007387 */ /* 0x000fe80000100800 */
[----:B------:R-:W-:Y:S04]  /*2c4a0*/  STL [R1+0x23f8], R5 ;  /* 0x0023f80501007387 */ /* 0x000fe80000100800 */
[----:B------:R-:W-:Y:S04]  /*2c4b0*/  STL [R1+0x2438], R5 ;  /* 0x0024380501007387 */ /* 0x000fe80000100800 */
[----:B------:R-:W-:Y:S04]  /*2c4c0*/  STL [R1+0x24f0], R5 ;  /* 0x0024f00501007387 */ /* 0x000fe80000100800 */
[----:B------:R-:W-:Y:S01]  /*2c4d0*/  STL.64 [R1+0x2270], R6 ;  /* 0x0022700601007387 */ /* 0x000fe20000100a00 */
[----:B------:R-:W-:-:S02]  /*2c4e0*/  IMAD.MOV.U32 R30, RZ, RZ, R90 ;  /* 0x000000ffff1e7224 */ /* 0x000fc400078e005a */
[----:B------:R-:W-:Y:S02]  /*2c4f0*/  IMAD.MOV.U32 R32, RZ, RZ, R87 ;  /* 0x000000ffff207224 */ /* 0x000fe400078e0057 */
[----:B0-----:R-:W-:Y:S02]  /*2c500*/  IMAD.MOV.U32 R28, RZ, RZ, R93 ;  /* 0x000000ffff1c7224 */ /* 0x001fe400078e005d */
[----:B------:R-:W3:Y:S04]  /*2c510*/  LDL.LU R93, [R1+0x48] ;  /* 0x00004800015d7983 */ /* 0x000ee80000300800 */
[----:B------:R-:W4:Y:S01]  /*2c520*/  LDL.LU R90, [R1+0x50] ;  /* 0x00005000015a7983 */ /* 0x000f220000300800 */
[----:B------:R-:W-:-:S03]  /*2c530*/  IMAD.MOV.U32 R34, RZ, RZ, R85 ;  /* 0x000000ffff227224 */ /* 0x000fc600078e0055 */
[----:B------:R-:W4:Y:S04]  /*2c540*/  LDL.LU R87, [R1+0x58] ;  /* 0x0000580001577983 */ /* 0x000f280000300800 */
[----:B------:R-:W4:Y:S01]  /*2c550*/  LDL.LU R85, [R1+0x60] ;  /* 0x0000600001557983 */ /* 0x000f220000300800 */
[----:B------:R-:W-:-:S03]  /*2c560*/  IMAD.MOV.U32 R29, RZ, RZ, R6 ;  /* 0x000000ffff1d7224 */ /* 0x000fc600078e0006 */
        /* <DEDUP_REMOVED lines=10> */
[----:B--2---:R-:W-:-:S02]  /*2c610*/  IMAD.MOV.U32 R36, RZ, RZ, R3 ;  /* 0x000000ffff247224 */ /* 0x004fc400078e0003 */
[----:B------:R-:W-:Y:S01]  /*2c620*/  IMAD.MOV.U32 R38, RZ, RZ, R92 ;  /* 0x000000ffff267224 */ /* 0x000fe200078e005c */
[----:B------:R-:W2:Y:S01]  /*2c630*/  LDL.LU R3, [R1+0x68] ;  /* 0x0000680001037983 */ /* 0x000ea20000300800 */
[----:B------:R-:W-:-:S03]  /*2c640*/  IMAD.MOV.U32 R40, RZ, RZ, R91 ;  /* 0x000000ffff287224 */ /* 0x000fc600078e005b */
[----:B------:R-:W2:Y:S01]  /*2c650*/  LDL.LU R92, [R1+0x70] ;  /* 0x00007000015c7983 */ /* 0x000ea20000300800 */
[----:B------:R-:W-:-:S03]  /*2c660*/  IMAD.MOV.U32 R42, RZ, RZ, R89 ;  /* 0x000000ffff2a7224 */ /* 0x000fc600078e0059 */
[----:B------:R-:W2:Y:S04]  /*2c670*/  LDL.LU R91, [R1+0x78] ;  /* 0x00007800015b7983 */ /* 0x000ea80000300800 */
[----:B------:R-:W2:Y:S01]  /*2c680*/  LDL.LU R89, [R1+0x80] ;  /* 0x0000800001597983 */ /* 0x000ea20000300800 */
[----:B------:R-:W-:Y:S02]  /*2c690*/  IMAD.MOV.U32 R37, RZ, RZ, R10 ;  /* 0x000000ffff257224 */ /* 0x000fe400078e000a */
[----:B------:R-:W-:Y:S02]  /*2c6a0*/  IMAD.MOV.U32 R39, RZ, RZ, R11 ;  /* 0x000000ffff277224 */ /* 0x000fe400078e000b */
[----:B------:R-:W-:Y:S01]  /*2c6b0*/  IMAD.MOV.U32 R41, RZ, RZ, R12 ;  /* 0x000000ffff297224 */ /* 0x000fe200078e000c */
[----:B------:R-:W-:Y:S04]  /*2c6c0*/  STL.64 [R1+0x22b8], R12 ;  /* 0x0022b80c01007387 */ /* 0x000fe80000100a00 */
[----:B------:R-:W-:Y:S01]  /*2c6d0*/  STL.64 [R1+0x28], R36 ;  /* 0x0000282401007387 */ /* 0x000fe20000100a00 */
[----:B------:R-:W-:-:S03]  /*2c6e0*/  IMAD.MOV.U32 R43, RZ, RZ, R13 ;  /* 0x000000ffff2b7224 */ /* 0x000fc600078e000d */
[----:B------:R-:W-:Y:S04]  /*2c6f0*/  STL.64 [R1+0x22c0], R36 ;  /* 0x0022c02401007387 */ /* 0x000fe80000100a00 */
[----:B------:R-:W-:Y:S04]  /*2c700*/  STL.64 [R1+0x30], R38 ;  /* 0x0000302601007387 */ /* 0x000fe80000100a00 */
[----:B------:R0:W-:Y:S04]  /*2c710*/  STL.64 [R1+0x2310], R38 ;  /* 0x0023102601007387 */ /* 0x0001e80000100a00 */
[----:B------:R-:W-:Y:S04]  /*2c720*/  STL.64 [R1+0x38], R40 ;  /* 0x0000382801007387 */ /* 0x000fe80000100a00 */
[----:B------:R-:W-:Y:S04]  /*2c730*/  STL.64 [R1+0x2330], R40 ;  /* 0x0023302801007387 */ /* 0x000fe80000100a00 */
[----:B------:R-:W-:Y:S04]  /*2c740*/  STL.64 [R1+0x40], R42 ;  /* 0x0000402a01007387 */ /* 0x000fe80000100a00 */
[----:B------:R-:W-:Y:S04]  /*2c750*/  STL.64 [R1+0x2340], R42 ;  /* 0x0023402a01007387 */ /* 0x000fe80000100a00 */
[----:B------:R-:W-:Y:S04]  /*2c760*/  STL [R1+0x2348], R14 ;  /* 0x0023480e01007387 */ /* 0x000fe80000100800 */
[----:B------:R-:W-:Y:S04]  /*2c770*/  STL.64 [R1+0x2360], R14 ;  /* 0x0023600e01007387 */ /* 0x000fe80000100a00 */
[----:B------:R-:W2:Y:S01]  /*2c780*/  LDL.LU R0, [R1+0x88] ;  /* 0x0000880001007983 */ /* 0x000ea20000300800 */
[----:B------:R-:W-:-:S02]  /*2c790*/  IMAD.MOV.U32 R45, RZ, RZ, R14 ;  /* 0x000000ffff2d7224 */ /* 0x000fc400078e000e */
[----:B------:R-:W-:Y:S01]  /*2c7a0*/  IMAD.MOV.U32 R49, RZ, RZ, R16 ;  /* 0x000000ffff317224 */ /* 0x000fe200078e0010 */
[----:B------:R-:W2:Y:S01]  /*2c7b0*/  LDL.LU R2, [R1+0x90] ;  /* 0x0000900001027983 */ /* 0x000ea20000300800 */
[----:B------:R-:W-:Y:S02]  /*2c7c0*/  IMAD.MOV.U32 R47, RZ, RZ, R15 ;  /* 0x000000ffff2f7224 */ /* 0x000fe400078e000f */
[----:B------:R-:W-:Y:S02]  /*2c7d0*/  IMAD.MOV.U32 R63, RZ, RZ, R20 ;  /* 0x000000ffff3f7224 */ /* 0x000fe400078e0014 */
[----:B---3--:R-:W-:Y:S02]  /*2c7e0*/  IMAD.MOV.U32 R44, RZ, RZ, R93 ;  /* 0x000000ffff2c7224 */ /* 0x008fe400078e005d */
[----:B----4-:R-:W-:Y:S02]  /*2c7f0*/  IMAD.MOV.U32 R46, RZ, RZ, R90 ;  /* 0x000000ffff2e7224 */ /* 0x010fe400078e005a */
[----:B------:R-:W-:-:S02]  /*2c800*/  IMAD.MOV.U32 R48, RZ, RZ, R87 ;  /* 0x000000ffff307224 */ /* 0x000fc400078e0057 */
[----:B------:R-:W-:Y:S01]  /*2c810*/  IMAD.MOV.U32 R16, RZ, RZ, R85 ;  /* 0x000000ffff107224 */ /* 0x000fe200078e0055 */
[----:B------:R-:W3:Y:S04]  /*2c820*/  LDL.LU R87, [R1+0x98] ;  /* 0x0000980001577983 */ /* 0x000ee80000300800 */
[----:B------:R-:W4:Y:S04]  /*2c830*/  LDL.LU R85, [R1+0xa0] ;  /* 0x0000a00001557983 */ /* 0x000f280000300800 */
        /* <DEDUP_REMOVED lines=10> */
[----:B------:R-:W4:Y:S04]  /*2c8e0*/  LDL.LU R93, [R1+0xa8] ;  /* 0x0000a800015d7983 */ /* 0x000f280000300800 */
[----:B------:R-:W4:Y:S01]  /*2c8f0*/  LDL.LU R90, [R1+0xb0] ;  /* 0x0000b000015a7983 */ /* 0x000f220000300800 */
        /* <DEDUP_REMOVED lines=9> */
[----:B------:R-:W-:-:S03]  /*2c990*/  IMAD.MOV.U32 R61, RZ, RZ, R19 ;  /* 0x000000ffff3d7224 */ /* 0x000fc600078e0013 */
        /* <DEDUP_REMOVED lines=10> */
[----:B------:R-:W2:Y:S04]  /*2ca40*/  LDL.LU R78, [R1+0xc8] ;  /* 0x0000c800014e7983 */ /* 0x000ea80000300800 */
[----:B------:R-:W2:Y:S04]  /*2ca50*/  LDL.LU R79, [R1+0xf2c] ;  /* 0x000f2c00014f7983 */ /* 0x000ea80000300800 */
[----:B------:R-:W2:Y:S04]  /*2ca60*/  LDL.LU R70, [R1+0xd0] ;  /* 0x0000d00001467983 */ /* 0x000ea80000300800 */
[----:B------:R-:W2:Y:S04]  /*2ca70*/  LDL.LU R71, [R1+0xf30] ;  /* 0x000f300001477983 */ /* 0x000ea80000300800 */
[----:B------:R-:W2:Y:S04]  /*2ca80*/  LDL.LU R64, [R1+0xd8] ;  /* 0x0000d80001407983 */ /* 0x000ea80000300800 */
[----:B------:R-:W2:Y:S01]  /*2ca90*/  LDL.LU R65, [R1+0xf34] ;  /* 0x000f340001417983 */ /* 0x000ea20000300800 */
[----:B------:R-:W-:-:S02]  /*2caa0*/  IMAD.MOV.U32 R66, RZ, RZ, R0 ;  /* 0x000000ffff427224 */ /* 0x000fc400078e0000 */
[----:B------:R-:W-:Y:S02]  /*2cab0*/  IMAD.MOV.U32 R67, RZ, RZ, R22 ;  /* 0x000000ffff437224 */ /* 0x000fe400078e0016 */
[----:B------:R-:W-:Y:S02]  /*2cac0*/  IMAD.MOV.U32 R68, RZ, RZ, R2 ;  /* 0x000000ffff447224 */ /* 0x000fe400078e0002 */
[----:B------:R-:W-:Y:S02]  /*2cad0*/  IMAD.MOV.U32 R69, RZ, RZ, R23 ;  /* 0x000000ffff457224 */ /* 0x000fe400078e0017 */
[----:B------:R-:W-:Y:S02]  /*2cae0*/  IMAD.MOV.U32 R73, RZ, RZ, R24 ;  /* 0x000000ffff497224 */ /* 0x000fe400078e0018 */
[----:B0-----:R-:W-:Y:S02]  /*2caf0*/  IMAD.MOV.U32 R39, RZ, RZ, R25 ;  /* 0x000000ffff277224 */ /* 0x001fe400078e0019 */
[----:B---3--:R-:W-:Y:S01]  /*2cb00*/  IMAD.MOV.U32 R72, RZ, RZ, R87 ;  /* 0x000000ffff487224 */ /* 0x008fe200078e0057 */
[----:B----4-:R-:W-:Y:S01]  /*2cb10*/  MOV R38, R85 ;  /* 0x0000005500267202 */ /* 0x010fe20000000f00 */
[----:B------:R-:W3:Y:S04]  /*2cb20*/  LDL.LU R87, [R1+0xe0] ;  /* 0x0000e00001577983 */ /* 0x000ee80000300800 */
[----:B------:R-:W4:Y:S04]  /*2cb30*/  LDL.LU R85, [R1+0xf38] ;  /* 0x000f380001557983 */ /* 0x000f280000300800 */
        /* <DEDUP_REMOVED lines=9> */
[----:B------:R-:W4:Y:S04]  /*2cbd0*/  LDL.LU R0, [R1+0xe8] ;  /* 0x0000e80001007983 */ /* 0x000f280000300800 */
[----:B------:R-:W4:Y:S01]  /*2cbe0*/  LDL.LU R2, [R1+0xf3c] ;  /* 0x000f3c0001027983 */ /* 0x000f220000300800 */
[----:B------:R-:W-:-:S02]  /*2cbf0*/  IMAD.MOV.U32 R74, RZ, RZ, R93 ;  /* 0x000000ffff4a7224 */ /* 0x000fc400078e005d */
[----:B------:R-:W-:Y:S02]  /*2cc00*/  IMAD.MOV.U32 R76, RZ, RZ, R90 ;  /* 0x000000ffff4c7224 */ /* 0x000fe400078e005a */
[----:B--2---:R-:W-:Y:S02]  /*2cc10*/  IMAD.MOV.U32 R7, RZ, RZ, R91 ;  /* 0x000000ffff077224 */ /* 0x004fe400078e005b */
[----:B------:R-:W-:Y:S02]  /*2cc20*/  IMAD.MOV.U32 R6, RZ, RZ, R89 ;  /* 0x000000ffff067224 */ /* 0x000fe400078e0059 */
[----:B------:R-:W-:Y:S02]  /*2cc30*/  IMAD.MOV.U32 R81, RZ, RZ, R3 ;  /* 0x000000ffff517224 */ /* 0x000fe400078e0003 */
[----:B------:R-:W-:Y:S01]  /*2cc40*/  IMAD.MOV.U32 R80, RZ, RZ, R92 ;  /* 0x000000ffff507224 */ /* 0x000fe200078e005c */
[----:B------:R0:W-:Y:S04]  /*2cc50*/  STL.64 [R1+0xc0], R6 ;  /* 0x0000c00601007387 */ /* 0x0001e80000100a00 */
[----:B------:R-:W2:Y:S04]  /*2cc60*/  LDL.LU R93, [R1+0xf0] ;  /* 0x0000f000015d7983 */ /* 0x000ea80000300800 */
[----:B------:R-:W2:Y:S04]  /*2cc70*/  LDL.LU R90, [R1+0xf40] ;  /* 0x000f4000015a7983 */ /* 0x000ea80000300800 */
[----:B------:R-:W0:Y:S04]  /*2cc80*/  LDL.LU R3, [R1+0xf8] ;  /* 0x0000f80001037983 */ /* 0x000e280000300800 */
[----:B------:R-:W2:Y:S04]  /*2cc90*/  LDL.LU R92, [R1+0xf44] ;  /* 0x000f4400015c7983 */ /* 0x000ea80000300800 */
[----:B------:R-:W2:Y:S04]  /*2cca0*/  LDL.LU R91, [R1+0x100] ;  /* 0x00010000015b7983 */ /* 0x000ea80000300800 */
[----:B------:R-:W2:Y:S01]  /*2ccb0*/  LDL.LU R89, [R1+0xf48] ;  /* 0x000f480001597983 */ /* 0x000ea20000300800 */
[----:B------:R-:W-:-:S02]  /*2ccc0*/  IMAD.MOV.U32 R75, RZ, RZ, R26 ;  /* 0x000000ffff4b7224 */ /* 0x000fc400078e001a */
[----:B------:R-:W-:-:S03]  /*2ccd0*/  IMAD.MOV.U32 R77, RZ, RZ, R27 ;  /* 0x000000ffff4d7224 */ /* 0x000fc600078e001b */
[----:B------:R-:W-:Y:S04]  /*2cce0*/  STL.64 [R1+0xa8], R74 ;  /* 0x0000a84a01007387 */ /* 0x000fe80000100a00 */
[----:B------:R-:W-:Y:S04]  /*2ccf0*/  STL.64 [R1+0x24a0], R74 ;  /* 0x0024a04a01007387 */ /* 0x000fe80000100a00 */
[----:B------:R-:W-:Y:S04]  /*2cd00*/  STL.64 [R1+0xb0], R76 ;  /* 0x0000b04c01007387 */ /* 0x000fe80000100a00 */
[----:B------:R1:W-:Y:S04]  /*2cd10*/  STL.64 [R1+0x24c0], R76 ;  /* 0x0024c04c01007387 */ /* 0x0003e80000100a00 */
[----:B------:R-:W-:Y:S04]  /*2cd20*/  STL.64 [R1+0xb8], R80 ;  /* 0x0000b85001007387 */ /* 0x000fe80000100a00 */
[----:B------:R0:W-:Y:S04]  /*2cd30*/  STL.64 [R1+0x24d0], R80 ;  /* 0x0024d05001007387 */ /* 0x0001e80000100a00 */
[----:B------:R-:W2:Y:S01]  /*2cd40*/  LDL.LU R56, [R1+0x108] ;  /* 0x0001080001387983 */ /* 0x000ea20000300800 */
[----:B------:R-:W-:-:S03]  /*2cd50*/  IMAD.MOV.U32 R25, RZ, RZ, R78 ;  /* 0x000000ffff197224 */ /* 0x000fc600078e004e */
[----:B------:R-:W2:Y:S01]  /*2cd60*/  LDL.LU R57, [R1+0xf4c] ;  /* 0x000f4c0001397983 */ /* 0x000ea20000300800 */
[----:B------:R-:W-:-:S03]  /*2cd70*/  IMAD.MOV.U32 R24, RZ, RZ, R79 ;  /* 0x000000ffff187224 */ /* 0x000fc600078e004f */
[----:B------:R-:W2:Y:S01]  /*2cd80*/  LDL.LU R78, [R1+0x110] ;  /* 0x00011000014e7983 */ /* 0x000ea20000300800 */
[----:B------:R-:W-:-:S03]  /*2cd90*/  IMAD.MOV.U32 R27, RZ, RZ, R70 ;  /* 0x000000ffff1b7224 */ /* 0x000fc600078e0046 */
[----:B------:R-:W2:Y:S01]  /*2cda0*/  LDL.LU R79, [R1+0xf50] ;  /* 0x000f5000014f7983 */ /* 0x000ea20000300800 */
[----:B------:R-:W-:-:S03]  /*2cdb0*/  IMAD.MOV.U32 R26, RZ, RZ, R71 ;  /* 0x000000ffff1a7224 */ /* 0x000fc600078e0047 */
[----:B------:R-:W2:Y:S04]  /*2cdc0*/  LDL.LU R70, [R1+0x118] ;  /* 0x0001180001467983 */ /* 0x000ea80000300800 */
[----:B------:R-:W2:Y:S01]  /*2cdd0*/  LDL.LU R71, [R1+0xf54] ;  /* 0x000f540001477983 */ /* 0x000ea20000300800 */
[----:B------:R-:W-:-:S04]  /*2cde0*/  LOP3.LUT R65, R65, R64, RZ, 0x3c, !PT ;  /* 0x0000004041417212 */ /* 0x000fc800078e3cff */
[----:B------:R-:W-:-:S04]  /*2cdf0*/  LOP3.LUT R64, R65, R64, RZ, 0x3c, !PT ;  /* 0x0000004041407212 */ /* 0x000fc800078e3cff */
[----:B------:R-:W-:Y:S01]  /*2ce00*/  LOP3.LUT R65, R65, R64, RZ, 0x3c, !PT ;  /* 0x0000004041417212 */ /* 0x000fe200078e3cff */
[----:B---3--:R-:W-:Y:S02]  /*2ce10*/  IMAD.MOV.U32 R51, RZ, RZ, R87 ;  /* 0x000000ffff337224 */ /* 0x008fe400078e0057 */
[----:B----4-:R-:W-:Y:S01]  /*2ce20*/  IMAD.MOV.U32 R50, RZ, RZ, R85 ;  /* 0x000000ffff327224 */ /* 0x010fe200078e0055 */
[----:B------:R-:W3:Y:S04]  /*2ce30*/  LDL.LU R87, [R1+0x120] ;  /* 0x0001200001577983 */ /* 0x000ee80000300800 */
[----:B------:R-:W4:Y:S04]  /*2ce40*/  LDL.LU R85, [R1+0xf58] ;  /* 0x000f580001557983 */ /* 0x000f280000300800 */
[----:B------:R-:W-:Y:S04]  /*2ce50*/  STL.64 [R1+0xc8], R24 ;  /* 0x0000c81801007387 */ /* 0x000fe80000100a00 */
[----:B------:R-:W-:Y:S04]  /*2ce60*/  STL.64 [R1+0x2440], R24 ;  /* 0x0024401801007387 */ /* 0x000fe80000100a00 */
[----:B------:R-:W-:Y:S04]  /*2ce70*/  STL.64 [R1+0xd0], R26 ;  /* 0x0000d01a01007387 */ /* 0x000fe80000100a00 */
[----:B------:R-:W-:Y:S04]  /*2ce80*/  STL [R1+0x2448], R27 ;  /* 0x0024481b01007387 */ /* 0x000fe80000100800 */
[----:B------:R0:W-:Y:S04]  /*2ce90*/  STL.64 [R1+0x24e0], R26 ;  /* 0x0024e01a01007387 */ /* 0x0001e80000100a00 */
[----:B------:R-:W-:Y:S04]  /*2cea0*/  STL.64 [R1+0xd8], R64 ;  /* 0x0000d84001007387 */ /* 0x000fe80000100a00 */
[----:B------:R-:W-:Y:S04]  /*2ceb0*/  STL.64 [R1+0x2450], R64 ;  /* 0x0024504001007387 */ /* 0x000fe80000100a00 */
[----:B------:R-:W-:Y:S04]  /*2cec0*/  STL.64 [R1+0xe0], R50 ;  /* 0x0000e03201007387 */ /* 0x000fe80000100a00 */
[----:B------:R0:W-:Y:S01]  /*2ced0*/  STL.64 [R1+0x24e8], R50 ;  /* 0x0024e83201007387 */ /* 0x0001e20000100a00 */
[----:B------:R-:W-:-:S02]  /*2cee0*/  IMAD.MOV.U32 R53, RZ, RZ, R0 ;  /* 0x000000ffff357224 */ /* 0x000fc400078e0000 */
[----:B------:R-:W-:Y:S01]  /*2cef0*/  IMAD.MOV.U32 R52, RZ, RZ, R2 ;  /* 0x000000ffff347224 */ /* 0x000fe200078e0002 */
[----:B------:R-:W4:Y:S04]  /*2cf00*/  LDL.LU R0, [R1+0x128] ;  /* 0x0001280001007983 */ /* 0x000f280000300800 */
[----:B------:R-:W4:Y:S01]  /*2cf10*/  LDL.LU R2, [R1+0xf5c] ;  /* 0x000f5c0001027983 */ /* 0x000f220000300800 */
[----:B--2---:R-:W-:Y:S02]  /*2cf20*/  IMAD.MOV.U32 R55, RZ, RZ, R93 ;  /* 0x000000ffff377224 */ /* 0x004fe400078e005d */
[----:B------:R-:W-:Y:S01]  /*2cf30*/  IMAD.MOV.U32 R54, RZ, RZ, R90 ;  /* 0x000000ffff367224 */ /* 0x000fe200078e005a */
[----:B------:R-:W2:Y:S01]  /*2cf40*/  LDL.LU R93, [R1+0x130] ;  /* 0x00013000015d7983 */ /* 0x000ea20000300800 */
[----:B0-----:R-:W-:-:S03]  /*2cf50*/  IMAD.MOV.U32 R7, RZ, RZ, R3 ;  /* 0x000000ffff077224 */ /* 0x001fc600078e0003 */
[----:B------:R-:W2:Y:S01]  /*2cf60*/  LDL.LU R90, [R1+0xf60] ;  /* 0x000f6000015a7983 */ /* 0x000ea20000300800 */
[----:B------:R-:W-:-:S03]  /*2cf70*/  IMAD.MOV.U32 R6, RZ, RZ, R92 ;  /* 0x000000ffff067224 */ /* 0x000fc600078e005c */
[----:B------:R-:W2:Y:S01]  /*2cf80*/  LDL.LU R3, [R1+0x138] ;  /* 0x0001380001037983 */ /* 0x000ea20000300800 */
[----:B------:R-:W-:-:S03]  /*2cf90*/  IMAD.MOV.U32 R9, RZ, RZ, R91 ;  /* 0x000000ffff097224 */ /* 0x000fc600078e005b */
[----:B------:R-:W2:Y:S01]  /*2cfa0*/  LDL.LU R92, [R1+0xf64] ;  /* 0x000f6400015c7983 */ /* 0x000ea20000300800 */
[----:B------:R-:W-:-:S03]  /*2cfb0*/  IMAD.MOV.U32 R8, RZ, RZ, R89 ;  /* 0x000000ffff087224 */ /* 0x000fc600078e0059 */
[----:B------:R-:W2:Y:S04]  /*2cfc0*/  LDL.LU R91, [R1+0x140] ;  /* 0x00014000015b7983 */ /* 0x000ea80000300800 */
[----:B------:R-:W2:Y:S04]  /*2cfd0*/  LDL.LU R89, [R1+0xf68] ;  /* 0x000f680001597983 */ /* 0x000ea80000300800 */
[----:B------:R-:W-:Y:S04]  /*2cfe0*/  STL.64 [R1+0xe8], R52 ;  /* 0x0000e83401007387 */ /* 0x000fe80000100a00 */
[----:B------:R0:W-:Y:S04]  /*2cff0*/  STL.64 [R1+0x24f8], R52 ;  /* 0x0024f83401007387 */ /* 0x0001e80000100a00 */
[----:B------:R-:W-:Y:S04]  /*2d000*/  STL.64 [R1+0xf0], R54 ;  /* 0x0000f03601007387 */ /* 0x000fe80000100a00 */
[----:B------:R-:W-:Y:S04]  /*2d010*/  STL [R1+0x2510], R54 ;  /* 0x0025103601007387 */ /* 0x000fe80000100800 */
[----:B------:R-:W-:Y:S04]  /*2d020*/  STL [R1+0x2500], R55 ;  /* 0x0025003701007387 */ /* 0x000fe80000100800 */
[----:B------:R-:W-:Y:S04]  /*2d030*/  STL.64 [R1+0xf8], R6 ;  /* 0x0000f80601007387 */ /* 0x000fe80000100a00 */
[----:B------:R-:W-:Y:S04]  /*2d040*/  STL.64 [R1+0x2508], R6 ;  /* 0x0025080601007387 */ /* 0x000fe80000100a00 */
[----:B------:R-:W-:Y:S04]  /*2d050*/  STL.64 [R1+0x100], R8 ;  /* 0x0001000801007387 */ /* 0x000fe80000100a00 */
[----:B------:R-:W-:Y:S01]  /*2d060*/  STL.64 [R1+0x2518], R8 ;  /* 0x0025180801007387 */ /* 0x000fe20000100a00 */
[----:B------:R-:W-:-:S02]  /*2d070*/  IMAD.MOV.U32 R29, RZ, RZ, R78 ;  /* 0x000000ffff1d7224 */ /* 0x000fc400078e004e */
[----:B------:R-:W-:Y:S02]  /*2d080*/  IMAD.MOV.U32 R31, RZ, RZ, R70 ;  /* 0x000000ffff1f7224 */ /* 0x000fe400078e0046 */
[----:B------:R-:W-:Y:S01]  /*2d090*/  IMAD.MOV.U32 R30, RZ, RZ, R71 ;  /* 0x000000ffff1e7224 */ /* 0x000fe200078e0047 */
[----:B------:R-:W2:Y:S04]  /*2d0a0*/  LDL.LU R70, [R1+0x148] ;  /* 0x0001480001467983 */ /* 0x000ea80000300800 */
[----:B------:R-:W2:Y:S04]  /*2d0b0*/  LDL.LU R71, [R1+0xf6c] ;  /* 0x000f6c0001477983 */ /* 0x000ea80000300800 */
[----:B------:R-:W2:Y:S04]  /*2d0c0*/  LDL.LU R41, [R1+0x150] ;  /* 0x0001500001297983 */ /* 0x000ea80000300800 */
[----:B------:R-:W2:Y:S01]  /*2d0d0*/  LDL.LU R5, [R1+0xf70] ;  /* 0x000f700001057983 */ /* 0x000ea20000300800 */
[----:B------:R-:W-:-:S03]  /*2d0e0*/  IMAD.MOV.U32 R28, RZ, RZ, R79 ;  /* 0x000000ffff1c7224 */ /* 0x000fc600078e004f */
[----:B------:R-:W2:Y:S01]  /*2d0f0*/  LDL.LU R78, [R1+0x158] ;  /* 0x00015800014e7983 */ /* 0x000ea20000300800 */
[----:B------:R-:W-:-:S03]  /*2d100*/  LOP3.LUT R57, R57, R56, RZ, 0x3c, !PT ;  /* 0x0000003839397212 */ /* 0x000fc600078e3cff */
[----:B------:R-:W2:Y:S01]  /*2d110*/  LDL.LU R79, [R1+0xf74] ;  /* 0x000f7400014f7983 */ /* 0x000ea20000300800 */
[----:B------:R-:W-:-:S04]  /*2d120*/  LOP3.LUT R56, R57, R56, RZ, 0x3c, !PT ;  /* 0x0000003839387212 */ /* 0x000fc800078e3cff */
[----:B------:R-:W-:Y:S01]  /*2d130*/  LOP3.LUT R57, R57, R56, RZ, 0x3c, !PT ;  /* 0x0000003839397212 */ /* 0x000fe200078e3cff */
[----:B---3--:R-:W-:Y:S02]  /*2d140*/  IMAD.MOV.U32 R33, RZ, RZ, R87 ;  /* 0x000000ffff217224 */ /* 0x008fe400078e0057 */
[----:B----4-:R-:W-:Y:S01]  /*2d150*/  IMAD.MOV.U32 R32, RZ, RZ, R85 ;  /* 0x000000ffff207224 */ /* 0x010fe200078e0055 */
[----:B------:R-:W3:Y:S04]  /*2d160*/  LDL.LU R87, [R1+0x160] ;  /* 0x0001600001577983 */ /* 0x000ee80000300800 */
[----:B------:R-:W4:Y:S04]  /*2d170*/  LDL.LU R85, [R1+0xf78] ;  /* 0x000f780001557983 */ /* 0x000f280000300800 */
[----:B------:R-:W-:Y:S04]  /*2d180*/  STL.64 [R1+0x108], R56 ;  /* 0x0001083801007387 */ /* 0x000fe80000100a00 */
[----:B------:R0:W-:Y:S04]  /*2d190*/  STL [R1+0x2530], R56 ;  /* 0x0025303801007387 */ /* 0x0001e80000100800 */
[----:B------:R-:W-:Y:S04]  /*2d1a0*/  STL [R1+0x2520], R57 ;  /* 0x0025203901007387 */ /* 0x000fe80000100800 */
[----:B------:R-:W-:Y:S04]  /*2d1b0*/  STL.64 [R1+0x110], R28 ;  /* 0x0001101c01007387 */ /* 0x000fe80000100a00 */
[----:B------:R0:W-:Y:S04]  /*2d1c0*/  STL.64 [R1+0x2528], R28 ;  /* 0x0025281c01007387 */ /* 0x0001e80000100a00 */
[----:B------:R-:W-:Y:S04]  /*2d1d0*/  STL.64 [R1+0x118], R30 ;  /* 0x0001181e01007387 */ /* 0x000fe80000100a00 */
[----:B------:R0:W-:Y:S04]  /*2d1e0*/  STL.64 [R1+0x2538], R30 ;  /* 0x0025381e01007387 */ /* 0x0001e80000100a00 */
[----:B------:R-:W-:Y:S04]  /*2d1f0*/  STL.64 [R1+0x120], R32 ;  /* 0x0001202001007387 */ /* 0x000fe80000100a00 */
[----:B------:R-:W-:Y:S04]  /*2d200*/  STL [R1+0x2550], R32 ;  /* 0x0025502001007387 */ /* 0x000fe80000100800 */
[----:B------:R-:W-:Y:S01]  /*2d210*/  STL [R1+0x2540], R33 ;  /* 0x0025402101007387 */ /* 0x000fe20000100800 */
[----:B------:R-:W-:Y:S01]  /*2d220*/  MOV R35, R0 ;  /* 0x0000000000237202 */ /* 0x000fe20000000f00 */
[----:B------:R-:W-:-:S02]  /*2d230*/  IMAD.MOV.U32 R34, RZ, RZ, R2 ;  /* 0x000000ffff227224 */ /* 0x000fc400078e0002 */
[----:B------:R-:W4:Y:S04]  /*2d240*/  LDL.LU R0, [R1+0x168] ;  /* 0x0001680001007983 */ /* 0x000f280000300800 */
[----:B------:R-:W4:Y:S01]  /*2d250*/  LDL.LU R2, [R1+0xf7c] ;  /* 0x000f7c0001027983 */ /* 0x000f220000300800 */
[----:B--2---:R-:W-:Y:S02]  /*2d260*/  IMAD.MOV.U32 R11, RZ, RZ, R93 ;  /* 0x000000ffff0b7224 */ /* 0x004fe400078e005d */
[----:B------:R-:W-:Y:S01]  /*2d270*/  IMAD.MOV.U32 R10, RZ, RZ, R90 ;  /* 0x000000ffff0a7224 */ /* 0x000fe200078e005a */
        /* <DEDUP_REMOVED lines=13> */
[----:B------:R0:W-:Y:S04]  /*2d350*/  STL.64 [R1+0x2558], R10 ;  /* 0x0025580a01007387 */ /* 0x0001e80000100a00 */
[----:B------:R-:W-:Y:S04]  /*2d360*/  STL.64 [R1+0x138], R12 ;  /* 0x0001380c01007387 */ /* 0x000fe80000100a00 */
[----:B------:R-:W-:Y:S04]  /*2d370*/  STL [R1+0x2570], R12 ;  /* 0x0025700c01007387 */ /* 0x000fe80000100800 */
[----:B------:R-:W-:Y:S04]  /*2d380*/  STL [R1+0x2560], R13 ;  /* 0x0025600d01007387 */ /* 0x000fe80000100800 */
[----:B------:R-:W-:Y:S04]  /*2d390*/  STL.64 [R1+0x140], R36 ;  /* 0x0001402401007387 */ /* 0x000fe80000100a00 */
[----:B------:R0:W-:Y:S04]  /*2d3a0*/  STL.64 [R1+0x2568], R36 ;  /* 0x0025682401007387 */ /* 0x0001e80000100a00 */
[----:B------:R-:W2:Y:S04]  /*2d3b0*/  LDL.LU R16, [R1+0x188] ;  /* 0x0001880001107983 */ /* 0x000ea80000300800 */
[----:B------:R-:W2:Y:S04]  /*2d3c0*/  LDL.LU R17, [R1+0xf8c] ;  /* 0x000f8c0001117983 */ /* 0x000ea80000300800 */
[----:B------:R-:W2:Y:S01]  /*2d3d0*/  LDL.LU R59, [R1+0x190] ;  /* 0x00019000013b7983 */ /* 0x000ea20000300800 */
[----:B------:R-:W-:-:S02]  /*2d3e0*/  IMAD.MOV.U32 R40, RZ, RZ, R5 ;  /* 0x000000ffff287224 */ /* 0x000fc400078e0005 */
[----:B------:R-:W-:Y:S01]  /*2d3f0*/  IMAD.MOV.U32 R43, RZ, RZ, R78 ;  /* 0x000000ffff2b7224 */ /* 0x000fe200078e004e */
        /* <DEDUP_REMOVED lines=12> */
[----:B------:R0:W-:Y:S04]  /*2d4c0*/  STL.64 [R1+0x2578], R70 ;  /* 0x0025784601007387 */ /* 0x0001e80000100a00 */
[----:B------:R-:W-:Y:S04]  /*2d4d0*/  STL.64 [R1+0x150], R40 ;  /* 0x0001502801007387 */ /* 0x000fe80000100a00 */
[----:B------:R-:W-:Y:S04]  /*2d4e0*/  STL [R1+0x2590], R40 ;  /* 0x0025902801007387 */ /* 0x000fe80000100800 */
[----:B------:R-:W-:Y:S04]  /*2d4f0*/  STL [R1+0x2580], R41 ;  /* 0x0025802901007387 */ /* 0x000fe80000100800 */
[----:B------:R-:W-:Y:S04]  /*2d500*/  STL.64 [R1+0x158], R42 ;  /* 0x0001582a01007387 */ /* 0x000fe80000100a00 */
[----:B------:R0:W-:Y:S04]  /*2d510*/  STL.64 [R1+0x2588], R42 ;  /* 0x0025882a01007387 */ /* 0x0001e80000100a00 */
        /* <DEDUP_REMOVED lines=8> */
[----:B------:R-:W1:Y:S01]  /*2d5a0*/  LDL.LU R93, [R1+0x1b0] ;  /* 0x0001b000015d7983 */ /* 0x000e620000300800 */
        /* <DEDUP_REMOVED lines=10> */
[----:B------:R-:W-:Y:S04]  /*2d650*/  STL [R1+0x25b0], R14 ;  /* 0x0025b00e01007387 */ /* 0x000fe80000100800 */
[----:B------:R-:W-:Y:S04]  /*2d660*/  STL [R1+0x25a0], R15 ;  /* 0x0025a00f01007387 */ /* 0x000fe80000100800 */
[----:B------:R-:W-:Y:S04]  /*2d670*/  STL.64 [R1+0x170], R46 ;  /* 0x0001702e01007387 */ /* 0x000fe80000100a00 */
[----:B------:R0:W-:Y:S04]  /*2d680*/  STL.64 [R1+0x25a8], R46 ;  /* 0x0025a82e01007387 */ /* 0x0001e80000100a00 */
[----:B------:R-:W-:Y:S04]  /*2d690*/  STL.64 [R1+0x178], R48 ;  /* 0x0001783001007387 */ /* 0x000fe80000100a00 */
[----:B------:R0:W-:Y:S04]  /*2d6a0*/  STL.64 [R1+0x25b8], R48 ;  /* 0x0025b83001007387 */ /* 0x0001e80000100a00 */
[----:B------:R-:W-:Y:S04]  /*2d6b0*/  STL.64 [R1+0x180], R18 ;  /* 0x0001801201007387 */ /* 0x000fe80000100a00 */
[----:B------:R-:W-:Y:S04]  /*2d6c0*/  STL [R1+0x25d0], R18 ;  /* 0x0025d01201007387 */ /* 0x000fe80000100800 */
[----:B------:R-:W-:Y:S04]  /*2d6d0*/  STL [R1+0x25c0], R19 ;  /* 0x0025c01301007387 */ /* 0x000fe80000100800 */
[----:B------:R-:W2:Y:S04]  /*2d6e0*/  LDL.LU R62, [R1+0x1c8] ;  /* 0x0001c800013e7983 */ /* 0x000ea80000300800 */
[----:B------:R-:W2:Y:S04]  /*2d6f0*/  LDL.LU R63, [R1+0xfac] ;  /* 0x000fac00013f7983 */ /* 0x000ea80000300800 */
[----:B------:R-:W2:Y:S04]  /*2d700*/  LDL.LU R22, [R1+0x1d0] ;  /* 0x0001d00001167983 */ /* 0x000ea80000300800 */
[----:B------:R-:W2:Y:S01]  /*2d710*/  LDL.LU R23, [R1+0xfb0] ;  /* 0x000fb00001177983 */ /* 0x000ea20000300800 */
[----:B------:R-:W-:-:S03]  /*2d720*/  IMAD.MOV.U32 R58, RZ, RZ, R5 ;  /* 0x000000ffff3a7224 */ /* 0x000fc600078e0005 */
[----:B------:R-:W2:Y:S04]  /*2d730*/  LDL.LU R67, [R1+0x1d8] ;  /* 0x0001d80001437983 */ /* 0x000ea80000300800 */
[----:B------:R-:W2:Y:S01]  /*2d740*/  LDL.LU R5, [R1+0xfb4] ;  /* 0x000fb40001057983 */ /* 0x000ea20000300800 */
[----:B------:R-:W-:-:S04]  /*2d750*/  LOP3.LUT R17, R17, R16, RZ, 0x3c, !PT ;  /* 0x0000001011117212 */ /* 0x000fc800078e3cff */
[----:B------:R-:W-:-:S04]  /*2d760*/  LOP3.LUT R16, R17, R16, RZ, 0x3c, !PT ;  /* 0x0000001011107212 */ /* 0x000fc800078e3cff */
[----:B------:R-:W-:Y:S01]  /*2d770*/  LOP3.LUT R17, R17, R16, RZ, 0x3c, !PT ;  /* 0x0000001011117212 */ /* 0x000fe200078e3cff */
[----:B------:R-:W-:Y:S02]  /*2d780*/  IMAD.MOV.U32 R60, RZ, RZ, R79 ;  /* 0x000000ffff3c7224 */ /* 0x000fe400078e004f */
[----:B------:R-:W-:Y:S02]  /*2d790*/  IMAD.MOV.U32 R61, RZ, RZ, R78 ;  /* 0x000000ffff3d7224 */ /* 0x000fe400078e004e */
[----:B---3--:R-:W-:Y:S02]  /*2d7a0*/  IMAD.MOV.U32 R21, RZ, RZ, R87 ;  /* 0x000000ffff157224 */ /* 0x008fe400078e0057 */
[----:B----4-:R-:W-:Y:S01]  /*2d7b0*/  IMAD.MOV.U32 R20, RZ, RZ, R85 ;  /* 0x000000ffff147224 */ /* 0x010fe200078e0055 */
[----:B------:R-:W3:Y:S04]  /*2d7c0*/  LDL.LU R87, [R1+0x1e0] ;  /* 0x0001e00001577983 */ /* 0x000ee80000300800 */
[----:B------:R-:W4:Y:S04]  /*2d7d0*/  LDL.LU R85, [R1+0xfb8] ;  /* 0x000fb80001557983 */ /* 0x000f280000300800 */
[----:B------:R-:W-:Y:S04]  /*2d7e0*/  STL.64 [R1+0x188], R16 ;  /* 0x0001881001007387 */ /* 0x000fe80000100a00 */
[----:B------:R0:W-:Y:S04]  /*2d7f0*/  STL.64 [R1+0x25c8], R16 ;  /* 0x0025c81001007387 */ /* 0x0001e80000100a00 */
[----:B------:R-:W-:Y:S04]  /*2d800*/  STL.64 [R1+0x190], R58 ;  /* 0x0001903a01007387 */ /* 0x000fe80000100a00 */
[----:B------:R0:W-:Y:S04]  /*2d810*/  STL.64 [R1+0x25d8], R58 ;  /* 0x0025d83a01007387 */ /* 0x0001e80000100a00 */
[----:B------:R-:W-:Y:S04]  /*2d820*/  STL.64 [R1+0x198], R60 ;  /* 0x0001983c01007387 */ /* 0x000fe80000100a00 */
[----:B------:R0:W-:Y:S04]  /*2d830*/  STL.64 [R1+0x25e0], R60 ;  /* 0x0025e03c01007387 */ /* 0x0001e80000100a00 */
[----:B------:R-:W-:Y:S04]  /*2d840*/  STL.64 [R1+0x1a0], R20 ;  /* 0x0001a01401007387 */ /* 0x000fe80000100a00 */
[----:B------:R0:W-:Y:S01]  /*2d850*/  STL.64 [R1+0x25e8], R20 ;  /* 0x0025e81401007387 */ /* 0x0001e20000100a00 */
[----:B------:R-:W-:-:S03]  /*2d860*/  IMAD.MOV.U32 R79, RZ, RZ, R0 ;  /* 0x000000ffff4f7224 */ /* 0x000fc600078e0000 */
[----:B------:R-:W4:Y:S01]  /*2d870*/  LDL.LU R0, [R1+0x1e8] ;  /* 0x0001e80001007983 */ /* 0x000f220000300800 */
[----:B------:R-:W-:-:S03]  /*2d880*/  IMAD.MOV.U32 R78, RZ, RZ, R2 ;  /* 0x000000ffff4e7224 */ /* 0x000fc600078e0002 */
[----:B------:R-:W4:Y:S01]  /*2d890*/  LDL.LU R2, [R1+0xfbc] ;  /* 0x000fbc0001027983 */ /* 0x000f220000300800 */
[----:B-1----:R-:W-:Y:S02]  /*2d8a0*/  IMAD.MOV.U32 R77, RZ, RZ, R93 ;  /* 0x000000ffff4d7224 */ /* 0x002fe400078e005d */
[----:B--2---:R-:W-:Y:S01]  /*2d8b0*/  IMAD.MOV.U32 R76, RZ, RZ, R90 ;  /* 0x000000ffff4c7224 */ /* 0x004fe200078e005a */
[----:B------:R-:W2:Y:S01]  /*2d8c0*/  LDL.LU R93, [R1+0x1f0] ;  /* 0x0001f000015d7983 */ /* 0x000ea20000300800 */
[----:B------:R-:W-:-:S03]  /*2d8d0*/  IMAD.MOV.U32 R81, RZ, RZ, R3 ;  /* 0x000000ffff517224 */ /* 0x000fc600078e0003 */
[----:B------:R-:W2:Y:S01]  /*2d8e0*/  LDL.LU R90, [R1+0xfc0] ;  /* 0x000fc000015a7983 */ /* 0x000ea20000300800 */
[----:B------:R-:W-:-:S03]  /*2d8f0*/  IMAD.MOV.U32 R80, RZ, RZ, R92 ;  /* 0x000000ffff507224 */ /* 0x000fc600078e005c */
[----:B------:R-:W2:Y:S01]  /*2d900*/  LDL.LU R3, [R1+0x1f8] ;  /* 0x0001f80001037983 */ /* 0x000ea20000300800 */
[----:B------:R-:W-:-:S03]  /*2d910*/  IMAD.MOV.U32 R27, RZ, RZ, R91 ;  /* 0x000000ffff1b7224 */ /* 0x000fc600078e005b */
[----:B------:R-:W2:Y:S01]  /*2d920*/  LDL.LU R92, [R1+0xfc4] ;  /* 0x000fc400015c7983 */ /* 0x000ea20000300800 */
[----:B------:R-:W-:-:S03]  /*2d930*/  MOV R26, R89 ;  /* 0x00000059001a7202 */ /* 0x000fc60000000f00 */
        /* <DEDUP_REMOVED lines=14> */
[----:B0-----:R-:W2:Y:S04]  /*2da20*/  LDL.LU R53, [R1+0x210] ;  /* 0x0002100001357983 */ /* 0x001ea80000300800 */
[----:B------:R-:W2:Y:S04]  /*2da30*/  LDL.LU R74, [R1+0x170c] ;  /* 0x00170c00014a7983 */ /* 0x000ea80000300800 */
[----:B------:R-:W2:Y:S01]  /*2da40*/  LDL.LU R75, [R1+0x218] ;  /* 0x00021800014b7983 */ /* 0x000ea20000300800 */
[----:B------:R-:W-:-:S03]  /*2da50*/  IMAD.MOV.U32 R66, RZ, RZ, R5 ;  /* 0x000000ffff427224 */ /* 0x000fc600078e0005 */
[----:B------:R-:W2:Y:S01]  /*2da60*/  LDL.LU R5, [R1+0x1710] ;  /* 0x0017100001057983 */ /* 0x000ea20000300800 */
[----:B------:R-:W-:Y:S02]  /*2da70*/  LOP3.LUT R63, R63, R62, RZ, 0x3c, !PT ;  /* 0x0000003e3f3f7212 */ /* 0x000fe400078e3cff */
[----:B------:R-:W-:Y:S02]  /*2da80*/  LOP3.LUT R23, R23, R22, RZ, 0x3c, !PT ;  /* 0x0000001617177212 */ /* 0x000fe400078e3cff */
[----:B------:R-:W-:Y:S02]  /*2da90*/  LOP3.LUT R62, R63, R62, RZ, 0x3c, !PT ;  /* 0x0000003e3f3e7212 */ /* 0x000fe400078e3cff */
[----:B------:R-:W-:Y:S02]  /*2daa0*/  LOP3.LUT R22, R23, R22, RZ, 0x3c, !PT ;  /* 0x0000001617167212 */ /* 0x000fe400078e3cff */
[----:B------:R-:W-:Y:S02]  /*2dab0*/  LOP3.LUT R63, R63, R62, RZ, 0x3c, !PT ;  /* 0x0000003e3f3f7212 */ /* 0x000fe400078e3cff */
[----:B------:R-:W-:Y:S01]  /*2dac0*/  LOP3.LUT R23, R23, R22, RZ, 0x3c, !PT ;  /* 0x0000001617177212 */ /* 0x000fe200078e3cff */
[----:B---3--:R-:W-:-:S02]  /*2dad0*/  IMAD.MOV.U32 R73, RZ, RZ, R87 ;  /* 0x000000ffff497224 */ /* 0x008fc400078e0057 */
        /* <DEDUP_REMOVED lines=37> */
[----:B------:R-:W2:Y:S01]  /*2dd30*/  LDL.LU R55, [R1+0x1728] ;  /* 0x0017280001377983 */ /* 0x000ea20000300800 */
[----:B------:R-:W-:-:S03]  /*2dd40*/  IMAD.MOV.U32 R52, RZ, RZ, R74 ;  /* 0x000000ffff347224 */ /* 0x000fc600078e004a */
[----:B------:R-:W2:Y:S01]  /*2dd50*/  LDL.LU R54, [R1+0x250] ;  /* 0x0002500001367983 */ /* 0x000ea20000300800 */
[----:B------:R-:W-:-:S03]  /*2dd60*/  IMAD.MOV.U32 R7, RZ, RZ, R75 ;  /* 0x000000ffff077224 */ /* 0x000fc600078e004b */
[----:B------:R-:W2:Y:S04]  /*2dd70*/  LDL.LU R74, [R1+0x172c] ;  /* 0x00172c00014a7983 */ /* 0x000ea80000300800 */
[----:B------:R-:W2:Y:S01]  /*2dd80*/  LDL.LU R75, [R1+0x258] ;  /* 0x00025800014b7983 */ /* 0x000ea20000300800 */
[----:B------:R-:W-:Y:S01]  /*2dd90*/  IMAD.MOV.U32 R6, RZ, RZ, R5 ;  /* 0x000000ffff067224 */ /* 0x000fe200078e0005 */
[-C--:B------:R-:W-:Y:S02]  /*2dda0*/  LOP3.LUT R51, R51, R50.reuse, RZ, 0x3c, !PT ;  /* 0x0000003233337212 */ /* 0x080fe400078e3cff */
[----:B------:R-:W2:Y:S02]  /*2ddb0*/  LDL.LU R5, [R1+0x1730] ;  /* 0x0017300001057983 */ /* 0x000ea40000300800 */
        /* <DEDUP_REMOVED lines=14> */
[----:B------:R-:W-:Y:S01]  /*2dea0*/  STL [R1+0x2680], R9 ;  /* 0x0026800901007387 */ /* 0x000fe20000100800 */
        /* <DEDUP_REMOVED lines=24> */
[----:B------:R0:W-:Y:S01]  /*2e030*/  STL.64 [R1+0x26a8], R10 ;  /* 0x0026a80a01007387 */ /* 0x0001e20000100a00 */
[----:B------:R-:W-:-:S02]  /*2e040*/  IMAD.MOV.U32 R37, RZ, RZ, R56 ;  /* 0x000000ffff257224 */ /* 0x000fc400078e0038 */
[----:B------:R-:W-:Y:S01]  /*2e050*/  IMAD.MOV.U32 R36, RZ, RZ, R55 ;  /* 0x000000ffff247224 */ /* 0x000fe200078e0037 */
[----:B------:R-:W2:Y:S01]  /*2e060*/  LDL.LU R56, [R1+0x288] ;  /* 0x0002880001387983 */ /* 0x000ea20000300800 */
[----:B------:R-:W-:-:S03]  /*2e070*/  IMAD.MOV.U32 R71, RZ, RZ, R54 ;  /* 0x000000ffff477224 */ /* 0x000fc600078e0036 */
[----:B------:R-:W2:Y:S01]  /*2e080*/  LDL.LU R55, [R1+0x1748] ;  /* 0x0017480001377983 */ /* 0x000ea20000300800 */
[----:B------:R-:W-:-:S03]  /*2e090*/  IMAD.MOV.U32 R70, RZ, RZ, R74 ;  /* 0x000000ffff467224 */ /* 0x000fc600078e004a */
[----:B------:R-:W2:Y:S01]  /*2e0a0*/  LDL.LU R54, [R1+0x290] ;  /* 0x0002900001367983 */ /* 0x000ea20000300800 */
[----:B------:R-:W-:-:S03]  /*2e0b0*/  MOV R43, R75 ;  /* 0x0000004b002b7202 */ /* 0x000fc60000000f00 */
[----:B------:R-:W2:Y:S04]  /*2e0c0*/  LDL.LU R74, [R1+0x174c] ;  /* 0x00174c00014a7983 */ /* 0x000ea80000300800 */
[----:B------:R-:W1:Y:S01]  /*2e0d0*/  LDL.LU R75, [R1+0x298] ;  /* 0x00029800014b7983 */ /* 0x000e620000300800 */
[----:B------:R-:W-:-:S03]  /*2e0e0*/  IMAD.MOV.U32 R42, RZ, RZ, R5 ;  /* 0x000000ffff2a7224 */ /* 0x000fc600078e0005 */
[----:B------:R-:W2:Y:S01]  /*2e0f0*/  LDL.LU R5, [R1+0x1750] ;  /* 0x0017500001057983 */ /* 0x000ea20000300800 */
        /* <DEDUP_REMOVED lines=15> */
[----:B------:R-:W0:Y:S04]  /*2e1f0*/  LDL.LU R0, [R1+0x2a8] ;  /* 0x0002a80001007983 */ /* 0x000e280000300800 */
        /* <DEDUP_REMOVED lines=29> */
[----:B-1----:R-:W-:-:S03]  /*2e3d0*/  IMAD.MOV.U32 R77, RZ, RZ, R75 ;  /* 0x000000ffff4d7224 */ /* 0x002fc600078e004b */
[----:B------:R-:W2:Y:S04]  /*2e3e0*/  LDL.LU R74, [R1+0x176c] ;  /* 0x00176c00014a7983 */ /* 0x000ea80000300800 */
[----:B------:R-:W2:Y:S01]  /*2e3f0*/  LDL.LU R75, [R1+0x2d8] ;  /* 0x0002d800014b7983 */ /* 0x000ea20000300800 */
        /* <DEDUP_REMOVED lines=15> */
[----:B0-----:R-:W-:-:S02]  /*2e4f0*/  IMAD.MOV.U32 R63, RZ, RZ, R0 ;  /* 0x000000ffff3f7224 */ /* 0x001fc400078e0000 */
        /* <DEDUP_REMOVED lines=24> */
[----:B------:R-:W2:Y:S01]  /*2e680*/  LDL.LU R78, [R1+0x308] ;  /* 0x00030800014e7983 */ /* 0x000ea20000300800 */
[----:B------:R-:W-:-:S03]  /*2e690*/  IMAD.MOV.U32 R13, RZ, RZ, R54 ;  /* 0x000000ffff0d7224 */ /* 0x000fc600078e0036 */
[----:B------:R-:W2:Y:S04]  /*2e6a0*/  LDL.LU R55, [R1+0x1788] ;  /* 0x0017880001377983 */ /* 0x000ea80000300800 */
[----:B------:R-:W2:Y:S01]  /*2e6b0*/  LDL.LU R54, [R1+0x310] ;  /* 0x0003100001367983 */ /* 0x000ea20000300800 */
[----:B------:R-:W-:Y:S02]  /*2e6c0*/  IMAD.MOV.U32 R12, RZ, RZ, R74 ;  /* 0x000000ffff0c7224 */ /* 0x000fe400078e004a */
[----:B------:R-:W-:Y:S01]  /*2e6d0*/  IMAD.MOV.U32 R15, RZ, RZ, R75 ;  /* 0x000000ffff0f7224 */ /* 0x000fe200078e004b */
[----:B------:R-:W2:Y:S04]  /*2e6e0*/  LDL.LU R74, [R1+0x18e0] ;  /* 0x0018e000014a7983 */ /* 0x000ea80000300800 */
[----:B------:R-:W2:Y:S01]  /*2e6f0*/  LDL.LU R75, [R1+0x318] ;  /* 0x00031800014b7983 */ /* 0x000ea20000300800 */
[----:B------:R-:W-:-:S03]  /*2e700*/  MOV R14, R5 ;  /* 0x00000005000e7202 */ /* 0x000fc60000000f00 */
[----:B------:R-:W2:Y:S01]  /*2e710*/  LDL.LU R5, [R1+0x18e4] ;  /* 0x0018e40001057983 */ /* 0x000ea20000300800 */
        /* <DEDUP_REMOVED lines=74> */
[----:B------:R-:W1:Y:S01]  /*2ebc0*/  LDL.LU R3, [R1+0x378] ;  /* 0x0003780001037983 */ /* 0x000e620000300800 */
        /* <DEDUP_REMOVED lines=17> */
[----:B------:R-:W-:-:S03]  /*2ece0*/  MOV R43, R54 ;  /* 0x00000036002b7202 */ /* 0x000fc60000000f00 */
[----:B------:R-:W2:Y:S01]  /*2ecf0*/  LDL.LU R55, [R1+0x191c] ;  /* 0x00191c0001377983 */ /* 0x000ea20000300800 */
[----:B------:R-:W-:-:S03]  /*2ed00*/  IMAD.MOV.U32 R42, RZ, RZ, R74 ;  /* 0x000000ffff2a7224 */ /* 0x000fc600078e004a */
[----:B------:R-:W0:Y:S01]  /*2ed10*/  LDL.LU R54, [R1+0x390] ;  /* 0x0003900001367983 */ /* 0x000e220000300800 */
        /* <DEDUP_REMOVED lines=25> */
[----:B-1----:R-:W-:-:S03]  /*2eeb0*/  IMAD.MOV.U32 R61, RZ, RZ, R3 ;  /* 0x000000ffff3d7224 */ /* 0x002fc600078e0003 */
        /* <DEDUP_REMOVED lines=18> */
[----:B------:R-:W2:Y:S01]  /*2efe0*/  LDL.LU R78, [R1+0x3c8] ;  /* 0x0003c800014e7983 */ /* 0x000ea20000300800 */
[----:B0-----:R-:W-:-:S03]  /*2eff0*/  IMAD.MOV.U32 R63, RZ, RZ, R54 ;  /* 0x000000ffff3f7224 */ /* 0x001fc600078e0036 */
        /* <DEDUP_REMOVED lines=49> */
[----:B------:R-:W-:-:S03]  /*2f310*/  MOV R72, R74 ;  /* 0x0000004a00487202 */ /* 0x000fc60000000f00 */
        /* <DEDUP_REMOVED lines=82> */
[----:B------:R-:W0:Y:S04]  /*2f840*/  LDL.LU R91, [R1+0x480] ;  /* 0x00048000015b7983 */ /* 0x000e280000300800 */
        /* <DEDUP_REMOVED lines=10> */
[----:B------:R-:W-:Y:S01]  /*2f8f0*/  MOV R43, R78 ;  /* 0x0000004e002b7202 */ /* 0x000fe20000000f00 */
[----:B------:R-:W-:-:S02]  /*2f900*/  IMAD.MOV.U32 R42, RZ, RZ, R55 ;  /* 0x000000ffff2a7224 */ /* 0x000fc400078e0037 */
        /* <DEDUP_REMOVED lines=33> */
[----:B0-----:R-:W-:-:S03]  /*2fb20*/  IMAD.MOV.U32 R77, RZ, RZ, R91 ;  /* 0x000000ffff4d7224 */ /* 0x001fc600078e005b */
        /* <DEDUP_REMOVED lines=62> */
[----:B------:R-:W-:Y:S01]  /*2ff10*/  IMAD.MOV.U32 R71, RZ, RZ, R78 ;  /* 0x000000ffff477224 */ /* 0x000fe200078e004e */
[----:B------:R-:W-:-:S02]  /*2ff20*/  MOV R70, R55 ;  /* 0x0000003700467202 */ /* 0x000fc40000000f00 */
        /* <DEDUP_REMOVED lines=36> */
[----:B------:R-:W1:Y:S04]  /*30170*/  LDL.LU R91, [R1+0x540] ;  /* 0x00054000015b7983 */ /* 0x000e680000300800 */
        /* <DEDUP_REMOVED lines=40> */
[----:B------:R-:W0:Y:S01]  /*30400*/  LDL.LU R93, [R1+0x570] ;  /* 0x00057000015d7983 */ /* 0x000e220000300800 */
[----:B------:R-:W-:-:S03]  /*30410*/  IMAD.MOV.U32 R37, RZ, RZ, R3 ;  /* 0x000000ffff257224 */ /* 0x000fc600078e0003 */
[----:B------:R-:W2:Y:S01]  /*30420*/  LDL.LU R90, [R1+0x1a10] ;  /* 0x001a1000015a7983 */ /* 0x000ea20000300800 */
[----:B------:R-:W-:-:S03]  /*30430*/  IMAD.MOV.U32 R36, RZ, RZ, R92 ;  /* 0x000000ffff247224 */ /* 0x000fc600078e005c */
[----:B------:R-:W2:Y:S01]  /*30440*/  LDL.LU R3, [R1+0x578] ;  /* 0x0005780001037983 */ /* 0x000ea20000300800 */
[----:B-1----:R-:W-:-:S03]  /*30450*/  MOV R43, R91 ;  /* 0x0000005b002b7202 */ /* 0x002fc60000000f00 */
        /* <DEDUP_REMOVED lines=40> */
[----:B0-----:R-:W-:Y:S02]  /*306e0*/  IMAD.MOV.U32 R61, RZ, RZ, R93 ;  /* 0x000000ffff3d7224 */ /* 0x001fe400078e005d */
        /* <DEDUP_REMOVED lines=81> */
[----:B------:R-:W1:Y:S04]  /*30c00*/  LDL.LU R87, [R1+0x620] ;  /* 0x0006200001577983 */ /* 0x000e680000300800 */
[----:B------:R-:W3:Y:S04]  /*30c10*/  LDL.LU R85, [R1+0x1a68] ;  /* 0x001a680001557983 */ /* 0x000ee80000300800 */
        /* <DEDUP_REMOVED lines=44> */
[----:B-1----:R-:W-:Y:S02]  /*30ee0*/  IMAD.MOV.U32 R31, RZ, RZ, R87 ;  /* 0x000000ffff1f7224 */ /* 0x002fe400078e0057 */
[----:B---3--:R-:W-:Y:S01]  /*30ef0*/  IMAD.MOV.U32 R30, RZ, RZ, R85 ;  /* 0x000000ffff1e7224 */ /* 0x008fe200078e0055 */
[----:B------:R-:W3:Y:S04]  /*30f00*/  LDL.LU R87, [R1+0x660] ;  /* 0x0006600001577983 */ /* 0x000ee80000300800 */
        /* <DEDUP_REMOVED lines=9> */
[----:B----4-:R-:W-:-:S02]  /*30fa0*/  IMAD.MOV.U32 R63, RZ, RZ, R0 ;  /* 0x000000ffff3f7224 */ /* 0x010fc400078e0000 */
        /* <DEDUP_REMOVED lines=8> */
[----:B------:R-:W-:-:S03]  /*31030*/  MOV R36, R92 ;  /* 0x0000005c00247202 */ /* 0x000fc60000000f00 */
        /* <DEDUP_REMOVED lines=27> */
[----:B------:R-:W-:Y:S01]  /*311f0*/  IMAD.MOV.U32 R58, RZ, RZ, R85 ;  /* 0x000000ffff3a7224 */ /* 0x000fe200078e0055 */
        /* <DEDUP_REMOVED lines=10> */
[----:B0-----:R-:W-:-:S02]  /*312a0*/  IMAD.MOV.U32 R19, RZ, RZ, R0 ;  /* 0x000000ffff137224 */ /* 0x001fc400078e0000 */
[----:B----4-:R-:W-:Y:S01]  /*312b0*/  IMAD.MOV.U32 R18, RZ, RZ, R2 ;  /* 0x000000ffff127224 */ /* 0x010fe200078e0002 */
        /* <DEDUP_REMOVED lines=48> */
[----:B------:R-:W4:Y:S04]  /*315c0*/  LDL.LU R0, [R1+0x6e8] ;  /* 0x0006e80001007983 */ /* 0x000f280000300800 */
[----:B------:R-:W4:Y:S01]  /*315d0*/  LDL.LU R2, [R1+0x1acc] ;  /* 0x001acc0001027983 */ /* 0x000f220000300800 */
[----:B--2---:R-:W-:Y:S01]  /*315e0*/  IMAD.MOV.U32 R29, RZ, RZ, R93 ;  /* 0x000000ffff1d7224 */ /* 0x004fe200078e005d */
[----:B------:R-:W-:Y:S02]  /*315f0*/  MOV R28, R90 ;  /* 0x0000005a001c7202 */ /* 0x000fe40000000f00 */
        /* <DEDUP_REMOVED lines=20> */
[----:B------:R-:W1:Y:S01]  /*31740*/  LDL.LU R78, [R1+0x708] ;  /* 0x00070800014e7983 */ /* 0x000e620000300800 */
        /* <DEDUP_REMOVED lines=45> */
[----:B-1----:R-:W-:-:S02]  /*31a20*/  IMAD.MOV.U32 R39, RZ, RZ, R78 ;  /* 0x000000ffff277224 */ /* 0x002fc400078e004e */
        /* <DEDUP_REMOVED lines=23> */
[----:B----4-:R-:W-:Y:S01]  /*31ba0*/  IMAD.MOV.U32 R63, RZ, RZ, R0 ;  /* 0x000000ffff3f7224 */ /* 0x010fe200078e0000 */
[----:B------:R-:W-:-:S02]  /*31bb0*/  MOV R62, R2 ;  /* 0x00000002003e7202 */ /* 0x000fc40000000f00 */
        /* <DEDUP_REMOVED lines=82> */
[----:B---3--:R-:W-:Y:S01]  /*320e0*/  IMAD.MOV.U32 R23, RZ, RZ, R87 ;  /* 0x000000ffff177224 */ /* 0x008fe200078e0057 */
[----:B------:R-:W-:Y:S02]  /*320f0*/  MOV R22, R85 ;  /* 0x0000005500167202 */ /* 0x000fe40000000f00 */
        /* <DEDUP_REMOVED lines=92> */
[----:B------:R-:W-:-:S03]  /*326c0*/  MOV R52, R5 ;  /* 0x0000000500347202 */ /* 0x000fc60000000f00 */
        /* <DEDUP_REMOVED lines=181> */
[----:B-1----:R-:W-:Y:S01]  /*33220*/  IMAD.MOV.U32 R39, RZ, RZ, R78 ;  /* 0x000000ffff277224 */ /* 0x002fe200078e004e */
        /* <DEDUP_REMOVED lines=169> */
[----:B----4-:R-:W-:-:S03]  /*33cc0*/  IMAD.MOV.U32 R33, RZ, RZ, R0 ;  /* 0x000000ffff217224 */ /* 0x010fc600078e0000 */
[----:B------:R-:W4:Y:S01]  /*33cd0*/  LDL.LU R0, [R1+0xa28] ;  /* 0x000a280001007983 */ /* 0x000f220000300800 */
[----:B------:R-:W-:-:S03]  /*33ce0*/  IMAD.MOV.U32 R32, RZ, RZ, R2 ;  /* 0x000000ffff207224 */ /* 0x000fc600078e0002 */
        /* <DEDUP_REMOVED lines=16> */
[----:B------:R-:W-:Y:S04]  /*33df0*/  STL.64 [R1+0x2ee8], R12 ;  /* 0x002ee80c01007387 */ /* 0x000fe80000100a00 */
[----:B------:R-:W-:Y:S04]  /*33e00*/  STL.64 [R1+0x9f8], R40 ;  /* 0x0009f82801007387 */ /* 0x000fe80000100a00 */
[----:B------:R-:W-:Y:S04]  /*33e10*/  STL.64 [R1+0x2ef8], R40 ;  /* 0x002ef82801007387 */ /* 0x000fe80000100a00 */
[----:B------:R-:W-:Y:S04]  /*33e20*/  STL.64 [R1+0xa00], R56 ;  /* 0x000a003801007387 */ /* 0x000fe80000100a00 */
[----:B------:R-:W-:Y:S01]  /*33e30*/  STL.64 [R1+0x2f00], R56 ;  /* 0x002f003801007387 */ /* 0x000fe20000100a00 */
        /* <DEDUP_REMOVED lines=10> */
[----:B------:R-:W-:Y:S02]  /*33ee0*/  IMAD.MOV.U32 R52, RZ, RZ, R5 ;  /* 0x000000ffff347224 */ /* 0x000fe400078e0005 */
[----:B---3--:R-:W-:Y:S01]  /*33ef0*/  IMAD.MOV.U32 R69, RZ, RZ, R87 ;  /* 0x000000ffff457224 */ /* 0x008fe200078e0057 */
[----:B------:R-:W3:Y:S01]  /*33f00*/  LDL.LU R5, [R1+0x1c84] ;  /* 0x001c840001057983 */ /* 0x000ee20000300800 */
[----:B------:R-:W-:-:S03]  /*33f10*/  IMAD.MOV.U32 R68, RZ, RZ, R85 ;  /* 0x000000ffff447224 */ /* 0x000fc600078e0055 */
[----:B------:R-:W3:Y:S04]  /*33f20*/  LDL.LU R87, [R1+0xa60] ;  /* 0x000a600001577983 */ /* 0x000ee80000300800 */
[----:B------:R-:W3:Y:S04]  /*33f30*/  LDL.LU R85, [R1+0x1c88] ;  /* 0x001c880001557983 */ /* 0x000ee80000300800 */
[----:B------:R-:W-:Y:S04]  /*33f40*/  STL.64 [R1+0xa08], R38 ;  /* 0x000a082601007387 */ /* 0x000fe80000100a00 */
[----:B------:R-:W-:Y:S04]  /*33f50*/  STL.64 [R1+0x2f08], R38 ;  /* 0x002f082601007387 */ /* 0x000fe80000100a00 */
[----:B------:R-:W-:Y:S04]  /*33f60*/  STL.64 [R1+0xa10], R50 ;  /* 0x000a103201007387 */ /* 0x000fe80000100a00 */
[----:B------:R-:W-:Y:S04]  /*33f70*/  STL.64 [R1+0x2f10], R50 ;  /* 0x002f103201007387 */ /* 0x000fe80000100a00 */
[----:B------:R-:W-:Y:S04]  /*33f80*/  STL.64 [R1+0xa18], R52 ;  /* 0x000a183401007387 */ /* 0x000fe80000100a00 */
[----:B------:R-:W-:Y:S04]  /*33f90*/  STL.64 [R1+0x2f18], R52 ;  /* 0x002f183401007387 */ /* 0x000fe80000100a00 */
        /* <DEDUP_REMOVED lines=37> */
[----:B---3--:R-:W-:Y:S02]  /*341f0*/  IMAD.MOV.U32 R16, RZ, RZ, R5 ;  /* 0x000000ffff107224 */ /* 0x008fe400078e0005 */
[----:B------:R-:W-:Y:S01]  /*34200*/  IMAD.MOV.U32 R49, RZ, RZ, R87 ;  /* 0x000000ffff317224 */ /* 0x000fe200078e0057 */
[----:B------:R-:W3:Y:S01]  /*34210*/  LDL.LU R5, [R1+0x1ca4] ;  /* 0x001ca40001057983 */ /* 0x000ee20000300800 */
[----:B------:R-:W-:-:S03]  /*34220*/  IMAD.MOV.U32 R48, RZ, RZ, R85 ;  /* 0x000000ffff307224 */ /* 0x000fc600078e0055 */
[----:B------:R-:W3:Y:S04]  /*34230*/  LDL.LU R87, [R1+0xaa0] ;  /* 0x000aa00001577983 */ /* 0x000ee80000300800 */
[----:B------:R-:W3:Y:S04]  /*34240*/  LDL.LU R85, [R1+0x1ca8] ;  /* 0x001ca80001557983 */ /* 0x000ee80000300800 */
        /* <DEDUP_REMOVED lines=14> */
[----:B0-----:R-:W-:Y:S01]  /*34330*/  IMAD.MOV.U32 R19, RZ, RZ, R93 ;  /* 0x000000ffff137224 */ /* 0x001fe200078e005d */
[----:B--2---:R-:W-:Y:S02]  /*34340*/  MOV R18, R90 ;  /* 0x0000005a00127202 */ /* 0x004fe40000000f00 */
        /* <DEDUP_REMOVED lines=68> */
[----:B------:R0:W-:Y:S04]  /*34790*/  STL.64 [R1+0x3000], R70 ;  /* 0x0030004601007387 */ /* 0x0001e80000100a00 */
        /* <DEDUP_REMOVED lines=8> */
[----:B---3--:R-:W-:-:S03]  /*34820*/  IMAD.MOV.U32 R80, RZ, RZ, R5 ;  /* 0x000000ffff507224 */ /* 0x008fc600078e0005 */
[----:B------:R-:W3:Y:S01]  /*34830*/  LDL.LU R5, [R1+0x1ce4] ;  /* 0x001ce40001057983 */ /* 0x000ee20000300800 */
[----:B------:R-:W-:Y:S02]  /*34840*/  IMAD.MOV.U32 R33, RZ, RZ, R87 ;  /* 0x000000ffff217224 */ /* 0x000fe400078e0057 */
[----:B------:R-:W-:Y:S01]  /*34850*/  IMAD.MOV.U32 R32, RZ, RZ, R85 ;  /* 0x000000ffff207224 */ /* 0x000fe200078e0055 */
[----:B------:R-:W3:Y:S04]  /*34860*/  LDL.LU R87, [R1+0xb20] ;  /* 0x000b200001577983 */ /* 0x000ee80000300800 */
[----:B------:R-:W3:Y:S01]  /*34870*/  LDL.LU R85, [R1+0x1ce8] ;  /* 0x001ce80001557983 */ /* 0x000ee20000300800 */
[----:B------:R-:W-:Y:S02]  /*34880*/  IMAD.MOV.U32 R66, RZ, RZ, R55 ;  /* 0x000000ffff427224 */ /* 0x000fe400078e0037 */
[----:B------:R-:W-:-:S03]  /*34890*/  IMAD.MOV.U32 R73, RZ, RZ, R54 ;  /* 0x000000ffff497224 */ /* 0x000fc600078e0036 */
        /* <DEDUP_REMOVED lines=26> */
[----:B------:R-:W-:Y:S04]  /*34a40*/  STL.64 [R1+0x3030], R60 ;  /* 0x0030303c01007387 */ /* 0x000fe80000100a00 */
[----:B------:R-:W-:Y:S04]  /*34a50*/  STL.64 [R1+0xaf0], R26 ;  /* 0x000af01a01007387 */ /* 0x000fe80000100a00 */
[----:B------:R0:W-:Y:S04]  /*34a60*/  STL.64 [R1+0x3038], R26 ;  /* 0x0030381a01007387 */ /* 0x0001e80000100a00 */
[----:B------:R-:W-:Y:S04]  /*34a70*/  STL.64 [R1+0xaf8], R54 ;  /* 0x000af83601007387 */ /* 0x000fe80000100a00 */
[----:B------:R-:W-:Y:S04]  /*34a80*/  STL.64 [R1+0x3040], R54 ;  /* 0x0030403601007387 */ /* 0x000fe80000100a00 */
[----:B------:R-:W-:Y:S04]  /*34a90*/  STL.64 [R1+0xb00], R22 ;  /* 0x000b001601007387 */ /* 0x000fe80000100a00 */
[----:B------:R-:W-:Y:S04]  /*34aa0*/  STL [R1+0x3058], R22 ;  /* 0x0030581601007387 */ /* 0x000fe80000100800 */
[----:B------:R-:W-:Y:S01]  /*34ab0*/  STL [R1+0x3048], R23 ;  /* 0x0030481701007387 */ /* 0x000fe20000100800 */
[----:B------:R-:W-:-:S02]  /*34ac0*/  IMAD.MOV.U32 R9, RZ, RZ, R8 ;  /* 0x000000ffff097224 */ /* 0x000fc400078e0008 */
[----:B------:R-:W-:Y:S01]  /*34ad0*/  IMAD.MOV.U32 R8, RZ, RZ, R79 ;  /* 0x000000ffff087224 */ /* 0x000fe200078e004f */
[----:B-1----:R-:W2:Y:S01]  /*34ae0*/  LDL.LU R68, [R1+0xb48] ;  /* 0x000b480001447983 */ /* 0x002ea20000300800 */
        /* <DEDUP_REMOVED lines=18> */
[----:B------:R-:W-:Y:S04]  /*34c10*/  STL [R1+0x3078], R12 ;  /* 0x0030780c01007387 */ /* 0x000fe80000100800 */
[----:B------:R-:W-:Y:S04]  /*34c20*/  STL [R1+0x3068], R13 ;  /* 0x0030680d01007387 */ /* 0x000fe80000100800 */
        /* <DEDUP_REMOVED lines=12> */
[----:B------:R-:W0:Y:S01]  /*34cf0*/  LDL.LU R3, [R1+0xb78] ;  /* 0x000b780001037983 */ /* 0x000e220000300800 */
        /* <DEDUP_REMOVED lines=13> */
[----:B------:R-:W-:Y:S04]  /*34dd0*/  STL.64 [R1+0x30a0], R52 ;  /* 0x0030a03401007387 */ /* 0x000fe80000100a00 */
[----:B------:R-:W2:Y:S04]  /*34de0*/  LDL.LU R42, [R1+0xb88] ;  /* 0x000b8800012a7983 */ /* 0x000ea80000300800 */
[----:B------:R-:W2:Y:S04]  /*34df0*/  LDL.LU R63, [R1+0x1d1c] ;  /* 0x001d1c00013f7983 */ /* 0x000ea80000300800 */
[----:B------:R-:W2:Y:S01]  /*34e00*/  LDL.LU R62, [R1+0xb90] ;  /* 0x000b9000013e7983 */ /* 0x000ea20000300800 */
[----:B------:R-:W-:-:S03]  /*34e10*/  IMAD.MOV.U32 R30, RZ, RZ, R74 ;  /* 0x000000ffff1e7224 */ /* 0x000fc600078e004a */
[----:B------:R-:W2:Y:S01]  /*34e20*/  LDL.LU R74, [R1+0x1d20] ;  /* 0x001d2000014a7983 */ /* 0x000ea20000300800 */
[----:B------:R-:W-:-:S03]  /*34e30*/  IMAD.MOV.U32 R11, RZ, RZ, R75 ;  /* 0x000000ffff0b7224 */ /* 0x000fc600078e004b */
[----:B------:R-:W2:Y:S01]  /*34e40*/  LDL.LU R75, [R1+0xb98] ;  /* 0x000b9800014b7983 */ /* 0x000ea20000300800 */
[----:B---3--:R-:W-:Y:S01]  /*34e50*/  IMAD.MOV.U32 R10, RZ, RZ, R5 ;  /* 0x000000ffff0a7224 */ /* 0x008fe200078e0005 */
[-C--:B------:R-:W-:Y:S02]  /*34e60*/  LOP3.LUT R69, R69, R68.reuse, RZ, 0x3c, !PT ;  /* 0x0000004445457212 */ /* 0x080fe400078e3cff */
[----:B------:R-:W3:Y:S01]  /*34e70*/  LDL.LU R5, [R1+0x1d24] ;  /* 0x001d240001057983 */ /* 0x000ee20000300800 */
[----:B------:R-:W-:Y:S02]  /*34e80*/  IMAD.MOV.U32 R37, RZ, RZ, R87 ;  /* 0x000000ffff257224 */ /* 0x000fe400078e0057 */
[----:B------:R-:W-:Y:S01]  /*34e90*/  IMAD.MOV.U32 R36, RZ, RZ, R85 ;  /* 0x000000ffff247224 */ /* 0x000fe200078e0055 */
[----:B------:R-:W3:Y:S04]  /*34ea0*/  LDL.LU R87, [R1+0xba0] ;  /* 0x000ba00001577983 */ /* 0x000ee80000300800 */
[----:B------:R-:W3:Y:S01]  /*34eb0*/  LDL.LU R85, [R1+0x1d28] ;  /* 0x001d280001557983 */ /* 0x000ee20000300800 */
[----:B------:R-:W-:-:S04]  /*34ec0*/  LOP3.LUT R68, R69, R68, RZ, 0x3c, !PT ;  /* 0x0000004445447212 */ /* 0x000fc800078e3cff */
[----:B------:R-:W-:-:S05]  /*34ed0*/  LOP3.LUT R69, R69, R68, RZ, 0x3c, !PT ;  /* 0x0000004445457212 */ /* 0x000fca00078e3cff */
[----:B------:R-:W-:Y:S04]  /*34ee0*/  STL.64 [R1+0xb48], R68 ;  /* 0x000b484401007387 */ /* 0x000fe80000100a00 */
[----:B------:R-:W-:Y:S04]  /*34ef0*/  STL [R1+0x30b8], R68 ;  /* 0x0030b84401007387 */ /* 0x000fe80000100800 */
[----:B------:R-:W-:Y:S04]  /*34f00*/  STL [R1+0x30a8], R69 ;  /* 0x0030a84501007387 */ /* 0x000fe80000100800 */
[----:B------:R-:W-:Y:S04]  /*34f10*/  STL.64 [R1+0xb50], R30 ;  /* 0x000b501e01007387 */ /* 0x000fe80000100a00 */
[----:B------:R-:W-:Y:S04]  /*34f20*/  STL.64 [R1+0x30b0], R30 ;  /* 0x0030b01e01007387 */ /* 0x000fe80000100a00 */
[----:B------:R-:W-:Y:S04]  /*34f30*/  STL.64 [R1+0xb58], R10 ;  /* 0x000b580a01007387 */ /* 0x000fe80000100a00 */
[----:B------:R-:W-:Y:S04]  /*34f40*/  STL.64 [R1+0x30c0], R10 ;  /* 0x0030c00a01007387 */ /* 0x000fe80000100a00 */
[----:B------:R-:W-:Y:S04]  /*34f50*/  STL.64 [R1+0xb60], R36 ;  /* 0x000b602401007387 */ /* 0x000fe80000100a00 */
[----:B------:R0:W-:Y:S04]  /*34f60*/  STL [R1+0x30d8], R36 ;  /* 0x0030d82401007387 */ /* 0x0001e80000100800 */
[----:B------:R-:W-:Y:S01]  /*34f70*/  STL [R1+0x30c8], R37 ;  /* 0x0030c82501007387 */ /* 0x000fe20000100800 */
[----:B----4-:R-:W-:Y:S01]  /*34f80*/  MOV R45, R0 ;  /* 0x00000000002d7202 */ /* 0x010fe20000000f00 */
[----:B------:R-:W-:-:S02]  /*34f90*/  IMAD.MOV.U32 R44, RZ, RZ, R2 ;  /* 0x000000ffff2c7224 */ /* 0x000fc400078e0002 */
        /* <DEDUP_REMOVED lines=37> */
[----:B------:R-:W3:Y:S01]  /*351f0*/  LDL.LU R85, [R1+0x1d48] ;  /* 0x001d480001557983 */ /* 0x000ee20000300800 */
[----:B------:R-:W-:-:S05]  /*35200*/  IMAD.MOV.U32 R15, RZ, RZ, R42 ;  /* 0x000000ffff0f7224 */ /* 0x000fca00078e002a */
[----:B------:R-:W-:Y:S04]  /*35210*/  STL.64 [R1+0xb88], R14 ;  /* 0x000b880e01007387 */ /* 0x000fe80000100a00 */
[----:B------:R-:W-:Y:S04]  /*35220*/  STL.64 [R1+0x3100], R14 ;  /* 0x0031000e01007387 */ /* 0x000fe80000100a00 */
[----:B------:R-:W-:Y:S04]  /*35230*/  STL.64 [R1+0xb90], R6 ;  /* 0x000b900601007387 */ /* 0x000fe80000100a00 */
[----:B------:R-:W-:Y:S04]  /*35240*/  STL [R1+0x3118], R6 ;  /* 0x0031180601007387 */ /* 0x000fe80000100800 */
[----:B------:R-:W-:Y:S04]  /*35250*/  STL [R1+0x3108], R7 ;  /* 0x0031080701007387 */ /* 0x000fe80000100800 */
[----:B------:R-:W-:Y:S04]  /*35260*/  STL.64 [R1+0xb98], R24 ;  /* 0x000b981801007387 */ /* 0x000fe80000100a00 */
[----:B------:R-:W-:Y:S04]  /*35270*/  STL.64 [R1+0x3110], R24 ;  /* 0x0031101801007387 */ /* 0x000fe80000100a00 */
[----:B------:R-:W-:Y:S04]  /*35280*/  STL.64 [R1+0xba0], R64 ;  /* 0x000ba04001007387 */ /* 0x000fe80000100a00 */
[----:B------:R0:W-:Y:S04]  /*35290*/  STL.64 [R1+0x3120], R64 ;  /* 0x0031204001007387 */ /* 0x0001e80000100a00 */
[----:B------:R-:W3:Y:S04]  /*352a0*/  LDL.LU R43, [R1+0xbe8] ;  /* 0x000be800012b7983 */ /* 0x000ee80000300800 */
[----:B------:R-:W3:Y:S01]  /*352b0*/  LDL.LU R42, [R1+0x1d4c] ;  /* 0x001d4c00012a7983 */ /* 0x000ee20000300800 */
[----:B----4-:R-:W-:-:S03]  /*352c0*/  IMAD.MOV.U32 R47, RZ, RZ, R0 ;  /* 0x000000ffff2f7224 */ /* 0x010fc600078e0000 */
[----:B------:R-:W4:Y:S01]  /*352d0*/  LDL.LU R0, [R1+0xbf0] ;  /* 0x000bf00001007983 */ /* 0x000f220000300800 */
[----:B------:R-:W-:-:S03]  /*352e0*/  IMAD.MOV.U32 R46, RZ, RZ, R2 ;  /* 0x000000ffff2e7224 */ /* 0x000fc600078e0002 */
[----:B------:R-:W4:Y:S01]  /*352f0*/  LDL.LU R2, [R1+0x1d50] ;  /* 0x001d500001027983 */ /* 0x000f220000300800 */
[----:B--2---:R-:W-:Y:S02]  /*35300*/  IMAD.MOV.U32 R35, RZ, RZ, R93 ;  /* 0x000000ffff237224 */ /* 0x004fe400078e005d */
[----:B------:R-:W-:Y:S02]  /*35310*/  IMAD.MOV.U32 R34, RZ, RZ, R90 ;  /* 0x000000ffff227224 */ /* 0x000fe400078e005a */
[----:B------:R-:W-:Y:S01]  /*35320*/  IMAD.MOV.U32 R93, RZ, RZ, R3 ;  /* 0x000000ffff5d7224 */ /* 0x000fe200078e0003 */
[----:B------:R-:W2:Y:S04]  /*35330*/  LDL.LU R90, [R1+0xbf8] ;  /* 0x000bf800015a7983 */ /* 0x000ea80000300800 */
[----:B------:R-:W2:Y:S01]  /*35340*/  LDL.LU R3, [R1+0x1d54] ;  /* 0x001d540001037983 */ /* 0x000ea20000300800 */
[----:B------:R-:W-:-:S02]  /*35350*/  IMAD.MOV.U32 R71, RZ, RZ, R91 ;  /* 0x000000ffff477224 */ /* 0x000fc400078e005b */
[----:B------:R-:W-:Y:S01]  /*35360*/  IMAD.MOV.U32 R70, RZ, RZ, R89 ;  /* 0x000000ffff467224 */ /* 0x000fe200078e0059 */
        /* <DEDUP_REMOVED lines=10> */
[----:B------:R-:W-:Y:S04]  /*35410*/  STL.64 [R1+0x3140], R70 ;  /* 0x0031404601007387 */ /* 0x000fe80000100a00 */
[----:B------:R-:W2:Y:S04]  /*35420*/  LDL.LU R66, [R1+0xc08] ;  /* 0x000c080001427983 */ /* 0x000ea80000300800 */
[----:B------:R-:W2:Y:S01]  /*35430*/  LDL.LU R77, [R1+0x1d5c] ;  /* 0x001d5c00014d7983 */ /* 0x000ea20000300800 */
[----:B------:R-:W-:-:S02]  /*35440*/  IMAD.MOV.U32 R72, RZ, RZ, R63 ;  /* 0x000000ffff487224 */ /* 0x000fc400078e003f */
        /* <DEDUP_REMOVED lines=21> */
[----:B------:R-:W3:Y:S01]  /*355a0*/  LDL.LU R26, [R1+0xc28] ;  /* 0x000c2800011a7983 */ /* 0x000ee20000300800 */
[----:B----4-:R-:W-:-:S03]  /*355b0*/  IMAD.MOV.U32 R29, RZ, RZ, R0 ;  /* 0x000000ffff1d7224 */ /* 0x010fc600078e0000 */
[----:B------:R-:W4:Y:S01]  /*355c0*/  LDL.LU R27, [R1+0x1d6c] ;  /* 0x001d6c00011b7983 */ /* 0x000f220000300800 */
[----:B------:R-:W-:Y:S02]  /*355d0*/  IMAD.MOV.U32 R21, RZ, RZ, R43 ;  /* 0x000000ffff157224 */ /* 0x000fe400078e002b */
[----:B------:R-:W-:Y:S01]  /*355e0*/  IMAD.MOV.U32 R28, RZ, RZ, R2 ;  /* 0x000000ffff1c7224 */ /* 0x000fe200078e0002 */
[----:B------:R-:W4:Y:S01]  /*355f0*/  LDL.LU R0, [R1+0xc30] ;  /* 0x000c300001007983 */ /* 0x000f220000300800 */
[----:B------:R-:W-:-:S03]  /*35600*/  MOV R20, R42 ;  /* 0x0000002a00147202 */ /* 0x000fc60000000f00 */
[----:B------:R-:W4:Y:S01]  /*35610*/  LDL.LU R2, [R1+0x1d70] ;  /* 0x001d700001027983 */ /* 0x000f220000300800 */
[----:B--2---:R-:W-:Y:S02]  /*35620*/  IMAD.MOV.U32 R43, RZ, RZ, R90 ;  /* 0x000000ffff2b7224 */ /* 0x004fe400078e005a */
[----:B------:R-:W-:Y:S01]  /*35630*/  IMAD.MOV.U32 R42, RZ, RZ, R3 ;  /* 0x000000ffff2a7224 */ /* 0x000fe200078e0003 */
[----:B------:R-:W2:Y:S04]  /*35640*/  LDL.LU R90, [R1+0xc38] ;  /* 0x000c3800015a7983 */ /* 0x000ea80000300800 */
[----:B------:R-:W2:Y:S01]  /*35650*/  LDL.LU R3, [R1+0x1d74] ;  /* 0x001d740001037983 */ /* 0x000ea20000300800 */
[----:B------:R-:W-:Y:S02]  /*35660*/  IMAD.MOV.U32 R49, RZ, RZ, R91 ;  /* 0x000000ffff317224 */ /* 0x000fe400078e005b */
[----:B------:R-:W-:Y:S01]  /*35670*/  IMAD.MOV.U32 R48, RZ, RZ, R89 ;  /* 0x000000ffff307224 */ /* 0x000fe200078e0059 */
[----:B------:R-:W2:Y:S04]  /*35680*/  LDL.LU R91, [R1+0xc40] ;  /* 0x000c4000015b7983 */ /* 0x000ea80000300800 */
[----:B------:R-:W2:Y:S04]  /*35690*/  LDL.LU R89, [R1+0x1d78] ;  /* 0x001d780001597983 */ /* 0x000ea80000300800 */
        /* <DEDUP_REMOVED lines=8> */
[----:B------:R-:W-:Y:S04]  /*35720*/  STL.64 [R1+0x3188], R48 ;  /* 0x0031883001007387 */ /* 0x000fe80000100a00 */
[----:B-1----:R-:W2:Y:S04]  /*35730*/  LDL.LU R40, [R1+0xc48] ;  /* 0x000c480001287983 */ /* 0x002ea80000300800 */
[----:B------:R-:W2:Y:S01]  /*35740*/  LDL.LU R41, [R1+0x1d7c] ;  /* 0x001d7c0001297983 */ /* 0x000ea20000300800 */
[----:B------:R-:W-:-:S02]  /*35750*/  IMAD.MOV.U32 R67, RZ, RZ, R66 ;  /* 0x000000ffff437224 */ /* 0x000fc400078e0042 */
[----:B------:R-:W-:Y:S01]  /*35760*/  IMAD.MOV.U32 R66, RZ, RZ, R77 ;  /* 0x000000ffff427224 */ /* 0x000fe200078e004d */
[----:B------:R-:W2:Y:S04]  /*35770*/  LDL.LU R57, [R1+0xc50] ;  /* 0x000c500001397983 */ /* 0x000ea80000300800 */
[----:B------:R-:W2:Y:S01]  /*35780*/  LDL.LU R13, [R1+0x1d80] ;  /* 0x001d8000010d7983 */ /* 0x000ea20000300800 */
[----:B------:R-:W-:-:S03]  /*35790*/  LOP3.LUT R75, R75, R74, RZ, 0x3c, !PT ;  /* 0x0000004a4b4b7212 */ /* 0x000fc600078e3cff */
[----:B------:R-:W2:Y:S01]  /*357a0*/  LDL.LU R12, [R1+0xc58] ;  /* 0x000c5800010c7983 */ /* 0x000ea20000300800 */
[----:B---3--:R-:W-:Y:S02]  /*357b0*/  IMAD.MOV.U32 R77, RZ, RZ, R76 ;  /* 0x000000ffff4d7224 */ /* 0x008fe400078e004c */
[----:B------:R-:W-:Y:S02]  /*357c0*/  IMAD.MOV.U32 R76, RZ, RZ, R5 ;  /* 0x000000ffff4c7224 */ /* 0x000fe400078e0005 */
[----:B------:R-:W-:Y:S01]  /*357d0*/  IMAD.MOV.U32 R61, RZ, RZ, R87 ;  /* 0x000000ffff3d7224 */ /* 0x000fe200078e0057 */
[----:B------:R-:W3:Y:S01]  /*357e0*/  LDL.LU R5, [R1+0x1d84] ;  /* 0x001d840001057983 */ /* 0x000ee20000300800 */
[----:B------:R-:W-:-:S03]  /*357f0*/  IMAD.MOV.U32 R60, RZ, RZ, R85 ;  /* 0x000000ffff3c7224 */ /* 0x000fc600078e0055 */
[----:B------:R-:W3:Y:S04]  /*35800*/  LDL.LU R87, [R1+0xc60] ;  /* 0x000c600001577983 */ /* 0x000ee80000300800 */
[----:B------:R-:W3:Y:S01]  /*35810*/  LDL.LU R85, [R1+0x1d88] ;  /* 0x001d880001557983 */ /* 0x000ee20000300800 */
[----:B------:R-:W-:-:S03]  /*35820*/  LOP3.LUT R74, R75, R74, RZ, 0x3c, !PT ;  /* 0x0000004a4b4a7212 */ /* 0x000fc600078e3cff */
[----:B------:R-:W-:Y:S01]  /*35830*/  STL.64 [R1+0xc08], R66 ;  /* 0x000c084201007387 */ /* 0x000fe20000100a00 */
[----:B------:R-:W-:-:S03]  /*35840*/  LOP3.LUT R75, R75, R74, RZ, 0x3c, !PT ;  /* 0x0000004a4b4b7212 */ /* 0x000fc600078e3cff */
        /* <DEDUP_REMOVED lines=8> */
[----:B------:R-:W3:Y:S04]  /*358d0*/  LDL.LU R23, [R1+0xc68] ;  /* 0x000c680001177983 */ /* 0x000ee80000300800 */
[----:B------:R-:W3:Y:S01]  /*358e0*/  LDL.LU R22, [R1+0x1d8c] ;  /* 0x001d8c0001167983 */ /* 0x000ee20000300800 */
[----:B----4-:R-:W-:-:S02]  /*358f0*/  IMAD.MOV.U32 R55, RZ, RZ, R0 ;  /* 0x000000ffff377224 */ /* 0x010fc400078e0000 */
[----:B------:R-:W-:Y:S01]  /*35900*/  IMAD.MOV.U32 R54, RZ, RZ, R2 ;  /* 0x000000ffff367224 */ /* 0x000fe200078e0002 */
[----:B------:R-:W4:Y:S04]  /*35910*/  LDL.LU R0, [R1+0xc70] ;  /* 0x000c700001007983 */ /* 0x000f280000300800 */
[----:B------:R-:W4:Y:S01]  /*35920*/  LDL.LU R2, [R1+0x1d90] ;  /* 0x001d900001027983 */ /* 0x000f220000300800 */
[----:B--2---:R-:W-:Y:S02]  /*35930*/  IMAD.MOV.U32 R9, RZ, RZ, R90 ;  /* 0x000000ffff097224 */ /* 0x004fe400078e005a */
[----:B------:R-:W-:Y:S01]  /*35940*/  IMAD.MOV.U32 R8, RZ, RZ, R3 ;  /* 0x000000ffff087224 */ /* 0x000fe200078e0003 */
[----:B------:R-:W0:Y:S04]  /*35950*/  LDL.LU R90, [R1+0xc78] ;  /* 0x000c7800015a7983 */ /* 0x000e280000300800 */
[----:B------:R-:W2:Y:S01]  /*35960*/  LDL.LU R3, [R1+0x1d94] ;  /* 0x001d940001037983 */ /* 0x000ea20000300800 */
[----:B------:R-:W-:-:S02]  /*35970*/  IMAD.MOV.U32 R79, RZ, RZ, R91 ;  /* 0x000000ffff4f7224 */ /* 0x000fc400078e005b */
[----:B------:R-:W-:Y:S01]  /*35980*/  IMAD.MOV.U32 R78, RZ, RZ, R89 ;  /* 0x000000ffff4e7224 */ /* 0x000fe200078e0059 */
[----:B------:R-:W2:Y:S04]  /*35990*/  LDL.LU R91, [R1+0xc80] ;  /* 0x000c8000015b7983 */ /* 0x000ea80000300800 */
[----:B------:R-:W2:Y:S01]  /*359a0*/  LDL.LU R89, [R1+0x1d98] ;  /* 0x001d980001597983 */ /* 0x000ea20000300800 */
[----:B------:R-:W-:-:S04]  /*359b0*/  LOP3.LUT R27, R27, R26, RZ, 0x3c, !PT ;  /* 0x0000001a1b1b7212 */ /* 0x000fc800078e3cff */
[----:B------:R-:W-:-:S04]  /*359c0*/  LOP3.LUT R26, R27, R26, RZ, 0x3c, !PT ;  /* 0x0000001a1b1a7212 */ /* 0x000fc800078e3cff */
[----:B------:R-:W-:-:S05]  /*359d0*/  LOP3.LUT R27, R27, R26, RZ, 0x3c, !PT ;  /* 0x0000001a1b1b7212 */ /* 0x000fca00078e3cff */
        /* <DEDUP_REMOVED lines=8> */
[----:B------:R-:W-:-:S03]  /*35a60*/  LOP3.LUT R41, R41, R40, RZ, 0x3c, !PT ;  /* 0x0000002829297212 */ /* 0x000fc600078e3cff */
[----:B------:R-:W2:Y:S04]  /*35a70*/  LDL.LU R36, [R1+0xc88] ;  /* 0x000c880001247983 */ /* 0x000ea80000300800 */
[----:B------:R-:W2:Y:S04]  /*35a80*/  LDL.LU R69, [R1+0x1d9c] ;  /* 0x001d9c0001457983 */ /* 0x000ea80000300800 */
[----:B------:R-:W2:Y:S01]  /*35a90*/  LDL.LU R68, [R1+0xc90] ;  /* 0x000c900001447983 */ /* 0x000ea20000300800 */
[----:B------:R-:W-:-:S03]  /*35aa0*/  LOP3.LUT R40, R41, R40, RZ, 0x3c, !PT ;  /* 0x0000002829287212 */ /* 0x000fc600078e3cff */
[----:B------:R-:W2:Y:S01]  /*35ab0*/  LDL.LU R39, [R1+0x1da0] ;  /* 0x001da00001277983 */ /* 0x000ea20000300800 */
[----:B---3--:R-:W-:-:S03]  /*35ac0*/  IMAD.MOV.U32 R50, RZ, RZ, R5 ;  /* 0x000000ffff327224 */ /* 0x008fc600078e0005 */
[----:B------:R-:W3:Y:S01]  /*35ad0*/  LDL.LU R38, [R1+0xc98] ;  /* 0x000c980001267983 */ /* 0x000ee20000300800 */
[----:B------:R-:W-:-:S03]  /*35ae0*/  IMAD.MOV.U32 R53, RZ, RZ, R87 ;  /* 0x000000ffff357224 */ /* 0x000fc600078e0057 */
[----:B------:R-:W3:Y:S01]  /*35af0*/  LDL.LU R5, [R1+0x1da4] ;  /* 0x001da40001057983 */ /* 0x000ee20000300800 */
[----:B------:R-:W-:-:S03]  /*35b00*/  IMAD.MOV.U32 R52, RZ, RZ, R85 ;  /* 0x000000ffff347224 */ /* 0x000fc600078e0055 */
[----:B------:R-:W3:Y:S01]  /*35b10*/  LDL.LU R87, [R1+0xca0] ;  /* 0x000ca00001577983 */ /* 0x000ee20000300800 */
[----:B------:R-:W-:-:S03]  /*35b20*/  LOP3.LUT R41, R41, R40, RZ, 0x3c, !PT ;  /* 0x0000002829297212 */ /* 0x000fc600078e3cff */
[----:B------:R-:W3:Y:S01]  /*35b30*/  LDL.LU R85, [R1+0x1da8] ;  /* 0x001da80001557983 */ /* 0x000ee20000300800 */
[----:B------:R-:W-:Y:S02]  /*35b40*/  IMAD.MOV.U32 R56, RZ, RZ, R13 ;  /* 0x000000ffff387224 */ /* 0x000fe400078e000d */
[----:B------:R-:W-:Y:S01]  /*35b50*/  IMAD.MOV.U32 R51, RZ, RZ, R12 ;  /* 0x000000ffff337224 */ /* 0x000fe200078e000c */
        /* <DEDUP_REMOVED lines=8> */
[----:B------:R-:W-:Y:S04]  /*35be0*/  STL [R1+0x3210], R52 ;  /* 0x0032103401007387 */ /* 0x000fe80000100800 */
[----:B------:R-:W-:Y:S04]  /*35bf0*/  STL [R1+0x3200], R53 ;  /* 0x0032003501007387 */ /* 0x000fe80000100800 */
[----:B------:R-:W3:Y:S01]  /*35c00*/  LDL.LU R13, [R1+0xca8] ;  /* 0x000ca800010d7983 */ /* 0x000ee20000300800 */
[----:B------:R-:W-:-:S03]  /*35c10*/  IMAD.MOV.U32 R31, RZ, RZ, R23 ;  /* 0x000000ffff1f7224 */ /* 0x000fc600078e0017 */
[----:B------:R-:W3:Y:S01]  /*35c20*/  LDL.LU R12, [R1+0x1dac] ;  /* 0x001dac00010c7983 */ /* 0x000ee20000300800 */
[----:B------:R-:W-:-:S03]  /*35c30*/  IMAD.MOV.U32 R30, RZ, RZ, R22 ;  /* 0x000000ffff1e7224 */ /* 0x000fc600078e0016 */
[----:B------:R-:W3:Y:S04]  /*35c40*/  LDL.LU R23, [R1+0xcb0] ;  /* 0x000cb00001177983 */ /* 0x000ee80000300800 */
[----:B------:R-:W3:Y:S01]  /*35c50*/  LDL.LU R22, [R1+0x1db0] ;  /* 0x001db00001167983 */ /* 0x000ee20000300800 */
[----:B----4-:R-:W-:Y:S02]  /*35c60*/  IMAD.MOV.U32 R11, RZ, RZ, R0 ;  /* 0x000000ffff0b7224 */ /* 0x010fe400078e0000 */
[----:B------:R-:W-:Y:S01]  /*35c70*/  IMAD.MOV.U32 R10, RZ, RZ, R2 ;  /* 0x000000ffff0a7224 */ /* 0x000fe200078e0002 */
[----:B------:R-:W4:Y:S04]  /*35c80*/  LDL.LU R0, [R1+0xcb8] ;  /* 0x000cb80001007983 */ /* 0x000f280000300800 */
[----:B------:R-:W4:Y:S01]  /*35c90*/  LDL.LU R2, [R1+0x1db4] ;  /* 0x001db40001027983 */ /* 0x000f220000300800 */
[----:B0-----:R-:W-:Y:S01]  /*35ca0*/  MOV R45, R90 ;  /* 0x0000005a002d7202 */ /* 0x001fe20000000f00 */
[----:B--2---:R-:W-:-:S02]  /*35cb0*/  IMAD.MOV.U32 R44, RZ, RZ, R3 ;  /* 0x000000ffff2c7224 */ /* 0x004fc400078e0003 */
[----:B------:R-:W2:Y:S04]  /*35cc0*/  LDL.LU R90, [R1+0xcc0] ;  /* 0x000cc000015a7983 */ /* 0x000ea80000300800 */
[----:B------:R-:W4:Y:S01]  /*35cd0*/  LDL.LU R3, [R1+0x1db8] ;  /* 0x001db80001037983 */ /* 0x000f220000300800 */
[----:B------:R-:W-:Y:S02]  /*35ce0*/  IMAD.MOV.U32 R17, RZ, RZ, R91 ;  /* 0x000000ffff117224 */ /* 0x000fe400078e005b */
[----:B------:R-:W-:Y:S01]  /*35cf0*/  IMAD.MOV.U32 R16, RZ, RZ, R89 ;  /* 0x000000ffff107224 */ /* 0x000fe200078e0059 */
[----:B------:R-:W4:Y:S04]  /*35d00*/  LDL.LU R91, [R1+0xcc8] ;  /* 0x000cc800015b7983 */ /* 0x000f280000300800 */
[----:B------:R-:W4:Y:S04]  /*35d10*/  LDL.LU R89, [R1+0x1dbc] ;  /* 0x001dbc0001597983 */ /* 0x000f280000300800 */
        /* <DEDUP_REMOVED lines=8> */
[----:B------:R-:W-:Y:S01]  /*35da0*/  STL.64 [R1+0x3228], R16 ;  /* 0x0032281001007387 */ /* 0x000fe20000100a00 */
[----:B------:R-:W-:-:S02]  /*35db0*/  IMAD.MOV.U32 R19, RZ, RZ, R36 ;  /* 0x000000ffff137224 */ /* 0x000fc400078e0024 */
[----:B------:R-:W-:Y:S02]  /*35dc0*/  IMAD.MOV.U32 R18, RZ, RZ, R69 ;  /* 0x000000ffff127224 */ /* 0x000fe400078e0045 */
[----:B---3--:R-:W-:Y:S02]  /*35dd0*/  IMAD.MOV.U32 R65, RZ, RZ, R87 ;  /* 0x000000ffff417224 */ /* 0x008fe400078e0057 */
[----:B------:R-:W-:Y:S01]  /*35de0*/  IMAD.MOV.U32 R64, RZ, RZ, R85 ;  /* 0x000000ffff407224 */ /* 0x000fe200078e0055 */
[----:B------:R-:W3:Y:S04]  /*35df0*/  LDL.LU R87, [R1+0xcd0] ;  /* 0x000cd00001577983 */ /* 0x000ee80000300800 */
[----:B------:R-:W3:Y:S04]  /*35e00*/  LDL.LU R85, [R1+0x1dc0] ;  /* 0x001dc00001557983 */ /* 0x000ee80000300800 */
[----:B------:R-:W3:Y:S01]  /*35e10*/  LDL.LU R36, [R1+0xcd8] ;  /* 0x000cd80001247983 */ /* 0x000ee20000300800 */
[----:B------:R-:W-:-:S03]  /*35e20*/  IMAD.MOV.U32 R15, RZ, RZ, R68 ;  /* 0x000000ffff0f7224 */ /* 0x000fc600078e0044 */
[----:B------:R-:W3:Y:S01]  /*35e30*/  LDL.LU R69, [R1+0x1dc4] ;  /* 0x001dc40001457983 */ /* 0x000ee20000300800 */
[----:B------:R-:W-:-:S03]  /*35e40*/  IMAD.MOV.U32 R14, RZ, RZ, R39 ;  /* 0x000000ffff0e7224 */ /* 0x000fc600078e0027 */
[----:B------:R-:W3:Y:S01]  /*35e50*/  LDL.LU R68, [R1+0xce0] ;  /* 0x000ce00001447983 */ /* 0x000ee20000300800 */
[----:B------:R-:W-:-:S03]  /*35e60*/  IMAD.MOV.U32 R25, RZ, RZ, R38 ;  /* 0x000000ffff197224 */ /* 0x000fc600078e0026 */
[----:B------:R-:W3:Y:S01]  /*35e70*/  LDL.LU R39, [R1+0x1dc8] ;  /* 0x001dc80001277983 */ /* 0x000ee20000300800 */
[----:B------:R-:W-:-:S03]  /*35e80*/  IMAD.MOV.U32 R24, RZ, RZ, R5 ;  /* 0x000000ffff187224 */ /* 0x000fc600078e0005 */
[----:B------:R-:W3:Y:S04]  /*35e90*/  LDL.LU R38, [R1+0xce8] ;  /* 0x000ce80001267983 */ /* 0x000ee80000300800 */
[----:B------:R-:W3:Y:S04]  /*35ea0*/  LDL.LU R5, [R1+0x1dcc] ;  /* 0x001dcc0001057983 */ /* 0x000ee80000300800 */
[----:B------:R-:W-:Y:S04]  /*35eb0*/  STL.64 [R1+0xc88], R18 ;  /* 0x000c881201007387 */ /* 0x000fe80000100a00 */
[----:B------:R-:W-:Y:S04]  /*35ec0*/  STL.64 [R1+0x3238], R18 ;  /* 0x0032381201007387 */ /* 0x000fe80000100a00 */
[----:B------:R-:W-:Y:S04]  /*35ed0*/  STL.64 [R1+0xc90], R14 ;  /* 0x000c900e01007387 */ /* 0x000fe80000100a00 */
[----:B------:R-:W-:Y:S04]  /*35ee0*/  STL [R1+0x32a0], R14 ;  /* 0x0032a00e01007387 */ /* 0x000fe80000100800 */
[----:B------:R-:W-:Y:S01]  /*35ef0*/  STL [R1+0x3240], R15 ;  /* 0x0032400f01007387 */ /* 0x000fe20000100800 */
[----:B------:R-:W-:-:S02]  /*35f00*/  IMAD.MOV.U32 R6, RZ, RZ, R22 ;  /* 0x000000ffff067224 */ /* 0x000fc400078e0016 */
[----:B------:R-:W-:Y:S01]  /*35f10*/  IMAD.MOV.U32 R7, RZ, RZ, R23 ;  /* 0x000000ffff077224 */ /* 0x000fe200078e0017 */
[----:B------:R-:W-:Y:S01]  /*35f20*/  STL.64 [R1+0xc98], R24 ;  /* 0x000c981801007387 */ /* 0x000fe20000100a00 */
[----:B------:R-:W-:Y:S02]  /*35f30*/  IMAD.MOV.U32 R34, RZ, RZ, R12 ;  /* 0x000000ffff227224 */ /* 0x000fe400078e000c */
[----:B------:R-:W-:Y:S01]  /*35f40*/  IMAD.MOV.U32 R35, RZ, RZ, R13 ;  /* 0x000000ffff237224 */ /* 0x000fe200078e000d */
[----:B------:R-:W-:Y:S04]  /*35f50*/  STL.64 [R1+0x3248], R24 ;  /* 0x0032481801007387 */ /* 0x000fe80000100a00 */
[----:B------:R-:W-:Y:S04]  /*35f60*/  STL.64 [R1+0xca0], R64 ;  /* 0x000ca04001007387 */ /* 0x000fe80000100a00 */
[----:B------:R-:W-:Y:S04]  /*35f70*/  STL.64 [R1+0x3250], R64 ;  /* 0x0032504001007387 */ /* 0x000fe80000100a00 */
[----:B------:R3:W-:Y:S04]  /*35f80*/  STL.64 [R1+0xcb0], R6 ;  /* 0x000cb00601007387 */ /* 0x0007e80000100a00 */
[----:B------:R-:W-:Y:S04]  /*35f90*/  STL.64 [R1+0xca8], R34 ;  /* 0x000ca82201007387 */ /* 0x000fe80000100a00 */
[----:B------:R-:W-:Y:S01]  /*35fa0*/  STL.64 [R1+0x3258], R34 ;  /* 0x0032582201007387 */ /* 0x000fe20000100a00 */
[----:B--2---:R-:W-:-:S02]  /*35fb0*/  IMAD.MOV.U32 R23, RZ, RZ, R90 ;  /* 0x000000ffff177224 */ /* 0x004fc400078e005a */
[----:B----4-:R-:W-:Y:S01]  /*35fc0*/  IMAD.MOV.U32 R22, RZ, RZ, R3 ;  /* 0x000000ffff167224 */ /* 0x010fe200078e0003 */
[----:B------:R-:W2:Y:S04]  /*35fd0*/  LDL.LU R90, [R1+0xcf0] ;  /* 0x000cf000015a7983 */ /* 0x000ea80000300800 */
[----:B------:R-:W4:Y:S01]  /*35fe0*/  LDL.LU R3, [R1+0x1dd0] ;  /* 0x001dd00001037983 */ /* 0x000f220000300800 */
[----:B------:R-:W-:Y:S02]  /*35ff0*/  IMAD.MOV.U32 R13, RZ, RZ, R91 ;  /* 0x000000ffff0d7224 */ /* 0x000fe400078e005b */
[----:B------:R-:W-:Y:S01]  /*36000*/  IMAD.MOV.U32 R12, RZ, RZ, R89 ;  /* 0x000000ffff0c7224 */ /* 0x000fe200078e0059 */
[----:B------:R-:W4:Y:S04]  /*36010*/  LDL.LU R91, [R1+0xcf8] ;  /* 0x000cf800015b7983 */ /* 0x000f280000300800 */
[----:B------:R-:W4:Y:S01]  /*36020*/  LDL.LU R89, [R1+0x1dd4] ;  /* 0x001dd40001597983 */ /* 0x000f220000300800 */
[----:B------:R-:W-:-:S02]  /*36030*/  IMAD.MOV.U32 R92, RZ, RZ, R2 ;  /* 0x000000ffff5c7224 */ /* 0x000fc400078e0002 */
[----:B------:R-:W-:Y:S02]  /*36040*/  IMAD.MOV.U32 R93, RZ, RZ, R0 ;  /* 0x000000ffff5d7224 */ /* 0x000fe400078e0000 */
[----:B------:R-:W4:Y:S04]  /*36050*/  LDL.LU R0, [R1+0xd00] ;  /* 0x000d000001007983 */ /* 0x000f280000300800 */
[----:B------:R-:W4:Y:S04]  /*36060*/  LDL.LU R2, [R1+0x1dd8] ;  /* 0x001dd80001027983 */ /* 0x000f280000300800 */
[----:B------:R-:W-:Y:S04]  /*36070*/  STL.64 [R1+0xcb8], R92 ;  /* 0x000cb85c01007387 */ /* 0x000fe80000100a00 */
[----:B------:R0:W-:Y:S04]  /*36080*/  STL.64 [R1+0x3260], R92 ;  /* 0x0032605c01007387 */ /* 0x0001e80000100a00 */
[----:B------:R-:W-:Y:S04]  /*36090*/  STL.64 [R1+0xcc0], R22 ;  /* 0x000cc01601007387 */ /* 0x000fe80000100a00 */
[----:B------:R-:W-:Y:S01]  /*360a0*/  STL.64 [R1+0x3268], R22 ;  /* 0x0032681601007387 */ /* 0x000fe20000100a00 */
[----:B---3--:R-:W-:-:S02]  /*360b0*/  IMAD.MOV.U32 R7, RZ, RZ, R87 ;  /* 0x000000ffff077224 */ /* 0x008fc400078e0057 */
[----:B------:R-:W-:Y:S01]  /*360c0*/  IMAD.MOV.U32 R6, RZ, RZ, R85 ;  /* 0x000000ffff067224 */ /* 0x000fe200078e0055 */
[----:B------:R-:W3:Y:S04]  /*360d0*/  LDL.LU R87, [R1+0xd08] ;  /* 0x000d080001577983 */ /* 0x000ee80000300800 */
[----:B------:R-:W3:Y:S04]  /*360e0*/  LDL.LU R85, [R1+0x1ddc] ;  /* 0x001ddc0001557983 */ /* 0x000ee80000300800 */
[----:B------:R-:W-:Y:S04]  /*360f0*/  STL.64 [R1+0xcc8], R12 ;  /* 0x000cc80c01007387 */ /* 0x000fe80000100a00 */
[----:B------:R-:W-:Y:S04]  /*36100*/  STL.64 [R1+0x3270], R12 ;  /* 0x0032700c01007387 */ /* 0x000fe80000100a00 */
[----:B------:R-:W-:Y:S04]  /*36110*/  STL.64 [R1+0xcd0], R6 ;  /* 0x000cd00601007387 */ /* 0x000fe80000100a00 */
[----:B------:R1:W-:Y:S04]  /*36120*/  STL.64 [R1+0x3278], R6 ;  /* 0x0032780601007387 */ /* 0x0003e80000100a00 */
[----:B------:R-:W3:Y:S04]  /*36130*/  LDL.LU R80, [R1+0xd10] ;  /* 0x000d100001507983 */ /* 0x000ee80000300800 */
[----:B------:R-:W3:Y:S04]  /*36140*/  LDL.LU R81, [R1+0x1de0] ;  /* 0x001de00001517983 */ /* 0x000ee80000300800 */
[----:B------:R-:W3:Y:S04]  /*36150*/  LDL.LU R32, [R1+0xd18] ;  /* 0x000d180001207983 */ /* 0x000ee80000300800 */
[----:B------:R-:W3:Y:S01]  /*36160*/  LDL.LU R33, [R1+0x1de4] ;  /* 0x001de40001217983 */ /* 0x000ee20000300800 */
[----:B------:R-:W-:-:S02]  /*36170*/  IMAD.MOV.U32 R37, RZ, RZ, R36 ;  /* 0x000000ffff257224 */ /* 0x000fc400078e0024 */
[----:B------:R-:W-:Y:S02]  /*36180*/  IMAD.MOV.U32 R36, RZ, RZ, R69 ;  /* 0x000000ffff247224 */ /* 0x000fe400078e0045 */
[----:B------:R-:W-:Y:S01]  /*36190*/  IMAD.MOV.U32 R58, RZ, RZ, R39 ;  /* 0x000000ffff3a7224 */ /* 0x000fe200078e0027 */
[----:B------:R-:W3:Y:S01]  /*361a0*/  LDL.LU R63, [R1+0xd20] ;  /* 0x000d2000013f7983 */ /* 0x000ee20000300800 */
[----:B------:R-:W-:Y:S02]  /*361b0*/  IMAD.MOV.U32 R59, RZ, RZ, R68 ;  /* 0x000000ffff3b7224 */ /* 0x000fe400078e0044 */
        /* <DEDUP_REMOVED lines=10> */
[----:B------:R-:W-:Y:S01]  /*36260*/  STL.64 [R1+0x3290], R68 ;  /* 0x0032904401007387 */ /* 0x000fe20000100a00 */
[----:B--2---:R-:W-:Y:S01]  /*36270*/  MOV R71, R90 ;  /* 0x0000005a00477202 */ /* 0x004fe20000000f00 */
[----:B----4-:R-:W-:-:S02]  /*36280*/  IMAD.MOV.U32 R70, RZ, RZ, R3 ;  /* 0x000000ffff467224 */ /* 0x010fc400078e0003 */
[----:B------:R-:W2:Y:S01]  /*36290*/  LDL.LU R3, [R1+0xd30] ;  /* 0x000d300001037983 */ /* 0x000ea20000300800 */
[----:B------:R-:W-:-:S03]  /*362a0*/  IMAD.MOV.U32 R90, RZ, RZ, R89 ;  /* 0x000000ffff5a7224 */ /* 0x000fc600078e0059 */
[----:B------:R-:W4:Y:S01]  /*362b0*/  LDL.LU R89, [R1+0x1df0] ;  /* 0x001df00001597983 */ /* 0x000f220000300800 */
[----:B------:R-:W-:Y:S02]  /*362c0*/  IMAD.MOV.U32 R47, RZ, RZ, R0 ;  /* 0x000000ffff2f7224 */ /* 0x000fe400078e0000 */
[----:B------:R-:W-:Y:S01]  /*362d0*/  IMAD.MOV.U32 R46, RZ, RZ, R2 ;  /* 0x000000ffff2e7224 */ /* 0x000fe200078e0002 */
[----:B------:R-:W4:Y:S04]  /*362e0*/  LDL.LU R0, [R1+0xd38] ;  /* 0x000d380001007983 */ /* 0x000f280000300800 */
[----:B------:R-:W4:Y:S04]  /*362f0*/  LDL.LU R2, [R1+0x1df4] ;  /* 0x001df40001027983 */ /* 0x000f280000300800 */
[----:B------:R-:W-:Y:S04]  /*36300*/  STL.64 [R1+0xcf0], R70 ;  /* 0x000cf04601007387 */ /* 0x000fe80000100a00 */
[----:B------:R-:W-:Y:S04]  /*36310*/  STL.64 [R1+0x3298], R70 ;  /* 0x0032984601007387 */ /* 0x000fe80000100a00 */
[----:B------:R-:W4:Y:S04]  /*36320*/  LDL.LU R43, [R1+0xd40] ;  /* 0x000d4000012b7983 */ /* 0x000f280000300800 */
[----:B------:R-:W4:Y:S01]  /*36330*/  LDL.LU R42, [R1+0x1df8] ;  /* 0x001df800012a7983 */ /* 0x000f220000300800 */
[----:B---3--:R-:W-:-:S02]  /*36340*/  IMAD.MOV.U32 R73, RZ, RZ, R87 ;  /* 0x000000ffff497224 */ /* 0x008fc400078e0057 */
[----:B------:R-:W-:Y:S01]  /*36350*/  IMAD.MOV.U32 R72, RZ, RZ, R85 ;  /* 0x000000ffff487224 */ /* 0x000fe200078e0055 */
[----:B------:R-:W3:Y:S04]  /*36360*/  LDL.LU R87, [R1+0xd48] ;  /* 0x000d480001577983 */ /* 0x000ee80000300800 */
[----:B------:R-:W3:Y:S01]  /*36370*/  LDL.LU R85, [R1+0x1dfc] ;  /* 0x001dfc0001557983 */ /* 0x000ee20000300800 */
[----:B------:R-:W-:-:S03]  /*36380*/  LOP3.LUT R81, R81, R80, RZ, 0x3c, !PT ;  /* 0x0000005051517212 */ /* 0x000fc600078e3cff */
[----:B------:R-:W-:Y:S01]  /*36390*/  STL.64 [R1+0xcf8], R90 ;  /* 0x000cf85a01007387 */ /* 0x000fe20000100a00 */
[----:B------:R-:W-:Y:S02]  /*363a0*/  LOP3.LUT R33, R33, R32, RZ, 0x3c, !PT ;  /* 0x0000002021217212 */ /* 0x000fe400078e3cff */
[C---:B------:R-:W-:Y:S01]  /*363b0*/  LOP3.LUT R80, R81.reuse, R80, RZ, 0x3c, !PT ;  /* 0x0000005051507212 */ /* 0x040fe200078e3cff */
[----:B------:R-:W-:Y:S04]  /*363c0*/  STL.64 [R1+0x32a8], R90 ;  /* 0x0032a85a01007387 */ /* 0x000fe80000100a00 */
[----:B------:R-:W-:Y:S04]  /*363d0*/  STL.64 [R1+0xd00], R46 ;  /* 0x000d002e01007387 */ /* 0x000fe80000100a00 */
[----:B------:R-:W-:Y:S01]  /*363e0*/  STL.64 [R1+0x32b0], R46 ;  /* 0x0032b02e01007387 */ /* 0x000fe20000100a00 */
[----:B------:R-:W-:-:S02]  /*363f0*/  LOP3.LUT R81, R81, R80, RZ, 0x3c, !PT ;  /* 0x0000005051517212 */ /* 0x000fc400078e3cff */
[----:B------:R-:W-:Y:S01]  /*36400*/  LOP3.LUT R32, R33, R32, RZ, 0x3c, !PT ;  /* 0x0000002021207212 */ /* 0x000fe200078e3cff */
[----:B------:R-:W-:Y:S04]  /*36410*/  STL.64 [R1+0xd08], R72 ;  /* 0x000d084801007387 */ /* 0x000fe80000100a00 */
[----:B------:R-:W-:Y:S01]  /*36420*/  STL.64 [R1+0x32b8], R72 ;  /* 0x0032b84801007387 */ /* 0x000fe20000100a00 */
[----:B------:R-:W-:-:S03]  /*36430*/  IMAD.MOV.U32 R62, RZ, RZ, R39 ;  /* 0x000000ffff3e7224 */ /* 0x000fc600078e0027 */
[----:B------:R-:W3:Y:S01]  /*36440*/  LDL.LU R61, [R1+0xd50] ;  /* 0x000d5000013d7983 */ /* 0x000ee20000300800 */
[----:B------:R-:W-:-:S03]  /*36450*/  LOP3.LUT R33, R33, R32, RZ, 0x3c, !PT ;  /* 0x0000002021217212 */ /* 0x000fc600078e3cff */
[----:B------:R-:W3:Y:S04]  /*36460*/  LDL.LU R39, [R1+0x1e00] ;  /* 0x001e000001277983 */ /* 0x000ee80000300800 */
[----:B------:R-:W-:Y:S04]  /*36470*/  STL.64 [R1+0xd10], R80 ;  /* 0x000d105001007387 */ /* 0x000fe80000100a00 */
[----:B------:R-:W-:Y:S01]  /*36480*/  STL.64 [R1+0x32c0], R80 ;  /* 0x0032c05001007387 */ /* 0x000fe20000100a00 */
[----:B------:R-:W-:Y:S02]  /*36490*/  IMAD.MOV.U32 R21, RZ, RZ, R38 ;  /* 0x000000ffff157224 */ /* 0x000fe400078e0026 */
[----:B------:R-:W-:Y:S01]  /*364a0*/  IMAD.MOV.U32 R20, RZ, RZ, R5 ;  /* 0x000000ffff147224 */ /* 0x000fe200078e0005 */
[----:B------:R-:W3:Y:S04]  /*364b0*/  LDL.LU R38, [R1+0xd58] ;  /* 0x000d580001267983 */ /* 0x000ee80000300800 */
[----:B------:R-:W3:Y:S04]  /*364c0*/  LDL.LU R5, [R1+0x1e04] ;  /* 0x001e040001057983 */ /* 0x000ee80000300800 */
[----:B------:R-:W-:Y:S04]  /*364d0*/  STL.64 [R1+0xd18], R32 ;  /* 0x000d182001007387 */ /* 0x000fe80000100a00 */
[----:B------:R-:W-:Y:S04]  /*364e0*/  STL.64 [R1+0x32c8], R32 ;  /* 0x0032c82001007387 */ /* 0x000fe80000100a00 */
[----:B------:R-:W-:Y:S04]  /*364f0*/  STL.64 [R1+0xd20], R62 ;  /* 0x000d203e01007387 */ /* 0x000fe80000100a00 */
[----:B------:R-:W-:Y:S01]  /*36500*/  STL.64 [R1+0x32d0], R62 ;  /* 0x0032d03e01007387 */ /* 0x000fe20000100a00 */
[----:B--2---:R-:W-:-:S03]  /*36510*/  IMAD.MOV.U32 R29, RZ, RZ, R3 ;  /* 0x000000ffff1d7224 */ /* 0x004fc600078e0003 */
[----:B------:R-:W2:Y:S01]  /*36520*/  LDL.LU R3, [R1+0xd60] ;  /* 0x000d600001037983 */ /* 0x000ea20000300800 */
[----:B----4-:R-:W-:-:S03]  /*36530*/  IMAD.MOV.U32 R28, RZ, RZ, R89 ;  /* 0x000000ffff1c7224 */ /* 0x010fc600078e0059 */
[----:B------:R-:W4:Y:S04]  /*36540*/  LDL.LU R89, [R1+0x1e08] ;  /* 0x001e080001597983 */ /* 0x000f280000300800 */
[----:B------:R-:W-:Y:S04]  /*36550*/  STL.64 [R1+0xd28], R20 ;  /* 0x000d281401007387 */ /* 0x000fe80000100a00 */
[----:B------:R-:W-:Y:S01]  /*36560*/  STL.64 [R1+0x32d8], R20 ;  /* 0x0032d81401007387 */ /* 0x000fe20000100a00 */
[----:B------:R-:W-:Y:S02]  /*36570*/  IMAD.MOV.U32 R49, RZ, RZ, R0 ;  /* 0x000000ffff317224 */ /* 0x000fe400078e0000 */
[----:B------:R-:W-:Y:S01]  /*36580*/  IMAD.MOV.U32 R48, RZ, RZ, R2 ;  /* 0x000000ffff307224 */ /* 0x000fe200078e0002 */
[----:B------:R-:W4:Y:S04]  /*36590*/  LDL.LU R0, [R1+0xd68] ;  /* 0x000d680001007983 */ /* 0x000f280000300800 */
[----:B------:R-:W4:Y:S04]  /*365a0*/  LDL.LU R2, [R1+0x1e0c] ;  /* 0x001e0c0001027983 */ /* 0x000f280000300800 */
[----:B------:R-:W-:Y:S04]  /*365b0*/  STL.64 [R1+0xd30], R28 ;  /* 0x000d301c01007387 */ /* 0x000fe80000100a00 */
[----:B------:R-:W-:Y:S04]  /*365c0*/  STL [R1+0x32f0], R28 ;  /* 0x0032f01c01007387 */ /* 0x000fe80000100800 */
[----:B------:R-:W-:Y:S04]  /*365d0*/  STL [R1+0x32e0], R29 ;  /* 0x0032e01d01007387 */ /* 0x000fe80000100800 */
[----:B------:R-:W4:Y:S01]  /*365e0*/  LDL.LU R77, [R1+0xd70] ;  /* 0x000d7000014d7983 */ /* 0x000f220000300800 */
[----:B------:R-:W-:-:S03]  /*365f0*/  IMAD.MOV.U32 R67, RZ, RZ, R43 ;  /* 0x000000ffff437224 */ /* 0x000fc600078e002b */
[----:B------:R-:W4:Y:S01]  /*36600*/  LDL.LU R76, [R1+0x1e10] ;  /* 0x001e1000014c7983 */ /* 0x000f220000300800 */
[----:B------:R-:W-:-:S03]  /*36610*/  IMAD.MOV.U32 R66, RZ, RZ, R42 ;  /* 0x000000ffff427224 */ /* 0x000fc600078e002a */
[----:B------:R-:W4:Y:S04]  /*36620*/  LDL.LU R43, [R1+0xd78] ;  /* 0x000d7800012b7983 */ /* 0x000f280000300800 */
[----:B------:R-:W4:Y:S01]  /*36630*/  LDL.LU R42, [R1+0x1e14] ;  /* 0x001e1400012a7983 */ /* 0x000f220000300800 */
[----:B---3--:R-:W-:Y:S02]  /*36640*/  IMAD.MOV.U32 R75, RZ, RZ, R87 ;  /* 0x000000ffff4b7224 */ /* 0x008fe400078e0057 */
[----:B------:R-:W-:Y:S01]  /*36650*/  IMAD.MOV.U32 R74, RZ, RZ, R85 ;  /* 0x000000ffff4a7224 */ /* 0x000fe200078e0055 */
[----:B------:R-:W3:Y:S04]  /*36660*/  LDL.LU R87, [R1+0xd80] ;  /* 0x000d800001577983 */ /* 0x000ee80000300800 */
[----:B------:R-:W3:Y:S04]  /*36670*/  LDL.LU R85, [R1+0x1e18] ;  /* 0x001e180001557983 */ /* 0x000ee80000300800 */
[----:B------:R-:W-:Y:S04]  /*36680*/  STL.64 [R1+0xd38], R48 ;  /* 0x000d383001007387 */ /* 0x000fe80000100a00 */
[----:B------:R-:W-:Y:S04]  /*36690*/  STL.64 [R1+0x32e8], R48 ;  /* 0x0032e83001007387 */ /* 0x000fe80000100a00 */
[----:B------:R-:W-:Y:S04]  /*366a0*/  STL.64 [R1+0xd40], R66 ;  /* 0x000d404201007387 */ /* 0x000fe80000100a00 */
[----:B------:R-:W-:Y:S04]  /*366b0*/  STL.64 [R1+0x32f8], R66 ;  /* 0x0032f84201007387 */ /* 0x000fe80000100a00 */
[----:B------:R-:W3:Y:S04]  /*366c0*/  LDL.LU R52, [R1+0xd88] ;  /* 0x000d880001347983 */ /* 0x000ee80000300800 */
[----:B------:R-:W3:Y:S04]  /*366d0*/  LDL.LU R41, [R1+0x1e1c] ;  /* 0x001e1c0001297983 */ /* 0x000ee80000300800 */
[----:B------:R-:W-:Y:S04]  /*366e0*/  STL.64 [R1+0xd48], R74 ;  /* 0x000d484a01007387 */ /* 0x000fe80000100a00 */
[----:B------:R-:W-:Y:S04]  /*366f0*/  STL.64 [R1+0x3300], R74 ;  /* 0x0033004a01007387 */ /* 0x000fe80000100a00 */
[----:B------:R-:W3:Y:S01]  /*36700*/  LDL.LU R40, [R1+0xd90] ;  /* 0x000d900001287983 */ /* 0x000ee20000300800 */
[----:B------:R-:W-:-:S03]  /*36710*/  IMAD.MOV.U32 R60, RZ, RZ, R39 ;  /* 0x000000ffff3c7224 */ /* 0x000fc600078e0027 */
[----:B------:R-:W3:Y:S01]  /*36720*/  LDL.LU R39, [R1+0x1e20] ;  /* 0x001e200001277983 */ /* 0x000ee20000300800 */
[----:B------:R-:W-:Y:S02]  /*36730*/  IMAD.MOV.U32 R27, RZ, RZ, R38 ;  /* 0x000000ffff1b7224 */ /* 0x000fe400078e0026 */
[----:B------:R-:W-:Y:S01]  /*36740*/  IMAD.MOV.U32 R26, RZ, RZ, R5 ;  /* 0x000000ffff1a7224 */ /* 0x000fe200078e0005 */
[----:B------:R-:W3:Y:S04]  /*36750*/  LDL.LU R38, [R1+0xd98] ;  /* 0x000d980001267983 */ /* 0x000ee80000300800 */
[----:B------:R-:W3:Y:S01]  /*36760*/  LDL.LU R5, [R1+0x1e24] ;  /* 0x001e240001057983 */ /* 0x000ee20000300800 */
        /* <DEDUP_REMOVED lines=15> */
[----:B------:R0:W-:Y:S01]  /*36860*/  STL.64 [R1+0x3320], R8 ;  /* 0x0033200801007387 */ /* 0x0001e20000100a00 */
[----:B------:R-:W-:-:S02]  /*36870*/  IMAD.MOV.U32 R57, RZ, RZ, R43 ;  /* 0x000000ffff397224 */ /* 0x000fc400078e002b */
[----:B------:R-:W-:Y:S01]  /*36880*/  IMAD.MOV.U32 R56, RZ, RZ, R42 ;  /* 0x000000ffff387224 */ /* 0x000fe200078e002a */
        /* <DEDUP_REMOVED lines=9> */
[----:B------:R-:W3:Y:S01]  /*36920*/  LDL.LU R85, [R1+0x1e38] ;  /* 0x001e380001557983 */ /* 0x000ee20000300800 */
[----:B------:R-:W-:-:S03]  /*36930*/  IMAD.MOV.U32 R31, RZ, RZ, R52 ;  /* 0x000000ffff1f7224 */ /* 0x000fc600078e0034 */
[----:B------:R-:W-:Y:S01]  /*36940*/  STL.64 [R1+0xd70], R78 ;  /* 0x000d704e01007387 */ /* 0x000fe20000100a00 */
[----:B------:R-:W-:-:S03]  /*36950*/  MOV R30, R41 ;  /* 0x00000029001e7202 */ /* 0x000fc60000000f00 */
[----:B------:R-:W-:Y:S04]  /*36960*/  STL.64 [R1+0x3328], R78 ;  /* 0x0033284e01007387 */ /* 0x000fe80000100a00 */
[----:B------:R-:W-:Y:S04]  /*36970*/  STL.64 [R1+0xd78], R56 ;  /* 0x000d783801007387 */ /* 0x000fe80000100a00 */
[----:B------:R-:W-:Y:S04]  /*36980*/  STL.64 [R1+0xd80], R50 ;  /* 0x000d803201007387 */ /* 0x000fe80000100a00 */
[----:B------:R-:W-:Y:S01]  /*36990*/  STL.64 [R1+0xd88], R30 ;  /* 0x000d881e01007387 */ /* 0x000fe20000100a00 */
[----:B------:R-:W-:-:S02]  /*369a0*/  IMAD.MOV.U32 R11, RZ, RZ, R40 ;  /* 0x000000ffff0b7224 */ /* 0x000fc400078e0028 */
[----:B------:R-:W-:Y:S02]  /*369b0*/  IMAD.MOV.U32 R10, RZ, RZ, R39 ;  /* 0x000000ffff0a7224 */ /* 0x000fe400078e0027 */
[----:B------:R-:W3:Y:S01]  /*369c0*/  LDL.LU R39, [R1+0xdc8] ;  /* 0x000dc80001277983 */ /* 0x000ee20000300800 */
[----:B------:R-:W-:-:S03]  /*369d0*/  IMAD.MOV.U32 R17, RZ, RZ, R38 ;  /* 0x000000ffff117224 */ /* 0x000fc600078e0026 */
[----:B------:R-:W3:Y:S04]  /*369e0*/  LDL.LU R38, [R1+0x1e3c] ;  /* 0x001e3c0001267983 */ /* 0x000ee80000300800 */
[----:B------:R-:W3:Y:S04]  /*369f0*/  LDL.LU R41, [R1+0xdd0] ;  /* 0x000dd00001297983 */ /* 0x000ee80000300800 */
[----:B------:R-:W3:Y:S01]  /*36a00*/  LDL.LU R40, [R1+0x1e40] ;  /* 0x001e400001287983 */ /* 0x000ee20000300800 */
[----:B--2---:R-:W-:-:S03]  /*36a10*/  IMAD.MOV.U32 R19, RZ, RZ, R3 ;  /* 0x000000ffff137224 */ /* 0x004fc600078e0003 */
[----:B------:R-:W2:Y:S01]  /*36a20*/  LDL.LU R3, [R1+0xdd8] ;  /* 0x000dd80001037983 */ /* 0x000ea20000300800 */
[----:B----4-:R-:W-:-:S03]  /*36a30*/  IMAD.MOV.U32 R18, RZ, RZ, R89 ;  /* 0x000000ffff127224 */ /* 0x010fc600078e0059 */
[----:B------:R-:W4:Y:S04]  /*36a40*/  LDL.LU R89, [R1+0x1e44] ;  /* 0x001e440001597983 */ /* 0x000f280000300800 */
[----:B------:R-:W-:Y:S01]  /*36a50*/  STL.64 [R1+0xd90], R10 ;  /* 0x000d900a01007387 */ /* 0x000fe20000100a00 */
[----:B------:R-:W-:-:S03]  /*36a60*/  IMAD.MOV.U32 R16, RZ, RZ, R5 ;  /* 0x000000ffff107224 */ /* 0x000fc600078e0005 */
[----:B------:R-:W4:Y:S04]  /*36a70*/  LDL.LU R14, [R1+0xde0] ;  /* 0x000de000010e7983 */ /* 0x000f280000300800 */
[----:B------:R-:W4:Y:S04]  /*36a80*/  LDL.LU R5, [R1+0x1e48] ;  /* 0x001e480001057983 */ /* 0x000f280000300800 */
[----:B0-----:R-:W4:Y:S04]  /*36a90*/  LDL.LU R92, [R1+0xde8] ;  /* 0x000de800015c7983 */ /* 0x001f280000300800 */
[----:B------:R-:W4:Y:S04]  /*36aa0*/  LDL.LU R93, [R1+0x1e4c] ;  /* 0x001e4c00015d7983 */ /* 0x000f280000300800 */
[----:B------:R-:W4:Y:S01]  /*36ab0*/  LDL.LU R53, [R1+0xdf0] ;  /* 0x000df00001357983 */ /* 0x000f220000300800 */
[----:B------:R-:W-:-:S02]  /*36ac0*/  IMAD.MOV.U32 R24, RZ, RZ, R2 ;  /* 0x000000ffff187224 */ /* 0x000fc400078e0002 */
[----:B------:R-:W-:Y:S01]  /*36ad0*/  IMAD.MOV.U32 R25, RZ, RZ, R0 ;  /* 0x000000ffff197224 */ /* 0x000fe200078e0000 */
[----:B------:R-:W4:Y:S04]  /*36ae0*/  LDL.LU R52, [R1+0x1e50] ;  /* 0x001e500001347983 */ /* 0x000f280000300800 */
[----:B------:R-:W4:Y:S04]  /*36af0*/  LDL.LU R0, [R1+0xdf8] ;  /* 0x000df80001007983 */ /* 0x000f280000300800 */
[----:B------:R-:W4:Y:S04]  /*36b00*/  LDL.LU R2, [R1+0x1e54] ;  /* 0x001e540001027983 */ /* 0x000f280000300800 */
[----:B------:R-:W-:Y:S04]  /*36b10*/  STL.64 [R1+0xd98], R16 ;  /* 0x000d981001007387 */ /* 0x000fe80000100a00 */
[----:B------:R-:W-:Y:S04]  /*36b20*/  STL.64 [R1+0xda0], R18 ;  /* 0x000da01201007387 */ /* 0x000fe80000100a00 */
[----:B------:R-:W-:Y:S04]  /*36b30*/  STL.64 [R1+0xda8], R24 ;  /* 0x000da81801007387 */ /* 0x000fe80000100a00 */
[----:B-1----:R-:W4:Y:S04]  /*36b40*/  LDL.LU R6, [R1+0xe00] ;  /* 0x000e000001067983 */ /* 0x002f280000300800 */
[----:B------:R-:W4:Y:S01]  /*36b50*/  LDL.LU R7, [R1+0x1e58] ;  /* 0x001e580001077983 */ /* 0x000f220000300800 */
[----:B------:R-:W-:-:S02]  /*36b60*/  IMAD.MOV.U32 R65, RZ, RZ, R77 ;  /* 0x000000ffff417224 */ /* 0x000fc400078e004d */
[----:B---3--:R-:W-:Y:S02]  /*36b70*/  IMAD.MOV.U32 R9, RZ, RZ, R87 ;  /* 0x000000ffff097224 */ /* 0x008fe400078e0057 */
[----:B------:R-:W-:-:S05]  /*36b80*/  IMAD.MOV.U32 R8, RZ, RZ, R85 ;  /* 0x000000ffff087224 */ /* 0x000fca00078e0055 */
[----:B------:R0:W-:Y:S04]  /*36b90*/  STL.64 [R1+0xdc0], R8 ;  /* 0x000dc00801007387 */ /* 0x0001e80000100a00 */
[----:B------:R-:W3:Y:S04]  /*36ba0*/  LDL.LU R36, [R1+0xe08] ;  /* 0x000e080001247983 */ /* 0x000ee80000300800 */
[----:B------:R-:W3:Y:S01]  /*36bb0*/  LDL.LU R37, [R1+0x1e5c] ;  /* 0x001e5c0001257983 */ /* 0x000ee20000300800 */
[----:B------:R-:W-:-:S03]  /*36bc0*/  IMAD.MOV.U32 R64, RZ, RZ, R76 ;  /* 0x000000ffff407224 */ /* 0x000fc600078e004c */
[----:B------:R-:W3:Y:S04]  /*36bd0*/  LDL.LU R77, [R1+0xe10] ;  /* 0x000e1000014d7983 */ /* 0x000ee80000300800 */
[----:B------:R-:W3:Y:S04]  /*36be0*/  LDL.LU R76, [R1+0x1e60] ;  /* 0x001e6000014c7983 */ /* 0x000ee80000300800 */
[----:B------:R-:W3:Y:S04]  /*36bf0*/  LDL.LU R87, [R1+0xe18] ;  /* 0x000e180001577983 */ /* 0x000ee80000300800 */
[----:B------:R-:W3:Y:S04]  /*36c00*/  LDL.LU R85, [R1+0x1e64] ;  /* 0x001e640001557983 */ /* 0x000ee80000300800 */
[----:B------:R-:W-:Y:S04]  /*36c10*/  STL.64 [R1+0xdb0], R42 ;  /* 0x000db02a01007387 */ /* 0x000fe80000100a00 */
[----:B------:R-:W-:Y:S04]  /*36c20*/  STL.64 [R1+0xdb8], R64 ;  /* 0x000db84001007387 */ /* 0x000fe80000100a00 */
[----:B------:R-:W3:Y:S04]  /*36c30*/  LDL.LU R71, [R1+0xe20] ;  /* 0x000e200001477983 */ /* 0x000ee80000300800 */
[----:B------:R-:W3:Y:S01]  /*36c40*/  LDL.LU R15, [R1+0x1e68] ;  /* 0x001e6800010f7983 */ /* 0x000ee20000300800 */
[----:B--2---:R-:W-:-:S03]  /*36c50*/  IMAD.MOV.U32 R45, RZ, RZ, R3 ;  /* 0x000000ffff2d7224 */ /* 0x004fc600078e0003 */
[----:B------:R-:W2:Y:S01]  /*36c60*/  LDL.LU R3, [R1+0xe28] ;  /* 0x000e280001037983 */ /* 0x000ea20000300800 */
[----:B----4-:R-:W-:-:S03]  /*36c70*/  IMAD.MOV.U32 R44, RZ, RZ, R89 ;  /* 0x000000ffff2c7224 */ /* 0x010fc600078e0059 */
[----:B------:R-:W4:Y:S04]  /*36c80*/  LDL.LU R89, [R1+0x1e6c] ;  /* 0x001e6c0001597983 */ /* 0x000f280000300800 */
[----:B------:R-:W-:Y:S01]  /*36c90*/  STL.64 [R1+0xdc8], R38 ;  /* 0x000dc82601007387 */ /* 0x000fe20000100a00 */
[-C--:B------:R-:W-:Y:S01]  /*36ca0*/  LOP3.LUT R93, R93, R92.reuse, RZ, 0x3c, !PT ;  /* 0x0000005c5d5d7212 */ /* 0x080fe200078e3cff */
[----:B------:R-:W-:Y:S02]  /*36cb0*/  IMAD.MOV.U32 R34, RZ, RZ, R5 ;  /* 0x000000ffff227224 */ /* 0x000fe400078e0005 */
[----:B------:R-:W-:Y:S02]  /*36cc0*/  IMAD.MOV.U32 R35, RZ, RZ, R14 ;  /* 0x000000ffff237224 */ /* 0x000fe400078e000e */
[----:B------:R-:W2:Y:S01]  /*36cd0*/  LDL.LU R14, [R1+0xe30] ;  /* 0x000e3000010e7983 */ /* 0x000ea20000300800 */
[----:B------:R-:W-:-:S03]  /*36ce0*/  LOP3.LUT R92, R93, R92, RZ, 0x3c, !PT ;  /* 0x0000005c5d5c7212 */ /* 0x000fc600078e3cff */
[----:B------:R-:W2:Y:S04]  /*36cf0*/  LDL.LU R5, [R1+0x1e70] ;  /* 0x001e700001057983 */ /* 0x000ea80000300800 */
[----:B------:R-:W-:Y:S01]  /*36d00*/  STL.64 [R1+0xdd0], R40 ;  /* 0x000dd02801007387 */ /* 0x000fe20000100a00 */
[----:B------:R-:W-:-:S03]  /*36d10*/  LOP3.LUT R7, R7, R6, RZ, 0x3c, !PT ;  /* 0x0000000607077212 */ /* 0x000fc600078e3cff */
[----:B------:R-:W-:Y:S01]  /*36d20*/  STL.64 [R1+0xdd8], R44 ;  /* 0x000dd82c01007387 */ /* 0x000fe20000100a00 */
[----:B------:R-:W-:-:S03]  /*36d30*/  LOP3.LUT R93, R93, R92, RZ, 0x3c, !PT ;  /* 0x0000005c5d5d7212 */ /* 0x000fc600078e3cff */
[----:B------:R-:W-:Y:S01]  /*36d40*/  STL.64 [R1+0xde0], R34 ;  /* 0x000de02201007387 */ /* 0x000fe20000100a00 */
[C---:B------:R-:W-:Y:S01]  /*36d50*/  LOP3.LUT R6, R7.reuse, R6, RZ, 0x3c, !PT ;  /* 0x0000000607067212 */ /* 0x040fe200078e3cff */
[----:B------:R-:W-:Y:S02]  /*36d60*/  IMAD.MOV.U32 R23, RZ, RZ, R53 ;  /* 0x000000ffff177224 */ /* 0x000fe400078e0035 */
[----:B------:R-:W-:Y:S01]  /*36d70*/  IMAD.MOV.U32 R22, RZ, RZ, R52 ;  /* 0x000000ffff167224 */ /* 0x000fe200078e0034 */
[----:B------:R-:W2:Y:S01]  /*36d80*/  LDL.LU R53, [R1+0xe38] ;  /* 0x000e380001357983 */ /* 0x000ea20000300800 */
[----:B------:R-:W-:Y:S02]  /*36d90*/  IMAD.MOV.U32 R12, RZ, RZ, R2 ;  /* 0x000000ffff0c7224 */ /* 0x000fe400078e0002 */
[----:B------:R-:W-:Y:S01]  /*36da0*/  IMAD.MOV.U32 R13, RZ, RZ, R0 ;  /* 0x000000ffff0d7224 */ /* 0x000fe200078e0000 */
[----:B------:R-:W2:Y:S04]  /*36db0*/  LDL.LU R52, [R1+0x1e74] ;  /* 0x001e740001347983 */ /* 0x000ea80000300800 */
[----:B------:R-:W2:Y:S01]  /*36dc0*/  LDL.LU R0, [R1+0xe40] ;  /* 0x000e400001007983 */ /* 0x000ea20000300800 */
[----:B------:R-:W-:-:S03]  /*36dd0*/  LOP3.LUT R7, R7, R6, RZ, 0x3c, !PT ;  /* 0x0000000607077212 */ /* 0x000fc600078e3cff */
[----:B------:R-:W2:Y:S04]  /*36de0*/  LDL.LU R2, [R1+0x1e78] ;  /* 0x001e780001027983 */ /* 0x000ea80000300800 */
[----:B------:R-:W-:Y:S04]  /*36df0*/  STL.64 [R1+0xde8], R92 ;  /* 0x000de85c01007387 */ /* 0x000fe80000100a00 */
[----:B------:R-:W-:Y:S04]  /*36e00*/  STL.64 [R1+0xdf0], R22 ;  /* 0x000df01601007387 */ /* 0x000fe80000100a00 */
[----:B------:R-:W-:Y:S01]  /*36e10*/  STL.64 [R1+0xdf8], R12 ;  /* 0x000df80c01007387 */ /* 0x000fe20000100a00 */
[----:B---3--:R-:W-:-:S04]  /*36e20*/  LOP3.LUT R37, R37, R36, RZ, 0x3c, !PT ;  /* 0x0000002425257212 */ /* 0x008fc800078e3cff */
[C---:B------:R-:W-:Y:S01]  /*36e30*/  LOP3.LUT R36, R37.reuse, R36, RZ, 0x3c, !PT ;  /* 0x0000002425247212 */ /* 0x040fe200078e3cff */
[----:B------:R-:W-:Y:S01]  /*36e40*/  STL.64 [R1+0xe00], R6 ;  /* 0x000e000601007387 */ /* 0x000fe20000100a00 */
[----:B------:R-:W-:Y:S02]  /*36e50*/  IMAD.MOV.U32 R59, RZ, RZ, R77 ;  /* 0x000000ffff3b7224 */ /* 0x000fe400078e004d */
[----:B------:R-:W-:Y:S01]  /*36e60*/  IMAD.MOV.U32 R58, RZ, RZ, R76 ;  /* 0x000000ffff3a7224 */ /* 0x000fe200078e004c */
[----:B------:R-:W-:Y:S01]  /*36e70*/  LOP3.LUT R37, R37, R36, RZ, 0x3c, !PT ;  /* 0x0000002425257212 */ /* 0x000fe200078e3cff */
[----:B------:R-:W3:Y:S01]  /*36e80*/  LDL.LU R77, [R1+0xe48] ;  /* 0x000e4800014d7983 */ /* 0x000ee20000300800 */
[----:B------:R-:W-:Y:S02]  /*36e90*/  IMAD.MOV.U32 R68, RZ, RZ, R85 ;  /* 0x000000ffff447224 */ /* 0x000fe400078e0055 */
[----:B------:R-:W-:Y:S01]  /*36ea0*/  IMAD.MOV.U32 R69, RZ, RZ, R87 ;  /* 0x000000ffff457224 */ /* 0x000fe200078e0057 */
[----:B------:R-:W3:Y:S04]  /*36eb0*/  LDL.LU R76, [R1+0x1e7c] ;  /* 0x001e7c00014c7983 */ /* 0x000ee80000300800 */
[----:B------:R-:W3:Y:S04]  /*36ec0*/  LDL.LU R87, [R1+0xe50] ;  /* 0x000e500001577983 */ /* 0x000ee80000300800 */
[----:B------:R-:W3:Y:S04]  /*36ed0*/  LDL.LU R85, [R1+0x1e80] ;  /* 0x001e800001557983 */ /* 0x000ee80000300800 */
[----:B------:R-:W-:Y:S04]  /*36ee0*/  STL.64 [R1+0xe08], R36 ;  /* 0x000e082401007387 */ /* 0x000fe80000100a00 */
[----:B------:R-:W-:Y:S04]  /*36ef0*/  STL.64 [R1+0xe10], R58 ;  /* 0x000e103a01007387 */ /* 0x000fe80000100a00 */
[----:B------:R-:W-:Y:S04]  /*36f00*/  STL.64 [R1+0xe18], R68 ;  /* 0x000e184401007387 */ /* 0x000fe80000100a00 */
[----:B------:R-:W3:Y:S01]  /*36f10*/  LDL.LU R21, [R1+0xe58] ;  /* 0x000e580001157983 */ /* 0x000ee20000300800 */
[----:B----4-:R-:W-:-:S03]  /*36f20*/  IMAD.MOV.U32 R90, RZ, RZ, R89 ;  /* 0x000000ffff5a7224 */ /* 0x010fc600078e0059 */
[----:B------:R-:W4:Y:S01]  /*36f30*/  LDL.LU R89, [R1+0x1e84] ;  /* 0x001e840001597983 */ /* 0x000f220000300800 */
[----:B--2---:R-:W-:-:S03]  /*36f40*/  IMAD.MOV.U32 R91, RZ, RZ, R3 ;  /* 0x000000ffff5b7224 */ /* 0x004fc600078e0003 */
[----:B------:R-:W2:Y:S04]  /*36f50*/  LDL.LU R49, [R1+0xe60] ;  /* 0x000e600001317983 */ /* 0x000ea80000300800 */
[----:B------:R-:W2:Y:S01]  /*36f60*/  LDL.LU R3, [R1+0x1e88] ;  /* 0x001e880001037983 */ /* 0x000ea20000300800 */
[----:B------:R-:W-:-:S05]  /*36f70*/  IMAD.MOV.U32 R70, RZ, RZ, R15 ;  /* 0x000000ffff467224 */ /* 0x000fca00078e000f */
[----:B------:R-:W-:Y:S04]  /*36f80*/  STL.64 [R1+0xe20], R70 ;  /* 0x000e204601007387 */ /* 0x000fe80000100a00 */
[----:B------:R-:W2:Y:S04]  /*36f90*/  LDL.LU R66, [R1+0xe68] ;  /* 0x000e680001427983 */ /* 0x000ea80000300800 */
[----:B------:R-:W2:Y:S04]  /*36fa0*/  LDL.LU R67, [R1+0x1e8c] ;  /* 0x001e8c0001437983 */ /* 0x000ea80000300800 */
[----:B------:R-:W2:Y:S04]  /*36fb0*/  LDL.LU R74, [R1+0xe70] ;  /* 0x000e7000014a7983 */ /* 0x000ea80000300800 */
[----:B------:R-:W2:Y:S01]  /*36fc0*/  LDL.LU R75, [R1+0x1e90] ;  /* 0x001e9000014b7983 */ /* 0x000ea20000300800 */
[----:B------:R-:W-:-:S03]  /*36fd0*/  IMAD.MOV.U32 R46, RZ, RZ, R5 ;  /* 0x000000ffff2e7224 */ /* 0x000fc600078e0005 */
[----:B------:R-:W2:Y:S04]  /*36fe0*/  LDL.LU R61, [R1+0xe78] ;  /* 0x000e7800013d7983 */ /* 0x000ea80000300800 */
[----:B------:R-:W2:Y:S04]  /*36ff0*/  LDL.LU R5, [R1+0x1e94] ;  /* 0x001e940001057983 */ /* 0x000ea80000300800 */
[----:B------:R-:W-:Y:S04]  /*37000*/  STL.64 [R1+0xe28], R90 ;  /* 0x000e285a01007387 */ /* 0x000fe80000100a00 */
[----:B------:R-:W2:Y:S01]  /*37010*/  LDL.LU R29, [R1+0xe80] ;  /* 0x000e8000011d7983 */ /* 0x000ea20000300800 */
[----:B------:R-:W-:-:S03]  /*37020*/  MOV R47, R14 ;  /* 0x0000000e002f7202 */ /* 0x000fc60000000f00 */
[----:B------:R-:W2:Y:S04]  /*37030*/  LDL.LU R15, [R1+0x1e98] ;  /* 0x001e9800010f7983 */ /* 0x000ea80000300800 */
[----:B------:R-:W2:Y:S01]  /*37040*/  LDL.LU R14, [R1+0xe88] ;  /* 0x000e8800010e7983 */ /* 0x000ea20000300800 */
[----:B------:R-:W-:Y:S02]  /*37050*/  IMAD.MOV.U32 R72, RZ, RZ, R52 ;  /* 0x000000ffff487224 */ /* 0x000fe400078e0034 */
[----:B------:R-:W-:Y:S02]  /*37060*/  IMAD.MOV.U32 R73, RZ, RZ, R53 ;  /* 0x000000ffff497224 */ /* 0x000fe400078e0035 */
[----:B------:R-:W-:Y:S02]  /*37070*/  IMAD.MOV.U32 R81, RZ, RZ, R0 ;  /* 0x000000ffff517224 */ /* 0x000fe400078e0000 */
[----:B------:R-:W2:Y:S01]  /*37080*/  LDL.LU R0, [R1+0x1e9c] ;  /* 0x001e9c0001007983 */ /* 0x000ea20000300800 */
[----:B------:R-:W-:-:S03]  /*37090*/  IMAD.MOV.U32 R80, RZ, RZ, R2 ;  /* 0x000000ffff507224 */ /* 0x000fc600078e0002 */
[----:B------:R-:W2:Y:S04]  /*370a0*/  LDL.LU R28, [R1+0xe90] ;  /* 0x000e9000011c7983 */ /* 0x000ea80000300800 */
[----:B------:R-:W2:Y:S04]  /*370b0*/  LDL.LU R53, [R1+0x1ea0] ;  /* 0x001ea00001357983 */ /* 0x000ea80000300800 */
[----:B------:R-:W0:Y:S04]  /*370c0*/  LDL.LU R2, [R1+0xe98] ;  /* 0x000e980001027983 */ /* 0x000e280000300800 */
[----:B------:R-:W-:Y:S04]  /*370d0*/  STL.64 [R1+0xe30], R46 ;  /* 0x000e302e01007387 */ /* 0x000fe80000100a00 */
[----:B------:R-:W-:Y:S04]  /*370e0*/  STL.64 [R1+0xe38], R72 ;  /* 0x000e384801007387 */ /* 0x000fe80000100a00 */
[----:B------:R-:W-:Y:S04]  /*370f0*/  STL.64 [R1+0xe40], R80 ;  /* 0x000e405001007387 */ /* 0x000fe80000100a00 */
[----:B------:R-:W2:Y:S01]  /*37100*/  LDL.LU R52, [R1+0xea0] ;  /* 0x000ea00001347983 */ /* 0x000ea20000300800 */
[----:B---3--:R-:W-:-:S03]  /*37110*/  IMAD.MOV.U32 R33, RZ, RZ, R77 ;  /* 0x000000ffff217224 */ /* 0x008fc600078e004d */
[----:B------:R-:W3:Y:S01]  /*37120*/  LDL.LU R77, [R1+0x1ea4] ;  /* 0x001ea400014d7983 */ /* 0x000ee20000300800 */
[----:B------:R-:W-:-:S03]  /*37130*/  IMAD.MOV.U32 R32, RZ, RZ, R76 ;  /* 0x000000ffff207224 */ /* 0x000fc600078e004c */
[----:B------:R-:W3:Y:S01]  /*37140*/  LDL.LU R76, [R1+0x1ea8] ;  /* 0x001ea800014c7983 */ /* 0x000ee20000300800 */
[----:B------:R-:W-:Y:S02]  /*37150*/  IMAD.MOV.U32 R62, RZ, RZ, R85 ;  /* 0x000000ffff3e7224 */ /* 0x000fe400078e0055 */
[----:B------:R-:W-:Y:S01]  /*37160*/  IMAD.MOV.U32 R63, RZ, RZ, R87 ;  /* 0x000000ffff3f7224 */ /* 0x000fe200078e0057 */
[----:B------:R-:W3:Y:S04]  /*37170*/  LDL.LU R85, [R1+0x1eac] ;  /* 0x001eac0001557983 */ /* 0x000ee80000300800 */
[----:B------:R-:W3:Y:S01]  /*37180*/  LDL.LU R87, [R1+0x1eb0] ;  /* 0x001eb00001577983 */ /* 0x000ee20000300800 */
[----:B----4-:R-:W-:-:S03]  /*37190*/  IMAD.MOV.U32 R20, RZ, RZ, R89 ;  /* 0x000000ffff147224 */ /* 0x010fc600078e0059 */
[----:B------:R-:W4:Y:S04]  /*371a0*/  LDL.LU R89, [R1+0x1eb4] ;  /* 0x001eb40001597983 */ /* 0x000f280000300800 */
[----:B------:R-:W-:Y:S01]  /*371b0*/  STL.64 [R1+0xe48], R32 ;  /* 0x000e482001007387 */ /* 0x000fe20000100a00 */
[----:B--2---:R-:W-:-:S03]  /*371c0*/  IMAD.MOV.U32 R48, RZ, RZ, R3 ;  /* 0x000000ffff307224 */ /* 0x004fc600078e0003 */
[----:B------:R-:W2:Y:S01]  /*371d0*/  LDL R3, [R1+0x14f8] ;  /* 0x0014f80001037983 */ /* 0x000ea20000100800 */
[----:B------:R-:W-:-:S03]  /*371e0*/  ISETP.GT.AND P1, PT, R4, RZ, PT ;  /* 0x000000ff0400720c */ /* 0x000fc60003f24270 */
[----:B------:R-:W-:Y:S04]  /*371f0*/  STL.64 [R1+0xe50], R62 ;  /* 0x000e503e01007387 */ /* 0x000fe80000100a00 */
[----:B------:R-:W-:Y:S04]  /*37200*/  STL.64 [R1+0xe58], R20 ;  /* 0x000e581401007387 */ /* 0x000fe80000100a00 */
[----:B------:R-:W-:Y:S01]  /*37210*/  STL.64 [R1+0xe60], R48 ;  /* 0x000e603001007387 */ /* 0x000fe20000100a00 */
[----:B------:R-:W-:Y:S01]  /*37220*/  LOP3.LUT R67, R67, R66, RZ, 0x3c, !PT ;  /* 0x0000004243437212 */ /* 0x000fe200078e3cff */
[----:B------:R-:W-:-:S02]  /*37230*/  IMAD.MOV.U32 R60, RZ, RZ, R5 ;  /* 0x000000ffff3c7224 */ /* 0x000fc400078e0005 */
[----:B------:R-:W3:Y:S01]  /*37240*/  LDL R5, [R1+0x14f4] ;  /* 0x0014f40001057983 */ /* 0x000ee20000100800 */
[----:B------:R-:W-:Y:S02]  /*37250*/  LOP3.LUT R75, R75, R74, RZ, 0x3c, !PT ;  /* 0x0000004a4b4b7212 */ /* 0x000fe400078e3cff */
[----:B------:R-:W-:Y:S02]  /*37260*/  LOP3.LUT R66, R67, R66, RZ, 0x3c, !PT ;  /* 0x0000004243427212 */ /* 0x000fe400078e3cff */
[----:B----4-:R-:W-:-:S04]  /*37270*/  LOP3.LUT R89, R89, R88, RZ, 0x3c, !PT ;  /* 0x0000005859597212 */ /* 0x010fc800078e3cff */
[----:B------:R-:W-:-:S04]  /*37280*/  LOP3.LUT R88, R89, R88, RZ, 0x3c, !PT ;  /* 0x0000005859587212 */ /* 0x000fc800078e3cff */
[----:B------:R-:W-:-:S05]  /*37290*/  LOP3.LUT R89, R89, R88, RZ, 0x3c, !PT ;  /* 0x0000005859597212 */ /* 0x000fca00078e3cff */
[----:B--2---:R-:W2:Y:S01]  /*372a0*/  @P1 LDG.E.U16 R3, desc[UR6][R88.64] ;  /* 0x0000000658031981 */ /* 0x004ea2000c1e1500 */
[----:B------:R-:W-:Y:S02]  /*372b0*/  LOP3.LUT R74, R75, R74, RZ, 0x3c, !PT ;  /* 0x0000004a4b4a7212 */ /* 0x000fe400078e3cff */
[----:B------:R-:W-:Y:S02]  /*372c0*/  LOP3.LUT R67, R67, R66, RZ, 0x3c, !PT ;  /* 0x0000004243437212 */ /* 0x000fe400078e3cff */
[----:B------:R-:W-:Y:S01]  /*372d0*/  LOP3.LUT R75, R75, R74, RZ, 0x3c, !PT ;  /* 0x0000004a4b4b7212 */ /* 0x000fe200078e3cff */
[----:B------:R-:W-:Y:S02]  /*372e0*/  IMAD.MOV.U32 R26, RZ, RZ, R15 ;  /* 0x000000ffff1a7224 */ /* 0x000fe400078e000f */
[----:B------:R-:W-:Y:S04]  /*372f0*/  STL.64 [R1+0xe68], R66 ;  /* 0x000e684201007387 */ /* 0x000fe80000100a00 */
[----:B------:R-:W-:Y:S01]  /*37300*/  STL.64 [R1+0xe70], R74 ;  /* 0x000e704a01007387 */ /* 0x000fe20000100a00 */
[----:B------:R-:W-:-:S03]  /*37310*/  IMAD.MOV.U32 R15, RZ, RZ, R14 ;  /* 0x000000ffff0f7224 */ /* 0x000fc600078e000e */
[----:B------:R-:W-:Y:S01]  /*37320*/  STL.64 [R1+0xe78], R60 ;  /* 0x000e783c01007387 */ /* 0x000fe20000100a00 */
[----:B------:R-:W-:-:S03]  /*37330*/  IMAD.MOV.U32 R14, RZ, RZ, R0 ;  /* 0x000000ffff0e7224 */ /* 0x000fc600078e0000 */
[----:B------:R-:W4:Y:S01]  /*37340*/  LDL R0, [R1+0x14f0] ;  /* 0x0014f00001007983 */ /* 0x000f220000100800 */
[----:B0-----:R-:W-:-:S03]  /*37350*/  IMAD.MOV.U32 R8, RZ, RZ, R2 ;  /* 0x000000ffff087224 */ /* 0x001fc600078e0002 */
[----:B------:R-:W4:Y:S01]  /*37360*/  LDL R2, [R1+0x14ec] ;  /* 0x0014ec0001027983 */ /* 0x000f220000100800 */
[----:B------:R-:W-:Y:S02]  /*37370*/  IMAD.MOV.U32 R27, RZ, RZ, R29 ;  /* 0x000000ffff1b7224 */ /* 0x000fe400078e001d */
[----:B------:R-:W-:Y:S02]  /*37380*/  IMAD.MOV.U32 R54, RZ, RZ, R53 ;  /* 0x000000ffff367224 */ /* 0x000fe400078e0035 */
[----:B------:R-:W-:Y:S02]  /*37390*/  IMAD.MOV.U32 R55, RZ, RZ, R28 ;  /* 0x000000ffff377224 */ /* 0x000fe400078e001c */
[----:B------:R-:W-:Y:S02]  /*373a0*/  IMAD.MOV.U32 R9, RZ, RZ, R82 ;  /* 0x000000ffff097224 */ /* 0x000fe400078e0052 */
[----:B---3--:R-:W-:Y:S02]  /*373b0*/  IMAD.MOV.U32 R78, RZ, RZ, R77 ;  /* 0x000000ffff4e7224 */ /* 0x008fe400078e004d */
[----:B------:R-:W-:Y:S01]  /*373c0*/  IMAD.MOV.U32 R79, RZ, RZ, R52 ;  /* 0x000000ffff4f7224 */ /* 0x000fe200078e0034 */
[----:B------:R-:W-:Y:S04]  /*373d0*/  STL.64 [R1+0xe80], R26 ;  /* 0x000e801a01007387 */ /* 0x000fe80000100a00 */
[----:B------:R-:W-:Y:S04]  /*373e0*/  STL.64 [R1+0xe88], R14 ;  /* 0x000e880e01007387 */ /* 0x000fe80000100a00 */
[----:B------:R-:W-:Y:S04]  /*373f0*/  STL.64 [R1+0xe90], R54 ;  /* 0x000e903601007387 */ /* 0x000fe80000100a00 */
[----:B------:R-:W-:Y:S04]  /*37400*/  STL.64 [R1+0xe98], R8 ;  /* 0x000e980801007387 */ /* 0x000fe80000100a00 */
[----:B------:R-:W-:Y:S01]  /*37410*/  STL.64 [R1+0xea0], R78 ;  /* 0x000ea04e01007387 */ /* 0x000fe20000100a00 */
[----:B------:R-:W-:-:S04]  /*37420*/  LOP3.LUT R87, R87, R86, RZ, 0x3c, !PT ;  /* 0x0000005657577212 */ /* 0x000fc800078e3cff */
[----:B------:R-:W-:-:S04]  /*37430*/  LOP3.LUT R86, R87, R86, RZ, 0x3c, !PT ;  /* 0x0000005657567212 */ /* 0x000fc800078e3cff */
[----:B------:R-:W-:-:S05]  /*37440*/  LOP3.LUT R87, R87, R86, RZ, 0x3c, !PT ;  /* 0x0000005657577212 */ /* 0x000fca00078e3cff */
[----:B------:R-:W3:Y:S04]  /*37450*/  @P1 LDG.E.U16 R5, desc[UR6][R86.64] ;  /* 0x0000000656051981 */ /* 0x000ee8000c1e1500 */
[----:B--2---:R0:W-:Y:S04]  /*37460*/  @P1 STL [R1+0x14f8], R3 ;  /* 0x0014f80301001387 */ /* 0x0041e80000100800 */
[----:B------:R-:W2:Y:S04]  /*37470*/  LDL R53, [R1+0x14dc] ;  /* 0x0014dc0001357983 */ /* 0x000ea80000100800 */
[----:B0-----:R-:W2:Y:S04]  /*37480*/  LDL R3, [R1+0x14e0] ;  /* 0x0014e00001037983 */ /* 0x001ea80000100800 */
[----:B------:R-:W-:Y:S04]  /*37490*/  STL [R1+0x1f60], R88 ;  /* 0x001f605801007387 */ /* 0x000fe80000100800 */
[----:B------:R-:W-:Y:S04]  /*374a0*/  STL [R1+0x20f4], R88 ;  /* 0x0020f45801007387 */ /* 0x000fe80000100800 */
[----:B------:R-:W-:Y:S04]  /*374b0*/  STL [R1+0x1f5c], R89 ;  /* 0x001f5c5901007387 */ /* 0x000fe80000100800 */
[----:B------:R-:W-:Y:S04]  /*374c0*/  STL [R1+0x20f8], R89 ;  /* 0x0020f85901007387 */ /* 0x000fe80000100800 */
[----:B------:R-:W-:Y:S04]  /*374d0*/  STL [R1+0x1f68], R86 ;  /* 0x001f685601007387 */ /* 0x000fe80000100800 */
[----:B------:R0:W-:Y:S01]  /*374e0*/  STL [R1+0x20fc], R86 ;  /* 0x0020fc5601007387 */ /* 0x0001e20000100800 */
[----:B------:R-:W-:-:S03]  /*374f0*/  LOP3.LUT R85, R85, R84, RZ, 0x3c, !PT ;  /* 0x0000005455557212 */ /* 0x000fc600078e3cff */
[----:B0-----:R-:W2:Y:S04]  /*37500*/  LDL R86, [R1+0x14e4] ;  /* 0x0014e40001567983 */ /* 0x001ea80000100800 */
[----:B------:R-:W-:Y:S04]  /*37510*/  STL [R1+0x1f64], R87 ;  /* 0x001f645701007387 */ /* 0x000fe80000100800 */
[----:B------:R0:W-:Y:S01]  /*37520*/  STL [R1+0x2100], R87 ;  /* 0x0021005701007387 */ /* 0x0001e20000100800 */
[----:B------:R-:W-:-:S03]  /*37530*/  LOP3.LUT R84, R85, R84, RZ, 0x3c, !PT ;  /* 0x0000005455547212 */ /* 0x000fc600078e3cff */
[----:B------:R-:W2:Y:S01]  /*37540*/  LDL R52, [R1+0x14d8] ;  /* 0x0014d80001347983 */ /* 0x000ea20000100800 */
[----:B------:R-:W-:-:S03]  /*37550*/  IMAD.MOV.U32 R82, RZ, RZ, R76 ;  /* 0x000000ffff527224 */ /* 0x000fc600078e004c */
[----:B------:R-:W2:Y:S04]  /*37560*/  LDL R77, [R1+0x14d4] ;  /* 0x0014d400014d7983 */ /* 0x000ea80000100800 */
[----:B0-----:R-:W2:Y:S01]  /*37570*/  LDL R87, [R1+0x14e8] ;  /* 0x0014e80001577983 */ /* 0x001ea20000100800 */
[----:B------:R-:W-:Y:S02]  /*37580*/  LOP3.LUT R85, R85, R84, RZ, 0x3c, !PT ;  /* 0x0000005455557212 */ /* 0x000fe400078e3cff */
[C---:B------:R-:W-:Y:S01]  /*37590*/  ISETP.GT.AND P5, PT, R4.reuse, 0x1, PT ;  /* 0x000000010400780c */ /* 0x040fe20003fa4270 */
[----:B----4-:R-:W4:Y:S04]  /*375a0*/  @P1 LDG.E.U16 R2, desc[UR6][R82.64] ;  /* 0x0000000652021981 */ /* 0x010f28000c1e1500 */
[----:B------:R-:W4:Y:S04]  /*375b0*/  @P1 LDG.E.U16 R0, desc[UR6][R84.64] ;  /* 0x0000000654001981 */ /* 0x000f28000c1e1500 */
[----:B------:R-:W-:Y:S04]  /*375c0*/  STL [R1+0x1f70], R84 ;  /* 0x001f705401007387 */ /* 0x000fe80000100800 */
[----:B------:R-:W-:Y:S04]  /*375d0*/  STL [R1+0x2104], R84 ;  /* 0x0021045401007387 */ /* 0x000fe80000100800 */
[----:B------:R-:W-:Y:S04]  /*375e0*/  STL [R1+0x1f6c], R85 ;  /* 0x001f6c5501007387 */ /* 0x000fe80000100800 */
[----:B------:R-:W-:Y:S04]  /*375f0*/  STL [R1+0x2108], R85 ;  /* 0x0021085501007387 */ /* 0x000fe80000100800 */
[----:B------:R-:W4:Y:S04]  /*37600*/  LDL R76, [R1+0x14d0] ;  /* 0x0014d000014c7983 */ /* 0x000f280000100800 */
[----:B------:R-:W4:Y:S04]  /*37610*/  LDL R28, [R1+0x14cc] ;  /* 0x0014cc00011c7983 */ /* 0x000f280000100800 */
[----:B------:R-:W4:Y:S04]  /*37620*/  LDL R29, [R1+0x14c8] ;  /* 0x0014c800011d7983 */ /* 0x000f280000100800 */
[----:B---3--:R0:W-:Y:S04]  /*37630*/  @P1 STL [R1+0x14f4], R5 ;  /* 0x0014f40501001387 */ /* 0x0081e80000100800 */
[----:B------:R-:W3:Y:S01]  /*37640*/  LDL R88, [R1+0x14bc] ;  /* 0x0014bc0001587983 */ /* 0x000ee20000100800 */
[----:B------:R-:W-:-:S03]  /*37650*/  ISETP.GT.AND P4, PT, R4, 0x2, PT ;  /* 0x000000020400780c */ /* 0x000fc60003f84270 */
[----:B------:R-:W3:Y:S04]  /*37660*/  LDL R89, [R1+0x14c0] ;  /* 0x0014c00001597983 */ /* 0x000ee80000100800 */
[----:B0-----:R-:W3:Y:S04]  /*37670*/  LDL R5, [R1+0x14c4] ;  /* 0x0014c40001057983 */ /* 0x001ee80000100800 */
[----:B--2---:R-:W2:Y:S04]  /*37680*/  @P5 LDG.E.U16 R53, desc[UR6][R14.64] ;  /* 0x000000060e355981 */ /* 0x004ea8000c1e1500 */
[----:B------:R-:W2:Y:S04]  /*37690*/  @P5 LDG.E.U16 R3, desc[UR6][R54.64] ;  /* 0x0000000636035981 */ /* 0x000ea8000c1e1500 */
[----:B------:R-:W2:Y:S04]  /*376a0*/  @P5 LDG.E.U16 R86, desc[UR6][R8.64] ;  /* 0x0000000608565981 */ /* 0x000ea8000c1e1500 */
[----:B------:R-:W2:Y:S04]  /*376b0*/  @P4 LDG.E.U16 R52, desc[UR6][R26.64] ;  /* 0x000000061a344981 */ /* 0x000ea8000c1e1500 */
[----:B------:R-:W2:Y:S04]  /*376c0*/  @P4 LDG.E.U16 R77, desc[UR6][R60.64] ;  /* 0x000000063c4d4981 */ /* 0x000ea8000c1e1500 */
[----:B------:R-:W2:Y:S04]  /*376d0*/  @P5 LDG.E.U16 R87, desc[UR6][R78.64] ;  /* 0x000000064e575981 */ /* 0x000ea8000c1e1500 */
[----:B----4-:R0:W-:Y:S04]  /*376e0*/  @P1 STL [R1+0x14f0], R0 ;  /* 0x0014f00001001387 */ /* 0x0101e80000100800 */
[----:B------:R-:W4:Y:S01]  /*376f0*/  @P4 LDG.E.U16 R76, desc[UR6][R74.64] ;  /* 0x000000064a4c4981 */ /* 0x000f22000c1e1500 */
[----:B------:R-:W-:-:S03]  /*37700*/  ISETP.GT.AND P2, PT, R4, 0x3, PT ;  /* 0x000000030400780c */ /* 0x000fc60003f44270 */
[----:B------:R-:W4:Y:S04]  /*37710*/  @P4 LDG.E.U16 R28, desc[UR6][R66.64] ;  /* 0x00000006421c4981 */ /* 0x000f28000c1e1500 */
[----:B0-----:R-:W4:Y:S04]  /*37720*/  LDL R0, [R1+0x14b8] ;  /* 0x0014b80001007983 */ /* 0x001f280000100800 */
[----:B------:R0:W-:Y:S04]  /*37730*/  @P1 STL [R1+0x14ec], R2 ;  /* 0x0014ec0201001387 */ /* 0x0001e80000100800 */
[----:B0-----:R-:W4:Y:S04]  /*37740*/  LDL R2, [R1+0x14b4] ;  /* 0x0014b40001027983 */ /* 0x001f280000100800 */
[----:B------:R-:W-:Y:S04]  /*37750*/  STL [R1+0x1f78], R82 ;  /* 0x001f785201007387 */ /* 0x000fe80000100800 */
[----:B------:R0:W-:Y:S04]  /*37760*/  STL [R1+0x210c], R82 ;  /* 0x00210c5201007387 */ /* 0x0001e80000100800 */
[----:B------:R-:W-:Y:S04]  /*37770*/  STL [R1+0x1f74], R83 ;  /* 0x001f745301007387 */ /* 0x000fe80000100800 */
[----:B------:R1:W-:Y:S04]  /*37780*/  STL [R1+0x2110], R83 ;  /* 0x0021105301007387 */ /* 0x0003e80000100800 */
[----:B------:R-:W4:Y:S04]  /*37790*/  LDL.LU.64 R78, [R1+0x3328] ;  /* 0x00332800014e7983 */ /* 0x000f280000300a00 */
[----:B------:R-:W4:Y:S04]  /*377a0*/  LDL.LU.64 R8, [R1+0x3320] ;  /* 0x0033200001087983 */ /* 0x000f280000300a00 */
[----:B------:R-:W4:Y:S04]  /*377b0*/  LDL.LU.64 R54, [R1+0x3318] ;  /* 0x0033180001367983 */ /* 0x000f280000300a00 */
[----:B------:R-:W4:Y:S04]  /*377c0*/  @P2 LDG.E.U16 R29, desc[UR6][R48.64] ;  /* 0x00000006301d2981 */ /* 0x000f28000c1e1500 */
[----:B---3--:R-:W3:Y:S04]  /*377d0*/  @P2 LDG.E.U16 R5, desc[UR6][R20.64] ;  /* 0x0000000614052981 */ /* 0x008ee8000c1e1500 */
[----:B------:R-:W3:Y:S04]  /*377e0*/  @P2 LDG.E.U16 R88, desc[UR6][R32.64] ;  /* 0x0000000620582981 */ /* 0x000ee8000c1e1500 */
[----:B------:R-:W3:Y:S04]  /*377f0*/  @P2 LDG.E.U16 R89, desc[UR6][R62.64] ;  /* 0x000000063e592981 */ /* 0x000ee8000c1e1500 */
[----:B--2---:R2:W-:Y:S04]  /*37800*/  @P5 STL [R1+0x14e0], R3 ;  /* 0x0014e00301005387 */ /* 0x0045e80000100800 */
[----:B------:R-:W3:Y:S04]  /*37810*/  LDL R14, [R1+0x14ac] ;  /* 0x0014ac00010e7983 */ /* 0x000ee80000100800 */
[----:B------:R-:W3:Y:S04]  /*37820*/  LDL R84, [R1+0x149c] ;  /* 0x00149c0001547983 */ /* 0x000ee80000100800 */
[----:B------:R-:W3:Y:S04]  /*37830*/  LDL R85, [R1+0x14a0] ;  /* 0x0014a00001557983 */ /* 0x000ee80000100800 */
[----:B0-----:R-:W3:Y:S04]  /*37840*/  LDL R82, [R1+0x14a4] ;  /* 0x0014a40001527983 */ /* 0x001ee80000100800 */
[----:B-1----:R-:W3:Y:S04]  /*37850*/  LDL R83, [R1+0x14a8] ;  /* 0x0014a80001537983 */ /* 0x002ee80000100800 */
[----:B--2---:R-:W2:Y:S04]  /*37860*/  LDL R3, [R1+0x14b0] ;  /* 0x0014b00001037983 */ /* 0x004ea80000100800 */
[----:B------:R0:W-:Y:S01]  /*37870*/  @P5 STL [R1+0x14dc], R53 ;  /* 0x0014dc3501005387 */ /* 0x0001e20000100800 */
[----:B------:R-:W-:-:S03]  /*37880*/  ISETP.GT.AND P1, PT, R4, 0x4, PT ;  /* 0x000000040400780c */ /* 0x000fc60003f24270 */
[----:B------:R1:W-:Y:S04]  /*37890*/  @P5 STL [R1+0x14e4], R86 ;  /* 0x0014e45601005387 */ /* 0x0003e80000100800 */
[----:B------:R1:W-:Y:S04]  /*378a0*/  @P5 STL [R1+0x14e8], R87 ;  /* 0x0014e85701005387 */ /* 0x0003e80000100800 */
[----:B------:R-:W2:Y:S04]  /*378b0*/  LDL.LU.64 R26, [R1+0x3310] ;  /* 0x00331000011a7983 */ /* 0x000ea80000300a00 */
[----:B0-----:R-:W2:Y:S04]  /*378c0*/  LDL R53, [R1+0x148c] ;  /* 0x00148c0001357983 */ /* 0x001ea80000100800 */
[----:B------:R-:W2:Y:S04]  /*378d0*/  LDL R15, [R1+0x1490] ;  /* 0x00149000010f7983 */ /* 0x000ea80000100800 */
[----:B-1----:R-:W2:Y:S04]  /*378e0*/  LDL R86, [R1+0x1494] ;  /* 0x0014940001567983 */ /* 0x002ea80000100800 */
[----:B------:R-:W2:Y:S04]  /*378f0*/  LDL R87, [R1+0x1498] ;  /* 0x0014980001577983 */ /* 0x000ea80000100800 */
[----:B------:R-:W2:Y:S04]  /*37900*/  LDL.LU.64 R60, [R1+0x3308] ;  /* 0x00330800013c7983 */ /* 0x000ea80000300a00 */
[----:B------:R0:W-:Y:S04]  /*37910*/  @P4 STL [R1+0x14d8], R52 ;  /* 0x0014d83401004387 */ /* 0x0001e80000100800 */
[----:B----4-:R-:W4:Y:S04]  /*37920*/  @P1 LDG.E.U16 R0, desc[UR6][R80.64] ;  /* 0x0000000650001981 */ /* 0x010f28000c1e1500 */
[----:B0-----:R-:W4:Y:S04]  /*37930*/  LDL R52, [R1+0x18c4] ;  /* 0x0018c40001347983 */ /* 0x001f280000100800 */
[----:B------:R0:W-:Y:S04]  /*37940*/  @P4 STL [R1+0x14d4], R77 ;  /* 0x0014d44d01004387 */ /* 0x0001e80000100800 */
[----:B------:R-:W4:Y:S04]  /*37950*/  @P1 LDG.E.U16 R2, desc[UR6][R72.64] ;  /* 0x0000000648021981 */ /* 0x000f28000c1e1500 */
[----:B0-----:R-:W4:Y:S04]  /*37960*/  LDL R77, [R1+0x18c0] ;  /* 0x0018c000014d7983 */ /* 0x001f280000100800 */
[----:B------:R-:W4:Y:S04]  /*37970*/  LDL.LU.64 R74, [R1+0x3300] ;  /* 0x00330000014a7983 */ /* 0x000f280000300a00 */
[----:B------:R0:W-:Y:S04]  /*37980*/  @P4 STL [R1+0x14d0], R76 ;  /* 0x0014d04c01004387 */ /* 0x0001e80000100800 */
[----:B0-----:R-:W4:Y:S04]  /*37990*/  LDL R76, [R1+0x18bc] ;  /* 0x0018bc00014c7983 */ /* 0x001f280000100800 */
[----:B---3--:R-:W3:Y:S04]  /*379a0*/  @P1 LDG.E.U16 R14, desc[UR6][R90.64] ;  /* 0x000000065a0e1981 */ /* 0x008ee8000c1e1500 */
[----:B--2---:R-:W2:Y:S01]  /*379b0*/  @P1 LDG.E.U16 R3, desc[UR6][R46.64] ;  /* 0x000000062e031981 */ /* 0x004ea2000c1e1500 */
[----:B------:R-:W-:-:S03]  /*379c0*/  ISETP.GT.AND P5, PT, R4, 0x5, PT ;  /* 0x000000050400780c */ /* 0x000fc60003fa4270 */
[----:B------:R-:W3:Y:S04]  /*379d0*/  LDL.LU.64 R66, [R1+0x32f8] ;  /* 0x0032f80001427983 */ /* 0x000ee80000300a00 */
[----:B------:R0:W-:Y:S01]  /*379e0*/  @P4 STL [R1+0x14cc], R28 ;  /* 0x0014cc1c01004387 */ /* 0x0001e20000100800 */
[----:B------:R-:W-:-:S03]  /*379f0*/  ISETP.GT.AND P4, PT, R4, 0x6, PT ;  /* 0x000000060400780c */ /* 0x000fc60003f84270 */
[----:B0-----:R-:W3:Y:S04]  /*37a00*/  LDL.LU R28, [R1+0x32f0] ;  /* 0x0032f000011c7983 */ /* 0x001ee80000300800 */
[----:B------:R-:W3:Y:S04]  /*37a10*/  LDL.LU.64 R48, [R1+0x32e8] ;  /* 0x0032e80001307983 */ /* 0x000ee80000300a00 */
[----:B------:R0:W-:Y:S04]  /*37a20*/  @P2 STL [R1+0x14c8], R29 ;  /* 0x0014c81d01002387 */ /* 0x0001e80000100800 */
[----:B------:R-:W3:Y:S04]  /*37a30*/  @P5 LDG.E.U16 R84, desc[UR6][R36.64] ;  /* 0x0000000624545981 */ /* 0x000ee8000c1e1500 */
[----:B------:R-:W3:Y:S04]  /*37a40*/  @P5 LDG.E.U16 R85, desc[UR6][R58.64] ;  /* 0x000000063a555981 */ /* 0x000ee8000c1e1500 */
[----:B------:R-:W3:Y:S04]  /*37a50*/  @P5 LDG.E.U16 R82, desc[UR6][R68.64] ;  /* 0x0000000644525981 */ /* 0x000ee8000c1e1500 */
[----:B------:R-:W3:Y:S04]  /*37a60*/  @P5 LDG.E.U16 R83, desc[UR6][R70.64] ;  /* 0x0000000646535981 */ /* 0x000ee8000c1e1500 */
[----:B------:R-:W3:Y:S04]  /*37a70*/  @P4 LDG.E.U16 R53, desc[UR6][R92.64] ;  /* 0x000000065c354981 */ /* 0x000ee8000c1e1500 */
[----:B------:R-:W3:Y:S04]  /*37a80*/  @P4 LDG.E.U16 R15, desc[UR6][R22.64] ;  /* 0x00000006160f4981 */ /* 0x000ee8000c1e1500 */
[----:B------:R-:W3:Y:S04]  /*37a90*/  @P4 LDG.E.U16 R86, desc[UR6][R12.64] ;  /* 0x000000060c564981 */ /* 0x000ee8000c1e1500 */
[----:B0-----:R-:W3:Y:S04]  /*37aa0*/  LDL.LU R29, [R1+0x32e0] ;  /* 0x0032e000011d7983 */ /* 0x001ee80000300800 */
[----:B------:R-:W3:Y:S04]  /*37ab0*/  LDL.LU.64 R20, [R1+0x32d8] ;  /* 0x0032d80001147983 */ /* 0x000ee80000300a00 */
[----:B------:R0:W-:Y:S04]  /*37ac0*/  @P2 STL [R1+0x14c4], R5 ;  /* 0x0014c40501002387 */ /* 0x0001e80000100800 */
[----:B------:R-:W3:Y:S04]  /*37ad0*/  @P4 LDG.E.U16 R87, desc[UR6][R6.64] ;  /* 0x0000000606574981 */ /* 0x000ee8000c1e1500 */
[----:B0-----:R-:W3:Y:S04]  /*37ae0*/  LDL R5, [R1+0x18b8] ;  /* 0x0018b80001057983 */ /* 0x001ee80000100800 */
[----:B------:R-:W3:Y:S04]  /*37af0*/  LDL.LU.64 R62, [R1+0x32d0] ;  /* 0x0032d000013e7983 */ /* 0x000ee80000300a00 */
[----:B------:R-:W3:Y:S04]  /*37b00*/  LDL.LU.64 R32, [R1+0x32c8] ;  /* 0x0032c80001207983 */ /* 0x000ee80000300a00 */
[----:B------:R-:W-:Y:S04]  /*37b10*/  @P2 STL [R1+0x14bc], R88 ;  /* 0x0014bc5801002387 */ /* 0x000fe80000100800 */
[----:B------:R0:W-:Y:S01]  /*37b20*/  @P2 STL [R1+0x14c0], R89 ;  /* 0x0014c05901002387 */ /* 0x0001e20000100800 */
[----:B------:R-:W-:-:S03]  /*37b30*/  ISETP.GT.AND P2, PT, R4, 0x7, PT ;  /* 0x000000070400780c */ /* 0x000fc60003f44270 */
[----:B------:R-:W3:Y:S04]  /*37b40*/  LDL.LU.64 R80, [R1+0x32c0] ;  /* 0x0032c00001507983 */ /* 0x000ee80000300a00 */
[----:B------:R-:W3:Y:S04]  /*37b50*/  LDL.LU.64 R72, [R1+0x32b8] ;  /* 0x0032b80001487983 */ /* 0x000ee80000300a00 */
[----:B0-----:R-:W3:Y:S04]  /*37b60*/  LDL.64 R88, [R1+0xdc0] ;  /* 0x000dc00001587983 */ /* 0x001ee80000100a00 */
[----:B----4-:R0:W-:Y:S04]  /*37b70*/  @P1 STL [R1+0x14b8], R0 ;  /* 0x0014b80001001387 */ /* 0x0101e80000100800 */
[----:B------:R-:W4:Y:S04]  /*37b80*/  @P2 LDG.E.U16 R52, desc[UR6][R34.64] ;  /* 0x0000000622342981 */ /* 0x000f28000c1e1500 */
[----:B------:R-:W4:Y:S04]  /*37b90*/  @P2 LDG.E.U16 R77, desc[UR6][R44.64] ;  /* 0x000000062c4d2981 */ /* 0x000f28000c1e1500 */
[----:B0-----:R-:W4:Y:S04]  /*37ba0*/  LDL R0, [R1+0x1488] ;  /* 0x0014880001007983 */ /* 0x001f280000100800 */
[----:B------:R0:W-:Y:S04]  /*37bb0*/  @P1 STL [R1+0x14b4], R2 ;  /* 0x0014b40201001387 */ /* 0x0001e80000100800 */
[----:B------:R-:W4:Y:S04]  /*37bc0*/  @P2 LDG.E.U16 R76, desc[UR6][R40.64] ;  /* 0x00000006284c2981 */ /* 0x000f28000c1e1500 */
[----:B0-----:R-:W4:Y:S04]  /*37bd0*/  LDL R2, [R1+0x1484] ;  /* 0x0014840001027983 */ /* 0x001f280000100800 */
[----:B------:R-:W4:Y:S04]  /*37be0*/  LDL.LU.64 R46, [R1+0x32b0] ;  /* 0x0032b000012e7983 */ /* 0x000f280000300a00 */
[----:B--2---:R0:W-:Y:S04]  /*37bf0*/  @P1 STL [R1+0x14b0], R3 ;  /* 0x0014b00301001387 */ /* 0x0041e80000100800 */
[----:B0-----:R-:W2:Y:S04]  /*37c00*/  LDL R3, [R1+0x1480] ;  /* 0x0014800001037983 */ /* 0x001ea80000100800 */
[----:B------:R-:W2:Y:S04]  /*37c10*/  LDL.LU.64 R90, [R1+0x32a8] ;  /* 0x0032a800015a7983 */ /* 0x000ea80000300a00 */
[----:B---3--:R0:W-:Y:S04]  /*37c20*/  @P1 STL [R1+0x14ac], R14 ;  /* 0x0014ac0e01001387 */ /* 0x0081e80000100800 */
[----:B0-----:R-:W3:Y:S04]  /*37c30*/  LDL.LU R14, [R1+0x32a0] ;  /* 0x0032a000010e7983 */ /* 0x001ee80000300800 */
[----:B------:R-:W3:Y:S04]  /*37c40*/  LDL.LU.64 R70, [R1+0x3298] ;  /* 0x0032980001467983 */ /* 0x000ee80000300a00 */
[----:B------:R-:W3:Y:S04]  /*37c50*/  LDL.LU.64 R68, [R1+0x3290] ;  /* 0x0032900001447983 */ /* 0x000ee80000300a00 */
[----:B------:R-:W3:Y:S04]  /*37c60*/  LDL.LU.64 R58, [R1+0x3288] ;  /* 0x00328800013a7983 */ /* 0x000ee80000300a00 */
[----:B------:R-:W3:Y:S04]  /*37c70*/  LDL.LU.64 R36, [R1+0x3280] ;  /* 0x0032800001247983 */ /* 0x000ee80000300a00 */
[----:B------:R-:W-:Y:S04]  /*37c80*/  @P5 STL [R1+0x149c], R84 ;  /* 0x00149c5401005387 */ /* 0x000fe80000100800 */
[----:B------:R-:W-:Y:S04]  /*37c90*/  @P5 STL [R1+0x14a0], R85 ;  /* 0x0014a05501005387 */ /* 0x000fe80000100800 */
[----:B------:R-:W-:Y:S04]  /*37ca0*/  @P5 STL [R1+0x14a4], R82 ;  /* 0x0014a45201005387 */ /* 0x000fe80000100800 */
[----:B------:R-:W-:Y:S04]  /*37cb0*/  @P5 STL [R1+0x14a8], R83 ;  /* 0x0014a85301005387 */ /* 0x000fe80000100800 */
[----:B------:R-:W3:Y:S04]  /*37cc0*/  LDL.LU.64 R6, [R1+0x3278] ;  /* 0x0032780001067983 */ /* 0x000ee80000300a00 */
[----:B------:R-:W3:Y:S04]  /*37cd0*/  LDL.LU.64 R12, [R1+0x3270] ;  /* 0x00327000010c7983 */ /* 0x000ee80000300a00 */
[----:B------:R-:W3:Y:S04]  /*37ce0*/  LDL.LU.64 R22, [R1+0x3268] ;  /* 0x0032680001167983 */ /* 0x000ee80000300a00 */
[----:B------:R-:W3:Y:S04]  /*37cf0*/  LDL.LU.64 R92, [R1+0x3260] ;  /* 0x00326000015c7983 */ /* 0x000ee80000300a00 */
[----:B------:R-:W-:Y:S01]  /*37d00*/  @P4 STL [R1+0x148c], R53 ;  /* 0x00148c3501004387 */ /* 0x000fe20000100800 */
[----:B------:R-:W-:-:S03]  /*37d10*/  ISETP.GT.AND P1, PT, R4, 0x8, PT ;  /* 0x000000080400780c */ /* 0x000fc60003f24270 */
[----:B------:R0:W-:Y:S04]  /*37d20*/  @P4 STL [R1+0x1490], R15 ;  /* 0x0014900f01004387 */ /* 0x0001e80000100800 */
[----:B------:R-:W-:Y:S04]  /*37d30*/  @P4 STL [R1+0x1494], R86 ;  /* 0x0014945601004387 */ /* 0x000fe80000100800 */
[----:B------:R-:W-:Y:S04]  /*37d40*/  @P4 STL [R1+0x1498], R87 ;  /* 0x0014985701004387 */ /* 0x000fe80000100800 */
[----:B------:R-:W3:Y:S04]  /*37d50*/  LDL.LU.64 R34, [R1+0x3258] ;  /* 0x0032580001227983 */ /* 0x000ee80000300a00 */
[----:B------:R-:W3:Y:S04]  /*37d60*/  LDL R44, [R1+0x1478] ;  /* 0x00147800012c7983 */ /* 0x000ee80000100800 */
[----:B------:R-:W3:Y:S04]  /*37d70*/  @P2 LDG.E.U16 R5, desc[UR6][R38.64] ;  /* 0x0000000626052981 */ /* 0x000ee8000c1e1500 */
[----:B------:R-:W3:Y:S04]  /*37d80*/  LDL R45, [R1+0x1474] ;  /* 0x00147400012d7983 */ /* 0x000ee80000100800 */
[----:B0-----:R-:W3:Y:S04]  /*37d90*/  LDL R15, [R1+0x147c] ;  /* 0x00147c00010f7983 */ /* 0x001ee80000100800 */
[----:B----4-:R0:W-:Y:S04]  /*37da0*/  @P2 STL [R1+0x18c4], R52 ;  /* 0x0018c43401002387 */ /* 0x0101e80000100800 */
[----:B------:R-:W4:Y:S04]  /*37db0*/  LDL R53, [R1+0x146c] ;  /* 0x00146c0001357983 */ /* 0x000f280000100800 */
[----:B------:R-:W4:Y:S04]  /*37dc0*/  LDL R40, [R1+0x1468] ;  /* 0x0014680001287983 */ /* 0x000f280000100800 */
[----:B------:R-:W4:Y:S04]  /*37dd0*/  LDL R41, [R1+0x1464] ;  /* 0x0014640001297983 */ /* 0x000f280000100800 */
[----:B------:R-:W4:Y:S04]  /*37de0*/  @P1 LDG.E.U16 R0, desc[UR6][R88.64] ;  /* 0x0000000658001981 */ /* 0x000f28000c1e1500 */
[----:B0-----:R-:W4:Y:S04]  /*37df0*/  LDL R52, [R1+0x1470] ;  /* 0x0014700001347983 */ /* 0x001f280000100800 */
[----:B------:R0:W-:Y:S04]  /*37e00*/  @P2 STL [R1+0x18bc], R76 ;  /* 0x0018bc4c01002387 */ /* 0x0001e80000100800 */
[----:B------:R-:W4:Y:S04]  /*37e10*/  LDL R38, [R1+0x145c] ;  /* 0x00145c0001267983 */ /* 0x000f280000100800 */
[----:B------:R-:W4:Y:S04]  /*37e20*/  @P1 LDG.E.U16 R2, desc[UR6][R64.64] ;  /* 0x0000000640021981 */ /* 0x000f28000c1e1500 */
[----:B0-----:R-:W4:Y:S04]  /*37e30*/  LDL R76, [R1+0x1460] ;  /* 0x00146000014c7983 */ /* 0x001f280000100800 */
[----:B--2---:R-:W2:Y:S01]  /*37e40*/  @P1 LDG.E.U16 R3, desc[UR6][R42.64] ;  /* 0x000000062a031981 */ /* 0x004ea2000c1e1500 */
[----:B------:R-:W-:-:S02]  /*37e50*/  ISETP.GT.AND P5, PT, R4, 0x9, PT ;  /* 0x000000090400780c */ /* 0x000fc40003fa4270 */
[----:B------:R-:W-:-:S11]  /*37e60*/  ISETP.GT.AND P4, PT, R4, 0xa, PT ;  /* 0x0000000a0400780c */ /* 0x000fd60003f84270 */
[----:B---3--:R-:W3:Y:S04]  /*37e70*/  @P5 LDG.E.U16 R44, desc[UR6][R18.64] ;  /* 0x00000006122c5981 */ /* 0x008ee8000c1e1500 */
[----:B------:R0:W-:Y:S04]  /*37e80*/  @P2 STL [R1+0x18b8], R5 ;  /* 0x0018b80501002387 */ /* 0x0001e80000100800 */
[----:B------:R-:W3:Y:S04]  /*37e90*/  @P5 LDG.E.U16 R45, desc[UR6][R16.64] ;  /* 0x00000006102d5981 */ /* 0x000ee8000c1e1500 */
[----:B------:R-:W3:Y:S04]  /*37ea0*/  @P1 LDG.E.U16 R15, desc[UR6][R24.64] ;  /* 0x00000006180f1981 */ /* 0x000ee8000c1e1500 */
[----:B0-----:R-:W3:Y:S04]  /*37eb0*/  LDL R5, [R1+0x1458] ;  /* 0x0014580001057983 */ /* 0x001ee80000100800 */
[----:B------:R0:W-:Y:S04]  /*37ec0*/  @P2 STL [R1+0x18c0], R77 ;  /* 0x0018c04d01002387 */ /* 0x0001e80000100800 */
[----:B------:R-:W3:Y:S04]  /*37ed0*/  LDL.LU.64 R64, [R1+0x3250] ;  /* 0x0032500001407983 */ /* 0x000ee80000300a00 */
[----:B----4-:R-:W4:Y:S04]  /*37ee0*/  @P5 LDG.E.U16 R53, desc[UR6][R30.64] ;  /* 0x000000061e355981 */ /* 0x010f28000c1e1500 */
[----:B------:R-:W4:Y:S04]  /*37ef0*/  @P4 LDG.E.U16 R40, desc[UR6][R50.64] ;  /* 0x0000000632284981 */ /* 0x000f28000c1e1500 */
[----:B------:R-:W4:Y:S04]  /*37f00*/  @P4 LDG.E.U16 R41, desc[UR6][R56.64] ;  /* 0x0000000638294981 */ /* 0x000f28000c1e1500 */
[----:B------:R1:W-:Y:S04]  /*37f10*/  @P1 STL [R1+0x1488], R0 ;  /* 0x0014880001001387 */ /* 0x0003e80000100800 */
[----:B------:R-:W4:Y:S04]  /*37f20*/  @P5 LDG.E.U16 R52, desc[UR6][R10.64] ;  /* 0x000000060a345981 */ /* 0x000f28000c1e1500 */
[----:B------:R-:W4:Y:S04]  /*37f30*/  LDL R42, [R1+0x144c] ;  /* 0x00144c00012a7983 */ /* 0x000f280000100800 */
[----:B0-----:R-:W4:Y:S04]  /*37f40*/  LDL R77, [R1+0x1450] ;  /* 0x00145000014d7983 */ /* 0x001f280000100800 */
[----:B------:R-:W4:Y:S04]  /*37f50*/  @P4 LDG.E.U16 R38, desc[UR6][R8.64] ;  /* 0x0000000608264981 */ /* 0x000f28000c1e1500 */
[----:B-1----:R-:W4:Y:S04]  /*37f60*/  LDL R0, [R1+0x1454] ;  /* 0x0014540001007983 */ /* 0x002f280000100800 */
[----:B------:R0:W-:Y:S04]  /*37f70*/  @P1 STL [R1+0x1484], R2 ;  /* 0x0014840201001387 */ /* 0x0001e80000100800 */
[----:B------:R-:W4:Y:S04]  /*37f80*/  LDL R43, [R1+0x1444] ;  /* 0x00144400012b7983 */ /* 0x000f280000100800 */
[----:B------:R-:W4:Y:S04]  /*37f90*/  LDL R86, [R1+0x143c] ;  /* 0x00143c0001567983 */ /* 0x000f280000100800 */
[----:B------:R-:W4:Y:S04]  /*37fa0*/  @P4 LDG.E.U16 R76, desc[UR6][R78.64] ;  /* 0x000000064e4c4981 */ /* 0x000f28000c1e1500 */
[----:B------:R-:W4:Y:S04]  /*37fb0*/  LDL R87, [R1+0x1440] ;  /* 0x0014400001577983 */ /* 0x000f280000100800 */
[----:B------:R-:W4:Y:S04]  /*37fc0*/  LDL R89, [R1+0x1438] ;  /* 0x0014380001597983 */ /* 0x000f280000100800 */
[----:B------:R-:W4:Y:S04]  /*37fd0*/  LDL R88, [R1+0x1434] ;  /* 0x0014340001587983 */ /* 0x000f280000100800 */
[----:B------:R-:W4:Y:S04]  /*37fe0*/  LDL R39, [R1+0x1430] ;  /* 0x0014300001277983 */ /* 0x000f280000100800 */
[----:B0-----:R-:W4:Y:S04]  /*37ff0*/  LDL R2, [R1+0x1448] ;  /* 0x0014480001027983 */ /* 0x001f280000100800 */
[----:B--2---:R0:W-:Y:S04]  /*38000*/  @P1 STL [R1+0x1480], R3 ;  /* 0x0014800301001387 */ /* 0x0041e80000100800 */
[----:B0-----:R-:W2:Y:S04]  /*38010*/  LDL R3, [R1+0x142c] ;  /* 0x00142c0001037983 */ /* 0x001ea80000100800 */
[----:B------:R-:W2:Y:S01]  /*38020*/  LDL.LU R83, [R1+0x1428] ;  /* 0x0014280001537983 */ /* 0x000ea20000300800 */
[----:B------:R-:W-:-:S03]  /*38030*/  ISETP.GT.AND P2, PT, R4, 0xb, PT ;  /* 0x0000000b0400780c */ /* 0x000fc60003f44270 */
[----:B------:R-:W2:Y:S04]  /*38040*/  LDL.LU R82, [R1+0x1424] ;  /* 0x0014240001527983 */ /* 0x000ea80000300800 */
[----:B------:R-:W2:Y:S04]  /*38050*/  LDL.LU R85, [R1+0x1420] ;  /* 0x0014200001557983 */ /* 0x000ea80000300800 */
[----:B------:R-:W2:Y:S04]  /*38060*/  LDL.LU R84, [R1+0x141c] ;  /* 0x00141c0001547983 */ /* 0x000ea80000300800 */
[----:B------:R-:W2:Y:S04]  /*38070*/  LDL.LU.64 R24, [R1+0x3248] ;  /* 0x0032480001187983 */ /* 0x000ea80000300a00 */
[----:B---3--:R0:W-:Y:S01]  /*38080*/  @P1 STL [R1+0x147c], R15 ;  /* 0x00147c0f01001387 */ /* 0x0081e20000100800 */
[----:B------:R-:W-:-:S03]  /*38090*/  ISETP.GT.AND P1, PT, R4, 0xc, PT ;  /* 0x0000000c0400780c */ /* 0x000fc60003f24270 */
[----:B------:R-:W3:Y:S04]  /*380a0*/  @P2 LDG.E.U16 R5, desc[UR6][R54.64] ;  /* 0x0000000636052981 */ /* 0x000ee8000c1e1500 */
[----:B0-----:R-:W3:Y:S04]  /*380b0*/  LDL.LU R15, [R1+0x3240] ;  /* 0x00324000010f7983 */ /* 0x001ee80000300800 */
[----:B------:R-:W3:Y:S04]  /*380c0*/  LDL.LU.64 R18, [R1+0x3238] ;  /* 0x0032380001127983 */ /* 0x000ee80000300a00 */
[----:B------:R0:W-:Y:S04]  /*380d0*/  @P5 STL [R1+0x1478], R44 ;  /* 0x0014782c01005387 */ /* 0x0001e80000100800 */
[----:B----4-:R-:W4:Y:S04]  /*380e0*/  @P2 LDG.E.U16 R42, desc[UR6][R74.64] ;  /* 0x000000064a2a2981 */ /* 0x010f28000c1e1500 */
[----:B------:R-:W4:Y:S04]  /*380f0*/  @P2 LDG.E.U16 R77, desc[UR6][R60.64] ;  /* 0x000000063c4d2981 */ /* 0x000f28000c1e1500 */
[----:B------:R-:W4:Y:S04]  /*38100*/  @P2 LDG.E.U16 R0, desc[UR6][R26.64] ;  /* 0x000000061a002981 */ /* 0x000f28000c1e1500 */
[----:B0-----:R-:W4:Y:S04]  /*38110*/  LDL.LU R44, [R1+0x3230] ;  /* 0x00323000012c7983 */ /* 0x001f280000300800 */
[----:B------:R-:W4:Y:S04]  /*38120*/  LDL.LU.64 R16, [R1+0x3228] ;  /* 0x0032280001107983 */ /* 0x000f280000300a00 */
[----:B------:R0:W-:Y:S04]  /*38130*/  @P5 STL [R1+0x1474], R45 ;  /* 0x0014742d01005387 */ /* 0x0001e80000100800 */
[----:B------:R-:W4:Y:S04]  /*38140*/  @P1 LDG.E.U16 R43, desc[UR6][R48.64] ;  /* 0x00000006302b1981 */ /* 0x000f28000c1e1500 */
[----:B------:R-:W4:Y:S04]  /*38150*/  @P1 LDG.E.U16 R86, desc[UR6][R20.64] ;  /* 0x0000000614561981 */ /* 0x000f28000c1e1500 */
[----:B------:R-:W4:Y:S04]  /*38160*/  @P1 LDG.E.U16 R87, desc[UR6][R28.64] ;  /* 0x000000061c571981 */ /* 0x000f28000c1e1500 */
[----:B------:R-:W4:Y:S04]  /*38170*/  @P1 LDG.E.U16 R2, desc[UR6][R66.64] ;  /* 0x0000000642021981 */ /* 0x000f28000c1e1500 */
[----:B0-----:R-:W4:Y:S04]  /*38180*/  LDL.LU R45, [R1+0x3220] ;  /* 0x00322000012d7983 */ /* 0x001f280000300800 */
[----:B------:R-:W4:Y:S04]  /*38190*/  LDL.LU.64 R10, [R1+0x3218] ;  /* 0x00321800010a7983 */ /* 0x000f280000300a00 */
[----:B------:R0:W-:Y:S04]  /*381a0*/  @P5 STL [R1+0x1470], R52 ;  /* 0x0014703401005387 */ /* 0x0001e80000100800 */
[----:B0-----:R-:W4:Y:S04]  /*381b0*/  LDL.LU R52, [R1+0x3210] ;  /* 0x0032100001347983 */ /* 0x001f280000300800 */
[----:B------:R-:W4:Y:S04]  /*381c0*/  LDL.LU.64 R30, [R1+0x3208] ;  /* 0x00320800011e7983 */ /* 0x000f280000300a00 */
[----:B------:R0:W-:Y:S01]  /*381d0*/  @P5 STL [R1+0x146c], R53 ;  /* 0x00146c3501005387 */ /* 0x0001e20000100800 */
[----:B------:R-:W-:-:S03]  /*381e0*/  ISETP.GT.AND P5, PT, R4, 0xd, PT ;  /* 0x0000000d0400780c */ /* 0x000fc60003fa4270 */
[----:B0-----:R-:W4:Y:S04]  /*381f0*/  LDL.LU R53, [R1+0x3200] ;  /* 0x0032000001357983 */ /* 0x001f280000300800 */
[----:B------:R-:W4:Y:S04]  /*38200*/  LDL.LU.64 R50, [R1+0x31f8] ;  /* 0x0031f80001327983 */ /* 0x000f280000300a00 */
[----:B------:R0:W-:Y:S04]  /*38210*/  @P4 STL [R1+0x1468], R40 ;  /* 0x0014682801004387 */ /* 0x0001e80000100800 */
        /* <DEDUP_REMOVED lines=8> */
[----:B------:R0:W-:Y:S04]  /*382a0*/  @P4 STL [R1+0x1460], R76 ;  /* 0x0014604c01004387 */ /* 0x0001e80000100800 */
[----:B0-----:R-:W4:Y:S04]  /*382b0*/  LDL.LU R76, [R1+0x31d0] ;  /* 0x0031d000014c7983 */ /* 0x001f280000300800 */
[----:B------:R-:W4:Y:S04]  /*382c0*/  LDL.LU.64 R8, [R1+0x31c8] ;  /* 0x0031c80001087983 */ /* 0x000f280000300a00 */
[----:B------:R0:W-:Y:S01]  /*382d0*/  @P4 STL [R1+0x145c], R38 ;  /* 0x00145c2601004387 */ /* 0x0001e20000100800 */
[----:B------:R-:W-:-:S03]  /*382e0*/  ISETP.GT.AND P4, PT, R4, 0xe, PT ;  /* 0x0000000e0400780c */ /* 0x000fc60003f84270 */
[----:B------:R-:W4:Y:S04]  /*382f0*/  LDL.LU.64 R54, [R1+0x31c0] ;  /* 0x0031c00001367983 */ /* 0x000f280000300a00 */
[----:B0-----:R-:W4:Y:S04]  /*38300*/  LDL R38, [R1+0x18b4] ;  /* 0x0018b40001267983 */ /* 0x001f280000100800 */
[----:B--2---:R-:W2:Y:S04]  /*38310*/  @P5 LDG.E.U16 R3, desc[UR6][R72.64] ;  /* 0x0000000648035981 */ /* 0x004ea8000c1e1500 */
[----:B------:R-:W2:Y:S04]  /*38320*/  @P4 LDG.E.U16 R83, desc[UR6][R46.64] ;  /* 0x000000062e534981 */ /* 0x000ea8000c1e1500 */
[----:B------:R-:W2:Y:S04]  /*38330*/  @P4 LDG.E.U16 R82, desc[UR6][R90.64] ;  /* 0x000000065a524981 */ /* 0x000ea8000c1e1500 */
[----:B------:R-:W2:Y:S04]  /*38340*/  @P4 LDG.E.U16 R85, desc[UR6][R70.64] ;  /* 0x0000000646554981 */ /* 0x000ea8000c1e1500 */
[----:B------:R-:W2:Y:S04]  /*38350*/  @P4 LDG.E.U16 R84, desc[UR6][R68.64] ;  /* 0x0000000644544981 */ /* 0x000ea8000c1e1500 */
[----:B---3--:R0:W-:Y:S04]  /*38360*/  @P2 STL [R1+0x1458], R5 ;  /* 0x0014580501002387 */ /* 0x0081e80000100800 */
[----:B0-----:R-:W3:Y:S04]  /*38370*/  LDL R5, [R1+0x18b0] ;  /* 0x0018b00001057983 */ /* 0x001ee80000100800 */
[----:B------:R-:W3:Y:S04]  /*38380*/  LDL.LU.64 R26, [R1+0x31b8] ;  /* 0x0031b800011a7983 */ /* 0x000ee80000300a00 */
[----:B----4-:R0:W-:Y:S04]  /*38390*/  @P2 STL [R1+0x1454], R0 ;  /* 0x0014540001002387 */ /* 0x0101e80000100800 */
[----:B0-----:R-:W4:Y:S04]  /*383a0*/  LDL R0, [R1+0x18ac] ;  /* 0x0018ac0001007983 */ /* 0x001f280000100800 */
[----:B------:R-:W4:Y:S04]  /*383b0*/  LDL.LU.64 R60, [R1+0x31b0] ;  /* 0x0031b000013c7983 */ /* 0x000f280000300a00 */
[----:B------:R0:W-:Y:S04]  /*383c0*/  @P2 STL [R1+0x1450], R77 ;  /* 0x0014504d01002387 */ /* 0x0001e80000100800 */
[----:B0-----:R-:W4:Y:S04]  /*383d0*/  LDL.LU R77, [R1+0x31a8] ;  /* 0x0031a800014d7983 */ /* 0x001f280000300800 */
[----:B------:R-:W4:Y:S04]  /*383e0*/  LDL.LU.64 R74, [R1+0x31a0] ;  /* 0x0031a000014a7983 */ /* 0x000f280000300a00 */
[----:B------:R0:W-:Y:S04]  /*383f0*/  @P2 STL [R1+0x144c], R42 ;  /* 0x00144c2a01002387 */ /* 0x0001e80000100800 */
[----:B0-----:R-:W4:Y:S04]  /*38400*/  LDL.LU R42, [R1+0x3198] ;  /* 0x00319800012a7983 */ /* 0x001f280000300800 */
[----:B------:R-:W4:Y:S04]  /*38410*/  LDL.LU.64 R66, [R1+0x3190] ;  /* 0x0031900001427983 */ /* 0x000f280000300a00 */
[----:B------:R0:W-:Y:S04]  /*38420*/  @P1 STL [R1+0x1448], R2 ;  /* 0x0014480201001387 */ /* 0x0001e80000100800 */
[----:B0-----:R-:W4:Y:S04]  /*38430*/  LDL R2, [R1+0x18a8] ;  /* 0x0018a80001027983 */ /* 0x001f280000100800 */
[----:B------:R-:W4:Y:S04]  /*38440*/  LDL.LU.64 R48, [R1+0x3188] ;  /* 0x0031880001307983 */ /* 0x000f280000300a00 */
[----:B------:R0:W-:Y:S04]  /*38450*/  @P1 STL [R1+0x1444], R43 ;  /* 0x0014442b01001387 */ /* 0x0001e80000100800 */
[----:B0-----:R-:W4:Y:S04]  /*38460*/  LDL.LU R43, [R1+0x3180] ;  /* 0x00318000012b7983 */ /* 0x001f280000300800 */
[----:B------:R-:W4:Y:S04]  /*38470*/  LDL.LU.64 R28, [R1+0x3178] ;  /* 0x00317800011c7983 */ /* 0x000f280000300a00 */
[----:B------:R-:W4:Y:S04]  /*38480*/  LDL.LU.64 R20, [R1+0x3170] ;  /* 0x0031700001147983 */ /* 0x000f280000300a00 */
[----:B------:R-:W-:Y:S04]  /*38490*/  @P1 STL [R1+0x143c], R86 ;  /* 0x00143c5601001387 */ /* 0x000fe80000100800 */
[----:B------:R-:W-:Y:S04]  /*384a0*/  @P1 STL [R1+0x1440], R87 ;  /* 0x0014405701001387 */ /* 0x000fe80000100800 */
[----:B------:R-:W4:Y:S04]  /*384b0*/  LDL.LU.64 R62, [R1+0x3168] ;  /* 0x00316800013e7983 */ /* 0x000f280000300a00 */
[----:B------:R-:W4:Y:S04]  /*384c0*/  LDL.LU.64 R32, [R1+0x3160] ;  /* 0x0031600001207983 */ /* 0x000f280000300a00 */
[----:B------:R-:W4:Y:S04]  /*384d0*/  LDL.LU.64 R80, [R1+0x3158] ;  /* 0x0031580001507983 */ /* 0x000f280000300a00 */
[----:B------:R-:W4:Y:S04]  /*384e0*/  LDL.LU.64 R72, [R1+0x3150] ;  /* 0x0031500001487983 */ /* 0x000f280000300a00 */
[----:B--2---:R0:W-:Y:S04]  /*384f0*/  @P5 STL [R1+0x142c], R3 ;  /* 0x00142c0301005387 */ /* 0x0041e80000100800 */
[----:B0-----:R-:W2:Y:S04]  /*38500*/  LDL R3, [R1+0x1418] ;  /* 0x0014180001037983 */ /* 0x001ea80000100800 */
[----:B------:R-:W-:Y:S04]  /*38510*/  @P5 STL [R1+0x1430], R39 ;  /* 0x0014302701005387 */ /* 0x000fe80000100800 */
[----:B------:R-:W-:Y:S04]  /*38520*/  @P5 STL [R1+0x1434], R88 ;  /* 0x0014345801005387 */ /* 0x000fe80000100800 */
[----:B------:R0:W-:Y:S04]  /*38530*/  @P5 STL [R1+0x1438], R89 ;  /* 0x0014385901005387 */ /* 0x0001e80000100800 */
[----:B------:R-:W2:Y:S04]  /*38540*/  LDL.LU R46, [R1+0x3148] ;  /* 0x00314800012e7983 */ /* 0x000ea80000300800 */
[----:B------:R-:W-:Y:S04]  /*38550*/  STL [R1+0x2114], R83 ;  /* 0x0021145301007387 */ /* 0x000fe80000100800 */
[----:B------:R-:W2:Y:S04]  /*38560*/  LDL R90, [R1+0x1414] ;  /* 0x00141400015a7983 */ /* 0x000ea80000100800 */
[----:B------:R-:W2:Y:S04]  /*38570*/  LDL R91, [R1+0x1410] ;  /* 0x00141000015b7983 */ /* 0x000ea80000100800 */
[----:B0-----:R-:W2:Y:S01]  /*38580*/  LDL.64 R88, [R1+0xcb0] ;  /* 0x000cb00001587983 */ /* 0x001ea20000100a00 */
[----:B------:R-:W-:-:S03]  /*38590*/  ISETP.GT.AND P2, PT, R4, 0xf, PT ;  /* 0x0000000f0400780c */ /* 0x000fc60003f44270 */
[----:B------:R-:W-:Y:S04]  /*385a0*/  STL [R1+0x2118], R82 ;  /* 0x0021185201007387 */ /* 0x000fe80000100800 */
[----:B------:R-:W2:Y:S04]  /*385b0*/  LDL.LU.64 R70, [R1+0x3140] ;  /* 0x0031400001467983 */ /* 0x000ea80000300a00 */
[----:B------:R-:W-:Y:S04]  /*385c0*/  STL [R1+0x211c], R85 ;  /* 0x00211c5501007387 */ /* 0x000fe80000100800 */
[----:B------:R-:W-:Y:S04]  /*385d0*/  STL [R1+0x2120], R84 ;  /* 0x0021205401007387 */ /* 0x000fe80000100800 */
[----:B------:R-:W2:Y:S01]  /*385e0*/  LDL R47, [R1+0x140c] ;  /* 0x00140c00012f7983 */ /* 0x000ea20000100800 */
[----:B------:R-:W-:-:S03]  /*385f0*/  ISETP.GT.AND P1, PT, R4, 0x10, PT ;  /* 0x000000100400780c */ /* 0x000fc60003f24270 */
[----:B------:R-:W2:Y:S04]  /*38600*/  LDL R68, [R1+0x13f0] ;  /* 0x0013f00001447983 */ /* 0x000ea80000100800 */
[----:B------:R-:W2:Y:S04]  /*38610*/  LDL R69, [R1+0x13ec] ;  /* 0x0013ec0001457983 */ /* 0x000ea80000100800 */
[----:B------:R-:W2:Y:S04]  /*38620*/  @P2 LDG.E.U16 R38, desc[UR6][R58.64] ;  /* 0x000000063a262981 */ /* 0x000ea8000c1e1500 */
[----:B---3--:R-:W3:Y:S04]  /*38630*/  @P2 LDG.E.U16 R5, desc[UR6][R36.64] ;  /* 0x0000000624052981 */ /* 0x008ee8000c1e1500 */
[----:B------:R-:W3:Y:S04]  /*38640*/  LDL R58, [R1+0x1400] ;  /* 0x00140000013a7983 */ /* 0x000ee80000100800 */
[----:B------:R-:W3:Y:S04]  /*38650*/  LDL R59, [R1+0x13fc] ;  /* 0x0013fc00013b7983 */ /* 0x000ee80000100800 */
[----:B------:R-:W3:Y:S04]  /*38660*/  LDL R36, [R1+0x13f8] ;  /* 0x0013f80001247983 */ /* 0x000ee80000100800 */
[----:B------:R-:W3:Y:S04]  /*38670*/  LDL R37, [R1+0x13f4] ;  /* 0x0013f40001257983 */ /* 0x000ee80000100800 */
[----:B----4-:R-:W4:Y:S04]  /*38680*/  @P2 LDG.E.U16 R0, desc[UR6][R6.64] ;  /* 0x0000000606002981 */ /* 0x010f28000c1e1500 */
[----:B------:R-:W4:Y:S04]  /*38690*/  LDL R6, [R1+0x1408] ;  /* 0x0014080001067983 */ /* 0x000f280000100800 */
[----:B------:R-:W4:Y:S04]  /*386a0*/  LDL R7, [R1+0x1404] ;  /* 0x0014040001077983 */ /* 0x000f280000100800 */
[----:B------:R-:W4:Y:S04]  /*386b0*/  @P2 LDG.E.U16 R2, desc[UR6][R12.64] ;  /* 0x000000060c022981 */ /* 0x000f28000c1e1500 */
[----:B--2---:R-:W2:Y:S04]  /*386c0*/  @P1 LDG.E.U16 R3, desc[UR6][R22.64] ;  /* 0x0000000616031981 */ /* 0x004ea8000c1e1500 */
[----:B------:R-:W2:Y:S04]  /*386d0*/  @P1 LDG.E.U16 R90, desc[UR6][R92.64] ;  /* 0x000000065c5a1981 */ /* 0x000ea8000c1e1500 */
[----:B------:R-:W2:Y:S01]  /*386e0*/  @P1 LDG.E.U16 R91, desc[UR6][R88.64] ;  /* 0x00000006585b1981 */ /* 0x000ea2000c1e1500 */
[----:B------:R-:W-:-:S02]  /*386f0*/  ISETP.GT.AND P5, PT, R4, 0x11, PT ;  /* 0x000000110400780c */ /* 0x000fc40003fa4270 */
[C---:B------:R-:W-:Y:S01]  /*38700*/  ISETP.GT.AND P4, PT, R4.reuse, 0x12, PT ;  /* 0x000000120400780c */ /* 0x040fe20003f84270 */
[----:B------:R-:W2:Y:S04]  /*38710*/  @P1 LDG.E.U16 R47, desc[UR6][R34.64] ;  /* 0x00000006222f1981 */ /* 0x000ea8000c1e1500 */
[----:B------:R0:W-:Y:S04]  /*38720*/  @P2 STL [R1+0x18b4], R38 ;  /* 0x0018b42601002387 */ /* 0x0001e80000100800 */
[----:B------:R-:W2:Y:S04]  /*38730*/  LDL R39, [R1+0x13e4] ;  /* 0x0013e40001277983 */ /* 0x000ea80000100800 */
[----:B------:R-:W2:Y:S04]  /*38740*/  LDL R12, [R1+0x13e0] ;  /* 0x0013e000010c7983 */ /* 0x000ea80000100800 */
[----:B------:R-:W2:Y:S04]  /*38750*/  LDL R13, [R1+0x13dc] ;  /* 0x0013dc00010d7983 */ /* 0x000ea80000100800 */
[----:B------:R-:W2:Y:S04]  /*38760*/  @P4 LDG.E.U16 R68, desc[UR6][R10.64] ;  /* 0x000000060a444981 */ /* 0x000ea8000c1e1500 */
[----:B------:R-:W2:Y:S04]  /*38770*/  @P4 LDG.E.U16 R69, desc[UR6][R30.64] ;  /* 0x000000061e454981 */ /* 0x000ea8000c1e1500 */
[----:B0-----:R-:W2:Y:S04]  /*38780*/  LDL R38, [R1+0x13e8] ;  /* 0x0013e80001267983 */ /* 0x001ea80000100800 */
[----:B---3--:R-:W3:Y:S04]  /*38790*/  @P5 LDG.E.U16 R58, desc[UR6][R14.64] ;  /* 0x000000060e3a5981 */ /* 0x008ee8000c1e1500 */
[----:B------:R-:W3:Y:S04]  /*387a0*/  @P5 LDG.E.U16 R59, desc[UR6][R18.64] ;  /* 0x00000006123b5981 */ /* 0x000ee8000c1e1500 */
[----:B------:R-:W3:Y:S04]  /*387b0*/  @P4 LDG.E.U16 R36, desc[UR6][R16.64] ;  /* 0x0000000610244981 */ /* 0x000ee8000c1e1500 */
[----:B------:R-:W3:Y:S04]  /*387c0*/  @P4 LDG.E.U16 R37, desc[UR6][R44.64] ;  /* 0x000000062c254981 */ /* 0x000ee8000c1e1500 */
[----:B----4-:R-:W4:Y:S04]  /*387d0*/  @P5 LDG.E.U16 R6, desc[UR6][R64.64] ;  /* 0x0000000640065981 */ /* 0x010f28000c1e1500 */
[----:B------:R-:W3:Y:S04]  /*387e0*/  @P5 LDG.E.U16 R7, desc[UR6][R24.64] ;  /* 0x0000000618075981 */ /* 0x000ee8000c1e1500 */
[----:B------:R-:W-:Y:S04]  /*387f0*/  @P2 STL [R1+0x18a8], R2 ;  /* 0x0018a80201002387 */ /* 0x000fe80000100800 */
[----:B------:R-:W-:Y:S04]  /*38800*/  @P2 STL [R1+0x18ac], R0 ;  /* 0x0018ac0001002387 */ /* 0x000fe80000100800 */
[----:B------:R0:W-:Y:S04]  /*38810*/  @P2 STL [R1+0x18b0], R5 ;  /* 0x0018b00501002387 */ /* 0x0001e80000100800 */
[----:B------:R-:W3:Y:S04]  /*38820*/  LDL R22, [R1+0x13d8] ;  /* 0x0013d80001167983 */ /* 0x000ee80000100800 */
[----:B------:R-:W3:Y:S04]  /*38830*/  LDL R23, [R1+0x13d4] ;  /* 0x0013d40001177983 */ /* 0x000ee80000100800 */
[----:B0-----:R-:W3:Y:S04]  /*38840*/  LDL R5, [R1+0x13d0] ;  /* 0x0013d00001057983 */ /* 0x001ee80000100800 */
[----:B--2---:R0:W-:Y:S04]  /*38850*/  @P1 STL [R1+0x1418], R3 ;  /* 0x0014180301001387 */ /* 0x0041e80000100800 */
[----:B0-----:R-:W2:Y:S04]  /*38860*/  LDL R3, [R1+0x13cc] ;  /* 0x0013cc0001037983 */ /* 0x001ea80000100800 */
[----:B------:R-:W2:Y:S04]  /*38870*/  LDL.LU.64 R92, [R1+0x3138] ;  /* 0x00313800015c7983 */ /* 0x000ea80000300a00 */
[----:B------:R-:W2:Y:S04]  /*38880*/  LDL R0, [R1+0x13c8] ;  /* 0x0013c80001007983 */ /* 0x000ea80000100800 */
[----:B------:R-:W2:Y:S04]  /*38890*/  LDL R2, [R1+0x13c4] ;  /* 0x0013c40001027983 */ /* 0x000ea80000100800 */
[----:B------:R0:W-:Y:S04]  /*388a0*/  @P1 STL [R1+0x1414], R90 ;  /* 0x0014145a01001387 */ /* 0x0001e80000100800 */
[----:B0-----:R-:W2:Y:S04]  /*388b0*/  LDL R90, [R1+0x13c0] ;  /* 0x0013c000015a7983 */ /* 0x001ea80000100800 */
[----:B------:R0:W-:Y:S04]  /*388c0*/  @P1 STL [R1+0x1410], R91 ;  /* 0x0014105b01001387 */ /* 0x0001e80000100800 */
[----:B0-----:R-:W2:Y:S04]  /*388d0*/  LDL R91, [R1+0x13bc] ;  /* 0x0013bc00015b7983 */ /* 0x001ea80000100800 */
[----:B------:R-:W2:Y:S01]  /*388e0*/  LDL.LU R87, [R1+0x13b8] ;  /* 0x0013b80001577983 */ /* 0x000ea20000300800 */
[----:B------:R-:W-:-:S03]  /*388f0*/  ISETP.GT.AND P2, PT, R4, 0x13, PT ;  /* 0x000000130400780c */ /* 0x000fc60003f44270 */
[----:B------:R-:W2:Y:S04]  /*38900*/  LDL.LU R86, [R1+0x13b4] ;  /* 0x0013b40001567983 */ /* 0x000ea80000300800 */
[----:B------:R-:W2:Y:S04]  /*38910*/  LDL.LU R89, [R1+0x13b0] ;  /* 0x0013b00001597983 */ /* 0x000ea80000300800 */
[----:B------:R-:W2:Y:S04]  /*38920*/  LDL.LU R88, [R1+0x13ac] ;  /* 0x0013ac0001587983 */ /* 0x000ea80000300800 */
[----:B------:R-:W2:Y:S04]  /*38930*/  LDL.LU.64 R34, [R1+0x3130] ;  /* 0x0031300001227983 */ /* 0x000ea80000300a00 */
[----:B------:R0:W-:Y:S01]  /*38940*/  @P1 STL [R1+0x140c], R47 ;  /* 0x00140c2f01001387 */ /* 0x0001e20000100800 */
[----:B------:R-:W-:-:S03]  /*38950*/  ISETP.GT.AND P1, PT, R4, 0x14, PT ;  /* 0x000000140400780c */ /* 0x000fc60003f24270 */
[----:B------:R-:W2:Y:S04]  /*38960*/  @P2 LDG.E.U16 R38, desc[UR6][R52.64] ;  /* 0x0000000634262981 */ /* 0x000ea8000c1e1500 */
[----:B0-----:R-:W2:Y:S04]  /*38970*/  LDL.LU R47, [R1+0x3128] ;  /* 0x00312800012f7983 */ /* 0x001ea80000300800 */
[----:B------:R-:W2:Y:S04]  /*38980*/  LDL.LU.64 R64, [R1+0x3120] ;  /* 0x0031200001407983 */ /* 0x000ea80000300a00 */
[----:B------:R-:W2:Y:S04]  /*38990*/  @P2 LDG.E.U16 R39, desc[UR6][R50.64] ;  /* 0x0000000632272981 */ /* 0x000ea8000c1e1500 */
[----:B------:R-:W2:Y:S04]  /*389a0*/  @P2 LDG.E.U16 R12, desc[UR6][R56.64] ;  /* 0x00000006380c2981 */ /* 0x000ea8000c1e1500 */
[----:B------:R-:W2:Y:S04]  /*389b0*/  @P2 LDG.E.U16 R13, desc[UR6][R40.64] ;  /* 0x00000006280d2981 */ /* 0x000ea8000c1e1500 */
[----:B----4-:R0:W-:Y:S04]  /*389c0*/  @P5 STL [R1+0x1408], R6 ;  /* 0x0014080601005387 */ /* 0x0101e80000100800 */
[----:B0-----:R-:W4:Y:S04]  /*389d0*/  LDL.LU R6, [R1+0x3118] ;  /* 0x0031180001067983 */ /* 0x001f280000300800 */
[----:B------:R-:W4:Y:S04]  /*389e0*/  LDL.LU.64 R24, [R1+0x3110] ;  /* 0x0031100001187983 */ /* 0x000f280000300a00 */
[----:B---3--:R0:W-:Y:S04]  /*389f0*/  @P5 STL [R1+0x1404], R7 ;  /* 0x0014040701005387 */ /* 0x0081e80000100800 */
[----:B0-----:R-:W3:Y:S04]  /*38a00*/  LDL.LU R7, [R1+0x3108] ;  /* 0x0031080001077983 */ /* 0x001ee80000300800 */
[----:B------:R-:W3:Y:S04]  /*38a10*/  LDL.LU.64 R14, [R1+0x3100] ;  /* 0x00310000010e7983 */ /* 0x000ee80000300a00 */
[----:B------:R0:W-:Y:S04]  /*38a20*/  @P5 STL [R1+0x1400], R58 ;  /* 0x0014003a01005387 */ /* 0x0001e80000100800 */
[----:B------:R-:W3:Y:S04]  /*38a30*/  @P1 LDG.E.U16 R22, desc[UR6][R78.64] ;  /* 0x000000064e161981 */ /* 0x000ee8000c1e1500 */
[----:B0-----:R-:W4:Y:S04]  /*38a40*/  LDL.LU R58, [R1+0x30f8] ;  /* 0x0030f800013a7983 */ /* 0x001f280000300800 */
[----:B------:R-:W4:Y:S04]  /*38a50*/  LDL.LU.64 R18, [R1+0x30f0] ;  /* 0x0030f00001127983 */ /* 0x000f280000300a00 */
[----:B------:R0:W-:Y:S01]  /*38a60*/  @P5 STL [R1+0x13fc], R59 ;  /* 0x0013fc3b01005387 */ /* 0x0001e20000100800 */
[----:B------:R-:W-:-:S03]  /*38a70*/  ISETP.GT.AND P5, PT, R4, 0x15, PT ;  /* 0x000000150400780c */ /* 0x000fc60003fa4270 */
        /* <DEDUP_REMOVED lines=17> */
[----:B--2---:R-:W2:Y:S04]  /*38b90*/  @P1 LDG.E.U16 R3, desc[UR6][R26.64] ;  /* 0x000000061a031981 */ /* 0x004ea8000c1e1500 */
[----:B------:R-:W2:Y:S04]  /*38ba0*/  @P5 LDG.E.U16 R2, desc[UR6][R76.64] ;  /* 0x000000064c025981 */ /* 0x000ea8000c1e1500 */
[----:B------:R-:W2:Y:S04]  /*38bb0*/  @P5 LDG.E.U16 R0, desc[UR6][R60.64] ;  /* 0x000000063c005981 */ /* 0x000ea8000c1e1500 */
[----:B------:R-:W2:Y:S04]  /*38bc0*/  @P5 LDG.E.U16 R90, desc[UR6][R74.64] ;  /* 0x000000064a5a5981 */ /* 0x000ea8000c1e1500 */
[----:B------:R-:W2:Y:S04]  /*38bd0*/  @P5 LDG.E.U16 R91, desc[UR6][R66.64] ;  /* 0x00000006425b5981 */ /* 0x000ea8000c1e1500 */
[----:B------:R-:W2:Y:S04]  /*38be0*/  @P4 LDG.E.U16 R87, desc[UR6][R48.64] ;  /* 0x0000000630574981 */ /* 0x000ea8000c1e1500 */
[----:B------:R-:W2:Y:S04]  /*38bf0*/  @P4 LDG.E.U16 R86, desc[UR6][R42.64] ;  /* 0x000000062a564981 */ /* 0x000ea8000c1e1500 */
[----:B------:R-:W2:Y:S04]  /*38c00*/  @P4 LDG.E.U16 R89, desc[UR6][R28.64] ;  /* 0x000000061c594981 */ /* 0x000ea8000c1e1500 */
[----:B------:R-:W2:Y:S04]  /*38c10*/  @P4 LDG.E.U16 R88, desc[UR6][R20.64] ;  /* 0x0000000614584981 */ /* 0x000ea8000c1e1500 */
[----:B------:R0:W-:Y:S04]  /*38c20*/  @P2 STL [R1+0x13e8], R38 ;  /* 0x0013e82601002387 */ /* 0x0001e80000100800 */
[----:B0-----:R-:W2:Y:S04]  /*38c30*/  LDL.LU R38, [R1+0x3098] ;  /* 0x0030980001267983 */ /* 0x001ea80000300800 */
[----:B------:R-:W2:Y:S04]  /*38c40*/  LDL.LU.64 R50, [R1+0x3090] ;  /* 0x0030900001327983 */ /* 0x000ea80000300a00 */
        /* <DEDUP_REMOVED lines=9> */
[----:B---3--:R0:W-:Y:S04]  /*38ce0*/  @P1 STL [R1+0x13d8], R22 ;  /* 0x0013d81601001387 */ /* 0x0081e80000100800 */
[----:B0-----:R-:W3:Y:S04]  /*38cf0*/  LDL.LU R22, [R1+0x3058] ;  /* 0x0030580001167983 */ /* 0x001ee80000300800 */
[----:B------:R-:W3:Y:S04]  /*38d00*/  LDL.LU.64 R8, [R1+0x3050] ;  /* 0x0030500001087983 */ /* 0x000ee80000300a00 */
[----:B----4-:R0:W-:Y:S04]  /*38d10*/  @P1 STL [R1+0x13d4], R23 ;  /* 0x0013d41701001387 */ /* 0x0101e80000100800 */
[----:B0-----:R-:W4:Y:S04]  /*38d20*/  LDL.LU R23, [R1+0x3048] ;  /* 0x0030480001177983 */ /* 0x001f280000300800 */
[----:B------:R-:W3:Y:S04]  /*38d30*/  LDL.LU.64 R54, [R1+0x3040] ;  /* 0x0030400001367983 */ /* 0x000ee80000300a00 */
[----:B------:R-:W3:Y:S04]  /*38d40*/  LDL.LU.64 R26, [R1+0x3038] ;  /* 0x00303800011a7983 */ /* 0x000ee80000300a00 */
[----:B--2---:R0:W-:Y:S04]  /*38d50*/  @P1 STL [R1+0x13cc], R3 ;  /* 0x0013cc0301001387 */ /* 0x0041e80000100800 */
[----:B0-----:R-:W2:Y:S04]  /*38d60*/  LDL R3, [R1+0x18a4] ;  /* 0x0018a40001037983 */ /* 0x001ea80000100800 */
[----:B------:R-:W-:Y:S04]  /*38d70*/  @P1 STL [R1+0x13d0], R5 ;  /* 0x0013d00501001387 */ /* 0x000fe80000100800 */
[----:B------:R-:W3:Y:S04]  /*38d80*/  LDL.LU.64 R60, [R1+0x3030] ;  /* 0x00303000013c7983 */ /* 0x000ee80000300a00 */
[----:B------:R0:W-:Y:S04]  /*38d90*/  @P5 STL [R1+0x13c4], R2 ;  /* 0x0013c40201005387 */ /* 0x0001e80000100800 */
[----:B0-----:R-:W3:Y:S04]  /*38da0*/  LDL R2, [R1+0x18a0] ;  /* 0x0018a00001027983 */ /* 0x001ee80000100800 */
[----:B------:R0:W-:Y:S04]  /*38db0*/  @P5 STL [R1+0x13bc], R91 ;  /* 0x0013bc5b01005387 */ /* 0x0001e80000100800 */
[----:B------:R1:W-:Y:S04]  /*38dc0*/  @P5 STL [R1+0x13c0], R90 ;  /* 0x0013c05a01005387 */ /* 0x0003e80000100800 */
[----:B------:R-:W-:Y:S04]  /*38dd0*/  @P5 STL [R1+0x13c8], R0 ;  /* 0x0013c80001005387 */ /* 0x000fe80000100800 */
[----:B------:R-:W4:Y:S04]  /*38de0*/  LDL R66, [R1+0x189c] ;  /* 0x00189c0001427983 */ /* 0x000f280000100800 */
[----:B------:R-:W4:Y:S04]  /*38df0*/  LDL R67, [R1+0x1898] ;  /* 0x0018980001437983 */ /* 0x000f280000100800 */
[----:B------:R-:W-:Y:S04]  /*38e00*/  STL [R1+0x2124], R87 ;  /* 0x0021245701007387 */ /* 0x000fe80000100800 */
[----:B------:R-:W4:Y:S04]  /*38e10*/  LDL R75, [R1+0x13a8] ;  /* 0x0013a800014b7983 */ /* 0x000f280000100800 */
[----:B0-----:R-:W4:Y:S04]  /*38e20*/  LDL R91, [R1+0x13a4] ;  /* 0x0013a400015b7983 */ /* 0x001f280000100800 */
[----:B------:R-:W-:Y:S04]  /*38e30*/  STL [R1+0x2128], R86 ;  /* 0x0021285601007387 */ /* 0x000fe80000100800 */
[----:B------:R-:W-:Y:S01]  /*38e40*/  STL [R1+0x212c], R89 ;  /* 0x00212c5901007387 */ /* 0x000fe20000100800 */
[----:B------:R-:W-:-:S03]  /*38e50*/  ISETP.GT.AND P2, PT, R4, 0x17, PT ;  /* 0x000000170400780c */ /* 0x000fc60003f44270 */
[----:B------:R-:W4:Y:S04]  /*38e60*/  LDL R28, [R1+0x13a0] ;  /* 0x0013a000011c7983 */ /* 0x000f280000100800 */
[----:B------:R-:W4:Y:S04]  /*38e70*/  LDL R29, [R1+0x139c] ;  /* 0x00139c00011d7983 */ /* 0x000f280000100800 */
[----:B------:R-:W4:Y:S04]  /*38e80*/  LDL R76, [R1+0x1398] ;  /* 0x00139800014c7983 */ /* 0x000f280000100800 */
[----:B------:R-:W4:Y:S04]  /*38e90*/  LDL R77, [R1+0x1394] ;  /* 0x00139400014d7983 */ /* 0x000f280000100800 */
[----:B------:R-:W4:Y:S04]  /*38ea0*/  LDL R20, [R1+0x1390] ;  /* 0x0013900001147983 */ /* 0x000f280000100800 */
[----:B------:R-:W4:Y:S01]  /*38eb0*/  LDL R21, [R1+0x138c] ;  /* 0x00138c0001157983 */ /* 0x000f220000100800 */
[----:B------:R-:W-:-:S02]  /*38ec0*/  ISETP.GT.AND P1, PT, R4, 0x18, PT ;  /* 0x000000180400780c */ /* 0x000fc40003f24270 */
[C---:B------:R-:W-:Y:S01]  /*38ed0*/  ISETP.GT.AND P5, PT, R4.reuse, 0x19, PT ;  /* 0x000000190400780c */ /* 0x040fe20003fa4270 */
[----:B------:R-:W4:Y:S04]  /*38ee0*/  LDL R48, [R1+0x1388] ;  /* 0x0013880001307983 */ /* 0x000f280000100800 */
[----:B------:R-:W4:Y:S04]  /*38ef0*/  LDL R49, [R1+0x1384] ;  /* 0x0013840001317983 */ /* 0x000f280000100800 */
[----:B------:R-:W4:Y:S04]  /*38f00*/  LDL R42, [R1+0x1380] ;  /* 0x00138000012a7983 */ /* 0x000f280000100800 */
[----:B------:R-:W4:Y:S04]  /*38f10*/  LDL R43, [R1+0x137c] ;  /* 0x00137c00012b7983 */ /* 0x000f280000100800 */
[----:B--2---:R-:W2:Y:S04]  /*38f20*/  @P2 LDG.E.U16 R3, desc[UR6][R62.64] ;  /* 0x000000063e032981 */ /* 0x004ea8000c1e1500 */
[----:B---3--:R-:W3:Y:S04]  /*38f30*/  @P2 LDG.E.U16 R2, desc[UR6][R32.64] ;  /* 0x0000000620022981 */ /* 0x008ee8000c1e1500 */
[----:B----4-:R-:W4:Y:S04]  /*38f40*/  @P2 LDG.E.U16 R66, desc[UR6][R80.64] ;  /* 0x0000000650422981 */ /* 0x010f28000c1e1500 */
[----:B------:R-:W4:Y:S04]  /*38f50*/  @P2 LDG.E.U16 R67, desc[UR6][R72.64] ;  /* 0x0000000648432981 */ /* 0x000f28000c1e1500 */
[----:B------:R-:W4:Y:S04]  /*38f60*/  @P1 LDG.E.U16 R75, desc[UR6][R70.64] ;  /* 0x00000006464b1981 */ /* 0x000f28000c1e1500 */
[----:B------:R-:W4:Y:S04]  /*38f70*/  @P1 LDG.E.U16 R91, desc[UR6][R92.64] ;  /* 0x000000065c5b1981 */ /* 0x000f28000c1e1500 */
[----:B------:R-:W4:Y:S04]  /*38f80*/  @P1 LDG.E.U16 R28, desc[UR6][R34.64] ;  /* 0x00000006221c1981 */ /* 0x000f28000c1e1500 */
[----:B------:R-:W4:Y:S04]  /*38f90*/  @P1 LDG.E.U16 R29, desc[UR6][R46.64] ;  /* 0x000000062e1d1981 */ /* 0x000f28000c1e1500 */
[----:B------:R-:W-:Y:S04]  /*38fa0*/  STL [R1+0x2130], R88 ;  /* 0x0021305801007387 */ /* 0x000fe80000100800 */
[----:B------:R-:W4:Y:S04]  /*38fb0*/  LDL R62, [R1+0x1378] ;  /* 0x00137800013e7983 */ /* 0x000f280000100800 */
[----:B------:R-:W4:Y:S04]  /*38fc0*/  @P5 LDG.E.U16 R76, desc[UR6][R64.64] ;  /* 0x00000006404c5981 */ /* 0x000f28000c1e1500 */
[----:B------:R-:W4:Y:S04]  /*38fd0*/  LDL R63, [R1+0x1374] ;  /* 0x00137400013f7983 */ /* 0x000f280000100800 */
[----:B------:R-:W4:Y:S04]  /*38fe0*/  @P5 LDG.E.U16 R77, desc[UR6][R24.64] ;  /* 0x00000006184d5981 */ /* 0x000f28000c1e1500 */
[----:B-1----:R-:W4:Y:S04]  /*38ff0*/  LDL R90, [R1+0x1370] ;  /* 0x00137000015a7983 */ /* 0x002f280000100800 */
[----:B------:R-:W4:Y:S04]  /*39000*/  @P5 LDG.E.U16 R20, desc[UR6][R6.64] ;  /* 0x0000000606145981 */ /* 0x000f28000c1e1500 */
[----:B------:R-:W4:Y:S04]  /*39010*/  @P5 LDG.E.U16 R21, desc[UR6][R14.64] ;  /* 0x000000060e155981 */ /* 0x000f28000c1e1500 */
[----:B--2---:R0:W-:Y:S04]  /*39020*/  @P2 STL [R1+0x18a4], R3 ;  /* 0x0018a40301002387 */ /* 0x0041e80000100800 */
[----:B0-----:R-:W2:Y:S04]  /*39030*/  LDL R3, [R1+0x136c] ;  /* 0x00136c0001037983 */ /* 0x001ea80000100800 */
[----:B------:R-:W2:Y:S04]  /*39040*/  LDL.LU.64 R32, [R1+0x3028] ;  /* 0x0030280001207983 */ /* 0x000ea80000300a00 */
[----:B------:R-:W2:Y:S04]  /*39050*/  LDL R74, [R1+0x1368] ;  /* 0x00136800014a7983 */ /* 0x000ea80000100800 */
[----:B------:R-:W2:Y:S04]  /*39060*/  LDL R5, [R1+0x1364] ;  /* 0x0013640001057983 */ /* 0x000ea80000100800 */
[----:B------:R-:W2:Y:S04]  /*39070*/  LDL R0, [R1+0x1360] ;  /* 0x0013600001007983 */ /* 0x000ea80000100800 */
[----:B---3--:R0:W-:Y:S04]  /*39080*/  @P2 STL [R1+0x18a0], R2 ;  /* 0x0018a00201002387 */ /* 0x0081e80000100800 */
[----:B0-----:R-:W3:Y:S04]  /*39090*/  LDL R2, [R1+0x135c] ;  /* 0x00135c0001027983 */ /* 0x001ee80000100800 */
[----:B------:R-:W3:Y:S04]  /*390a0*/  LDL.LU.64 R80, [R1+0x3020] ;  /* 0x0030200001507983 */ /* 0x000ee80000300a00 */
[----:B----4-:R0:W-:Y:S04]  /*390b0*/  @P2 STL [R1+0x189c], R66 ;  /* 0x00189c4201002387 */ /* 0x0101e80000100800 */
[----:B0-----:R-:W4:Y:S04]  /*390c0*/  LDL.LU R66, [R1+0x3018] ;  /* 0x0030180001427983 */ /* 0x001f280000300800 */
[----:B------:R-:W4:Y:S04]  /*390d0*/  LDL.LU.64 R72, [R1+0x3010] ;  /* 0x0030100001487983 */ /* 0x000f280000300a00 */
[----:B------:R0:W-:Y:S04]  /*390e0*/  @P2 STL [R1+0x1898], R67 ;  /* 0x0018984301002387 */ /* 0x0001e80000100800 */
[----:B0-----:R-:W4:Y:S04]  /*390f0*/  LDL.LU R67, [R1+0x3008] ;  /* 0x0030080001437983 */ /* 0x001f280000300800 */
[----:B------:R-:W4:Y:S04]  /*39100*/  LDL.LU.64 R70, [R1+0x3000] ;  /* 0x0030000001467983 */ /* 0x000f280000300a00 */
[----:B------:R-:W4:Y:S04]  /*39110*/  LDL R92, [R1+0x1358] ;  /* 0x00135800015c7983 */ /* 0x000f280000100800 */
[----:B------:R0:W-:Y:S04]  /*39120*/  @P1 STL [R1+0x13a4], R91 ;  /* 0x0013a45b01001387 */ /* 0x0001e80000100800 */
[----:B0-----:R-:W4:Y:S04]  /*39130*/  LDL R91, [R1+0x1354] ;  /* 0x00135400015b7983 */ /* 0x001f280000100800 */
[----:B------:R0:W-:Y:S04]  /*39140*/  @P1 STL [R1+0x13a8], R75 ;  /* 0x0013a84b01001387 */ /* 0x0001e80000100800 */
[----:B------:R-:W4:Y:S04]  /*39150*/  LDL R93, [R1+0x134c] ;  /* 0x00134c00015d7983 */ /* 0x000f280000100800 */
[----:B0-----:R-:W4:Y:S01]  /*39160*/  LDL R75, [R1+0x1350] ;  /* 0x00135000014b7983 */ /* 0x001f220000100800 */
[----:B------:R-:W-:-:S02]  /*39170*/  ISETP.GT.AND P4, PT, R4, 0x1a, PT ;  /* 0x0000001a0400780c */ /* 0x000fc40003f84270 */
[C---:B------:R-:W-:Y:S01]  /*39180*/  ISETP.GT.AND P2, PT, R4.reuse, 0x1b, PT ;  /* 0x0000001b0400780c */ /* 0x040fe20003f44270 */
[----:B------:R-:W4:Y:S04]  /*39190*/  LDL.LU.64 R34, [R1+0x2ff8] ;  /* 0x002ff80001227983 */ /* 0x000f280000300a00 */
[----:B------:R0:W-:Y:S06]  /*391a0*/  @P1 STL [R1+0x13a0], R28 ;  /* 0x0013a01c01001387 */ /* 0x0001ec0000100800 */
[----:B------:R-:W4:Y:S04]  /*391b0*/  @P4 LDG.E.U16 R48, desc[UR6][R18.64] ;  /* 0x0000000612304981 */ /* 0x000f28000c1e1500 */
[----:B------:R-:W4:Y:S04]  /*391c0*/  @P4 LDG.E.U16 R49, desc[UR6][R58.64] ;  /* 0x000000063a314981 */ /* 0x000f28000c1e1500 */
[----:B------:R-:W4:Y:S04]  /*391d0*/  @P4 LDG.E.U16 R42, desc[UR6][R16.64] ;  /* 0x00000006102a4981 */ /* 0x000f28000c1e1500 */
[----:B0-----:R-:W4:Y:S04]  /*391e0*/  LDL.LU R28, [R1+0x2ff0] ;  /* 0x002ff000011c7983 */ /* 0x001f280000300800 */
[----:B------:R-:W4:Y:S04]  /*391f0*/  LDL.LU.64 R46, [R1+0x2fe8] ;  /* 0x002fe800012e7983 */ /* 0x000f280000300a00 */
[----:B------:R-:W4:Y:S04]  /*39200*/  @P4 LDG.E.U16 R43, desc[UR6][R44.64] ;  /* 0x000000062c2b4981 */ /* 0x000f28000c1e1500 */
[----:B------:R0:W-:Y:S04]  /*39210*/  @P1 STL [R1+0x139c], R29 ;  /* 0x00139c1d01001387 */ /* 0x0001e80000100800 */
[----:B------:R-:W4:Y:S01]  /*39220*/  @P2 LDG.E.U16 R62, desc[UR6][R36.64] ;  /* 0x00000006243e2981 */ /* 0x000f22000c1e1500 */
        /* <DEDUP_REMOVED lines=22> */
[----:B---3--:R-:W3:Y:S04]  /*39390*/  @P1 LDG.E.U16 R2, desc[UR6][R56.64] ;  /* 0x0000000638021981 */ /* 0x008ee8000c1e1500 */
[----:B----4-:R-:W4:Y:S04]  /*393a0*/  @P5 LDG.E.U16 R92, desc[UR6][R40.64] ;  /* 0x00000006285c5981 */ /* 0x010f28000c1e1500 */
[----:B------:R-:W4:Y:S04]  /*393b0*/  @P5 LDG.E.U16 R91, desc[UR6][R12.64] ;  /* 0x000000060c5b5981 */ /* 0x000f28000c1e1500 */
[----:B------:R-:W4:Y:S04]  /*393c0*/  @P5 LDG.E.U16 R93, desc[UR6][R8.64] ;  /* 0x00000006085d5981 */ /* 0x000f28000c1e1500 */
[----:B------:R-:W4:Y:S04]  /*393d0*/  @P5 LDG.E.U16 R75, desc[UR6][R78.64] ;  /* 0x000000064e4b5981 */ /* 0x000f28000c1e1500 */
        /* <DEDUP_REMOVED lines=21> */
[----:B--2---:R0:W-:Y:S04]  /*39530*/  @P2 STL [R1+0x136c], R3 ;  /* 0x00136c0301002387 */ /* 0x0041e80000100800 */
[----:B0-----:R-:W2:Y:S04]  /*39540*/  LDL.LU R3, [R1+0x2f20] ;  /* 0x002f200001037983 */ /* 0x001ea80000300800 */
[----:B------:R-:W2:Y:S04]  /*39550*/  LDL.LU.64 R52, [R1+0x2f18] ;  /* 0x002f180001347983 */ /* 0x000ea80000300a00 */
[----:B------:R-:W2:Y:S04]  /*39560*/  LDL.LU.64 R50, [R1+0x2f10] ;  /* 0x002f100001327983 */ /* 0x000ea80000300a00 */
[----:B------:R-:W2:Y:S04]  /*39570*/  LDL.LU.64 R38, [R1+0x2f08] ;  /* 0x002f080001267983 */ /* 0x000ea80000300a00 */
[----:B------:R-:W2:Y:S04]  /*39580*/  LDL.LU.64 R56, [R1+0x2f00] ;  /* 0x002f000001387983 */ /* 0x000ea80000300a00 */
[----:B------:R0:W-:Y:S04]  /*39590*/  @P1 STL [R1+0x1364], R5 ;  /* 0x0013640501001387 */ /* 0x0001e80000100800 */
[----:B0-----:R-:W2:Y:S04]  /*395a0*/  LDL R5, [R1+0x1894] ;  /* 0x0018940001057983 */ /* 0x001ea80000100800 */
[----:B------:R0:W-:Y:S04]  /*395b0*/  @P1 STL [R1+0x1368], R74 ;  /* 0x0013684a01001387 */ /* 0x0001e80000100800 */
[----:B0-----:R-:W2:Y:S04]  /*395c0*/  LDL R74, [R1+0x1890] ;  /* 0x00189000014a7983 */ /* 0x001ea80000100800 */
[----:B------:R0:W-:Y:S04]  /*395d0*/  @P1 STL [R1+0x1360], R0 ;  /* 0x0013600001001387 */ /* 0x0001e80000100800 */
[----:B0-----:R-:W2:Y:S04]  /*395e0*/  LDL R0, [R1+0x188c] ;  /* 0x00188c0001007983 */ /* 0x001ea80000100800 */
        /* <DEDUP_REMOVED lines=8> */
[----:B------:R-:W4:Y:S04]  /*39670*/  LDL R9, [R1+0x133c] ;  /* 0x00133c0001097983 */ /* 0x000f280000100800 */
[----:B------:R-:W4:Y:S04]  /*39680*/  LDL R79, [R1+0x1338] ;  /* 0x00133800014f7983 */ /* 0x000f280000100800 */
[----:B------:R0:W-:Y:S04]  /*39690*/  @P5 STL [R1+0x1350], R75 ;  /* 0x0013504b01005387 */ /* 0x0001e80000100800 */
[----:B0-----:R-:W4:Y:S04]  /*396a0*/  LDL R75, [R1+0x1334] ;  /* 0x00133400014b7983 */ /* 0x001f280000100800 */
[----:B------:R0:W-:Y:S04]  /*396b0*/  @P5 STL [R1+0x134c], R93 ;  /* 0x00134c5d01005387 */ /* 0x0001e80000100800 */
[----:B0-----:R-:W4:Y:S01]  /*396c0*/  LDL R93, [R1+0x1330] ;  /* 0x00133000015d7983 */ /* 0x001f220000100800 */
[----:B------:R-:W-:-:S02]  /*396d0*/  ISETP.GT.AND P4, PT, R4, 0x1e, PT ;  /* 0x0000001e0400780c */ /* 0x000fc40003f84270 */
[C---:B------:R-:W-:Y:S02]  /*396e0*/  ISETP.GT.AND P2, PT, R4.reuse, 0x1f, PT ;  /* 0x0000001f0400780c */ /* 0x040fe40003f44270 */
[----:B------:R-:W-:-:S09]  /*396f0*/  ISETP.GT.AND P1, PT, R4, 0x20, PT ;  /* 0x000000200400780c */ /* 0x000fd20003f24270 */
[----:B------:R-:W4:Y:S04]  /*39700*/  @P4 LDG.E.U16 R90, desc[UR6][R60.64] ;  /* 0x000000063c5a4981 */ /* 0x000f28000c1e1500 */
[----:B--2---:R-:W2:Y:S04]  /*39710*/  @P4 LDG.E.U16 R3, desc[UR6][R26.64] ;  /* 0x000000061a034981 */ /* 0x004ea8000c1e1500 */
[----:B------:R-:W2:Y:S04]  /*39720*/  @P2 LDG.E.U16 R5, desc[UR6][R32.64] ;  /* 0x0000000620052981 */ /* 0x000ea8000c1e1500 */
[----:B------:R-:W2:Y:S04]  /*39730*/  @P2 LDG.E.U16 R74, desc[UR6][R80.64] ;  /* 0x00000006504a2981 */ /* 0x000ea8000c1e1500 */
[----:B------:R-:W2:Y:S04]  /*39740*/  @P2 LDG.E.U16 R0, desc[UR6][R72.64] ;  /* 0x0000000648002981 */ /* 0x000ea8000c1e1500 */
[----:B---3--:R-:W3:Y:S04]  /*39750*/  @P2 LDG.E.U16 R2, desc[UR6][R66.64] ;  /* 0x0000000642022981 */ /* 0x008ee8000c1e1500 */
[----:B----4-:R-:W4:Y:S04]  /*39760*/  @P4 LDG.E.U16 R92, desc[UR6][R54.64] ;  /* 0x00000006365c4981 */ /* 0x010f28000c1e1500 */
[----:B------:R-:W2:Y:S04]  /*39770*/  @P4 LDG.E.U16 R91, desc[UR6][R22.64] ;  /* 0x00000006165b4981 */ /* 0x000ea8000c1e1500 */
[----:B------:R-:W3:Y:S04]  /*39780*/  @P1 LDG.E.U16 R9, desc[UR6][R70.64] ;  /* 0x0000000646091981 */ /* 0x000ee8000c1e1500 */
[----:B------:R-:W3:Y:S04]  /*39790*/  @P1 LDG.E.U16 R79, desc[UR6][R34.64] ;  /* 0x00000006224f1981 */ /* 0x000ee8000c1e1500 */
[----:B------:R-:W3:Y:S04]  /*397a0*/  LDL.LU R22, [R1+0x2ee0] ;  /* 0x002ee00001167983 */ /* 0x000ee80000300800 */
[----:B------:R-:W3:Y:S04]  /*397b0*/  @P1 LDG.E.U16 R75, desc[UR6][R46.64] ;  /* 0x000000062e4b1981 */ /* 0x000ee8000c1e1500 */
[----:B------:R-:W3:Y:S04]  /*397c0*/  @P1 LDG.E.U16 R93, desc[UR6][R28.64] ;  /* 0x000000061c5d1981 */ /* 0x000ee8000c1e1500 */
[----:B--2---:R-:W-:Y:S04]  /*397d0*/  STL [R1+0x2134], R91 ;  /* 0x0021345b01007387 */ /* 0x004fe80000100800 */
[----:B----4-:R-:W-:Y:S04]  /*397e0*/  STL [R1+0x2138], R92 ;  /* 0x0021385c01007387 */ /* 0x010fe80000100800 */
[----:B------:R-:W2:Y:S04]  /*397f0*/  LDL R23, [R1+0x132c] ;  /* 0x00132c0001177983 */ /* 0x000ea80000100800 */
[----:B------:R-:W4:Y:S04]  /*39800*/  LDL R8, [R1+0x1328] ;  /* 0x0013280001087983 */ /* 0x000f280000100800 */
[----:B------:R-:W4:Y:S04]  /*39810*/  LDL R26, [R1+0x1324] ;  /* 0x00132400011a7983 */ /* 0x000f280000100800 */
[----:B------:R-:W4:Y:S04]  /*39820*/  LDL R54, [R1+0x1320] ;  /* 0x0013200001367983 */ /* 0x000f280000100800 */
[----:B------:R-:W-:Y:S04]  /*39830*/  STL [R1+0x213c], R3 ;  /* 0x00213c0301007387 */ /* 0x000fe80000100800 */
[----:B------:R-:W4:Y:S04]  /*39840*/  LDL R60, [R1+0x131c] ;  /* 0x00131c00013c7983 */ /* 0x000f280000100800 */
[----:B------:R-:W4:Y:S04]  /*39850*/  LDL R61, [R1+0x1318] ;  /* 0x00131800013d7983 */ /* 0x000f280000100800 */
[----:B------:R-:W4:Y:S04]  /*39860*/  LDL R27, [R1+0x1314] ;  /* 0x00131400011b7983 */ /* 0x000f280000100800 */
[----:B------:R-:W4:Y:S04]  /*39870*/  LDL R78, [R1+0x1310] ;  /* 0x00131000014e7983 */ /* 0x000f280000100800 */
[----:B------:R-:W-:Y:S04]  /*39880*/  STL [R1+0x2140], R90 ;  /* 0x0021405a01007387 */ /* 0x000fe80000100800 */
[----:B------:R-:W4:Y:S04]  /*39890*/  LDL.LU.64 R32, [R1+0x2ed8] ;  /* 0x002ed80001207983 */ /* 0x000f280000300a00 */
[----:B------:R0:W-:Y:S04]  /*398a0*/  @P2 STL [R1+0x1894], R5 ;  /* 0x0018940501002387 */ /* 0x0001e80000100800 */
[----:B0-----:R-:W4:Y:S04]  /*398b0*/  LDL R5, [R1+0x130c] ;  /* 0x00130c0001057983 */ /* 0x001f280000100800 */
[----:B------:R-:W4:Y:S04]  /*398c0*/  LDL.LU.64 R80, [R1+0x2ed0] ;  /* 0x002ed00001507983 */ /* 0x000f280000300a00 */
[----:B------:R-:W4:Y:S04]  /*398d0*/  LDL.LU.64 R72, [R1+0x2ec8] ;  /* 0x002ec80001487983 */ /* 0x000f280000300a00 */
[----:B------:R-:W4:Y:S04]  /*398e0*/  LDL.LU.64 R66, [R1+0x2ec0] ;  /* 0x002ec00001427983 */ /* 0x000f280000300a00 */
[----:B------:R-:W4:Y:S04]  /*398f0*/  LDL R55, [R1+0x1308] ;  /* 0x0013080001377983 */ /* 0x000f280000100800 */
[----:B------:R0:W-:Y:S04]  /*39900*/  @P2 STL [R1+0x1890], R74 ;  /* 0x0018904a01002387 */ /* 0x0001e80000100800 */
[----:B0-----:R-:W4:Y:S04]  /*39910*/  LDL R74, [R1+0x1304] ;  /* 0x00130400014a7983 */ /* 0x001f280000100800 */
[----:B------:R0:W-:Y:S04]  /*39920*/  @P2 STL [R1+0x188c], R0 ;  /* 0x00188c0001002387 */ /* 0x0001e80000100800 */
[----:B0-----:R-:W4:Y:S04]  /*39930*/  LDL R0, [R1+0x1300] ;  /* 0x0013000001007983 */ /* 0x001f280000100800 */
[----:B---3--:R0:W-:Y:S04]  /*39940*/  @P2 STL [R1+0x1888], R2 ;  /* 0x0018880201002387 */ /* 0x0081e80000100800 */
[----:B0-----:R-:W3:Y:S04]  /*39950*/  LDL R2, [R1+0x12fc] ;  /* 0x0012fc0001027983 */ /* 0x001ee80000100800 */
[----:B------:R-:W3:Y:S04]  /*39960*/  LDL.LU.64 R70, [R1+0x2eb8] ;  /* 0x002eb80001467983 */ /* 0x000ee80000300a00 */
[----:B------:R-:W3:Y:S04]  /*39970*/  LDL.LU.64 R34, [R1+0x2eb0] ;  /* 0x002eb00001227983 */ /* 0x000ee80000300a00 */
[----:B------:R-:W3:Y:S04]  /*39980*/  LDL.LU.64 R46, [R1+0x2ea8] ;  /* 0x002ea800012e7983 */ /* 0x000ee80000300a00 */
[----:B------:R-:W3:Y:S04]  /*39990*/  LDL.LU.64 R28, [R1+0x2ea0] ;  /* 0x002ea000011c7983 */ /* 0x000ee80000300a00 */
[----:B------:R0:W-:Y:S04]  /*399a0*/  @P1 STL [R1+0x1330], R93 ;  /* 0x0013305d01001387 */ /* 0x0001e80000100800 */
[----:B0-----:R-:W3:Y:S01]  /*399b0*/  LDL R93, [R1+0x12f8] ;  /* 0x0012f800015d7983 */ /* 0x001ee20000100800 */
[----:B------:R-:W-:-:S02]  /*399c0*/  ISETP.GT.AND P5, PT, R4, 0x21, PT ;  /* 0x000000210400780c */ /* 0x000fc40003fa4270 */
[C---:B------:R-:W-:Y:S02]  /*399d0*/  ISETP.GT.AND P4, PT, R4.reuse, 0x22, PT ;  /* 0x000000220400780c */ /* 0x040fe40003f84270 */
[C---:B------:R-:W-:Y:S01]  /*399e0*/  ISETP.GT.AND P2, PT, R4.reuse, 0x23, PT ;  /* 0x000000230400780c */ /* 0x040fe20003f44270 */
[----:B------:R0:W-:Y:S04]  /*399f0*/  @P1 STL [R1+0x133c], R9 ;  /* 0x00133c0901001387 */ /* 0x0001e80000100800 */
[----:B0-----:R-:W3:Y:S04]  /*39a00*/  LDL R9, [R1+0x12f4] ;  /* 0x0012f40001097983 */ /* 0x001ee80000100800 */
[----:B------:R0:W-:Y:S04]  /*39a10*/  @P1 STL [R1+0x1338], R79 ;  /* 0x0013384f01001387 */ /* 0x0001e80000100800 */
[----:B0-----:R-:W3:Y:S04]  /*39a20*/  LDL R79, [R1+0x12f0] ;  /* 0x0012f000014f7983 */ /* 0x001ee80000100800 */
[----:B------:R0:W-:Y:S01]  /*39a30*/  @P1 STL [R1+0x1334], R75 ;  /* 0x0013344b01001387 */ /* 0x0001e20000100800 */
[----:B------:R-:W-:-:S03]  /*39a40*/  ISETP.GT.AND P1, PT, R4, 0x24, PT ;  /* 0x000000240400780c */ /* 0x000fc60003f24270 */
[----:B0-----:R-:W3:Y:S04]  /*39a50*/  LDL R75, [R1+0x12ec] ;  /* 0x0012ec00014b7983 */ /* 0x001ee80000100800 */
[----:B--2---:R-:W2:Y:S04]  /*39a60*/  @P5 LDG.E.U16 R23, desc[UR6][R64.64] ;  /* 0x0000000640175981 */ /* 0x004ea8000c1e1500 */
[----:B----4-:R-:W4:Y:S04]  /*39a70*/  @P5 LDG.E.U16 R8, desc[UR6][R24.64] ;  /* 0x0000000618085981 */ /* 0x010f28000c1e1500 */
[----:B------:R-:W4:Y:S04]  /*39a80*/  @P5 LDG.E.U16 R26, desc[UR6][R76.64] ;  /* 0x000000064c1a5981 */ /* 0x000f28000c1e1500 */
[----:B------:R-:W4:Y:S04]  /*39a90*/  @P5 LDG.E.U16 R54, desc[UR6][R6.64] ;  /* 0x0000000606365981 */ /* 0x000f28000c1e1500 */
[----:B------:R-:W4:Y:S04]  /*39aa0*/  @P4 LDG.E.U16 R60, desc[UR6][R14.64] ;  /* 0x000000060e3c4981 */ /* 0x000f28000c1e1500 */
[----:B------:R-:W4:Y:S04]  /*39ab0*/  @P4 LDG.E.U16 R61, desc[UR6][R20.64] ;  /* 0x00000006143d4981 */ /* 0x000f28000c1e1500 */
[----:B------:R-:W4:Y:S04]  /*39ac0*/  @P4 LDG.E.U16 R78, desc[UR6][R58.64] ;  /* 0x000000063a4e4981 */ /* 0x000f28000c1e1500 */
[----:B------:R-:W4:Y:S04]  /*39ad0*/  @P4 LDG.E.U16 R27, desc[UR6][R18.64] ;  /* 0x00000006121b4981 */ /* 0x000f28000c1e1500 */
[----:B------:R-:W4:Y:S04]  /*39ae0*/  LDL.LU.64 R64, [R1+0x2e98] ;  /* 0x002e980001407983 */ /* 0x000f280000300a00 */
[----:B------:R-:W4:Y:S04]  /*39af0*/  @P2 LDG.E.U16 R5, desc[UR6][R48.64] ;  /* 0x0000000630052981 */ /* 0x000f28000c1e1500 */
[----:B------:R-:W4:Y:S04]  /*39b00*/  @P2 LDG.E.U16 R55, desc[UR6][R16.64] ;  /* 0x0000000610372981 */ /* 0x000f28000c1e1500 */
[----:B------:R-:W4:Y:S04]  /*39b10*/  @P2 LDG.E.U16 R74, desc[UR6][R44.64] ;  /* 0x000000062c4a2981 */ /* 0x000f28000c1e1500 */
[----:B------:R-:W4:Y:S04]  /*39b20*/  @P2 LDG.E.U16 R0, desc[UR6][R42.64] ;  /* 0x000000062a002981 */ /* 0x000f28000c1e1500 */
[----:B---3--:R-:W3:Y:S04]  /*39b30*/  @P1 LDG.E.U16 R2, desc[UR6][R36.64] ;  /* 0x0000000624021981 */ /* 0x008ee8000c1e1500 */
[----:B------:R-:W3:Y:S04]  /*39b40*/  @P1 LDG.E.U16 R93, desc[UR6][R10.64] ;  /* 0x000000060a5d1981 */ /* 0x000ee8000c1e1500 */
[----:B------:R-:W3:Y:S04]  /*39b50*/  @P1 LDG.E.U16 R9, desc[UR6][R62.64] ;  /* 0x000000063e091981 */ /* 0x000ee8000c1e1500 */
[----:B------:R-:W3:Y:S04]  /*39b60*/  @P1 LDG.E.U16 R79, desc[UR6][R30.64] ;  /* 0x000000061e4f1981 */ /* 0x000ee8000c1e1500 */
[----:B--2---:R0:W-:Y:S04]  /*39b70*/  @P5 STL [R1+0x132c], R23 ;  /* 0x00132c1701005387 */ /* 0x0041e80000100800 */
[----:B0-----:R-:W2:Y:S04]  /*39b80*/  LDL.LU R23, [R1+0x2e90] ;  /* 0x002e900001177983 */ /* 0x001ea80000300800 */
[----:B------:R-:W2:Y:S04]  /*39b90*/  LDL.LU.64 R24, [R1+0x2e88] ;  /* 0x002e880001187983 */ /* 0x000ea80000300a00 */
[----:B------:R-:W2:Y:S04]  /*39ba0*/  LDL.LU.64 R76, [R1+0x2e80] ;  /* 0x002e8000014c7983 */ /* 0x000ea80000300a00 */
[----:B------:R-:W2:Y:S04]  /*39bb0*/  LDL.LU.64 R6, [R1+0x2e78] ;  /* 0x002e780001067983 */ /* 0x000ea80000300a00 */
[----:B----4-:R0:W-:Y:S04]  /*39bc0*/  @P5 STL [R1+0x1328], R8 ;  /* 0x0013280801005387 */ /* 0x0101e80000100800 */
[----:B0-----:R-:W4:Y:S04]  /*39bd0*/  LDL R8, [R1+0x12e8] ;  /* 0x0012e80001087983 */ /* 0x001f280000100800 */
[----:B------:R0:W-:Y:S04]  /*39be0*/  @P5 STL [R1+0x1324], R26 ;  /* 0x0013241a01005387 */ /* 0x0001e80000100800 */
[----:B0-----:R-:W2:Y:S04]  /*39bf0*/  LDL R26, [R1+0x12e4] ;  /* 0x0012e400011a7983 */ /* 0x001ea80000100800 */
[----:B------:R0:W-:Y:S04]  /*39c00*/  @P5 STL [R1+0x1320], R54 ;  /* 0x0013203601005387 */ /* 0x0001e80000100800 */
[----:B0-----:R-:W2:Y:S04]  /*39c10*/  LDL R54, [R1+0x12e0] ;  /* 0x0012e00001367983 */ /* 0x001ea80000100800 */
[----:B------:R-:W2:Y:S04]  /*39c20*/  LDL.LU.64 R14, [R1+0x2e70] ;  /* 0x002e7000010e7983 */ /* 0x000ea80000300a00 */
[----:B------:R0:W-:Y:S04]  /*39c30*/  @P4 STL [R1+0x131c], R60 ;  /* 0x00131c3c01004387 */ /* 0x0001e80000100800 */
[----:B0-----:R-:W2:Y:S04]  /*39c40*/  LDL.LU R60, [R1+0x2e68] ;  /* 0x002e6800013c7983 */ /* 0x001ea80000300800 */
[----:B------:R-:W2:Y:S04]  /*39c50*/  LDL.LU.64 R20, [R1+0x2e60] ;  /* 0x002e600001147983 */ /* 0x000ea80000300a00 */
[----:B------:R0:W-:Y:S04]  /*39c60*/  @P4 STL [R1+0x1318], R61 ;  /* 0x0013183d01004387 */ /* 0x0001e80000100800 */
[----:B0-----:R-:W2:Y:S04]  /*39c70*/  LDL.LU R61, [R1+0x2e58] ;  /* 0x002e5800013d7983 */ /* 0x001ea80000300800 */
[----:B------:R-:W2:Y:S04]  /*39c80*/  LDL.LU.64 R18, [R1+0x2e50] ;  /* 0x002e500001127983 */ /* 0x000ea80000300a00 */
[----:B------:R-:W2:Y:S04]  /*39c90*/  LDL.LU.64 R58, [R1+0x2e48] ;  /* 0x002e4800013a7983 */ /* 0x000ea80000300a00 */
[----:B------:R0:W-:Y:S04]  /*39ca0*/  @P4 STL [R1+0x1310], R78 ;  /* 0x0013104e01004387 */ /* 0x0001e80000100800 */
[----:B------:R1:W-:Y:S04]  /*39cb0*/  @P4 STL [R1+0x1314], R27 ;  /* 0x0013141b01004387 */ /* 0x0003e80000100800 */
[----:B------:R-:W2:Y:S04]  /*39cc0*/  LDL.LU.64 R48, [R1+0x2e40] ;  /* 0x002e400001307983 */ /* 0x000ea80000300a00 */
[----:B0-----:R-:W2:Y:S04]  /*39cd0*/  LDL R78, [R1+0x1880] ;  /* 0x00188000014e7983 */ /* 0x001ea80000100800 */
[----:B-1----:R-:W2:Y:S04]  /*39ce0*/  LDL R27, [R1+0x1884] ;  /* 0x00188400011b7983 */ /* 0x002ea80000100800 */
[----:B------:R0:W-:Y:S04]  /*39cf0*/  @P2 STL [R1+0x130c], R5 ;  /* 0x00130c0501002387 */ /* 0x0001e80000100800 */
[----:B0-----:R-:W2:Y:S04]  /*39d00*/  LDL R5, [R1+0x187c] ;  /* 0x00187c0001057983 */ /* 0x001ea80000100800 */
[----:B------:R-:W2:Y:S04]  /*39d10*/  LDL.LU.64 R16, [R1+0x2e38] ;  /* 0x002e380001107983 */ /* 0x000ea80000300a00 */
[----:B------:R-:W2:Y:S04]  /*39d20*/  LDL.LU.64 R44, [R1+0x2e30] ;  /* 0x002e3000012c7983 */ /* 0x000ea80000300a00 */
[----:B------:R-:W2:Y:S04]  /*39d30*/  LDL.LU.64 R42, [R1+0x2e28] ;  /* 0x002e2800012a7983 */ /* 0x000ea80000300a00 */
[----:B------:R0:W-:Y:S04]  /*39d40*/  @P2 STL [R1+0x1300], R0 ;  /* 0x0013000001002387 */ /* 0x0001e80000100800 */
[----:B------:R-:W-:Y:S04]  /*39d50*/  @P2 STL [R1+0x1304], R74 ;  /* 0x0013044a01002387 */ /* 0x000fe80000100800 */
[----:B------:R1:W-:Y:S04]  /*39d60*/  @P2 STL [R1+0x1308], R55 ;  /* 0x0013083701002387 */ /* 0x0003e80000100800 */
[----:B------:R-:W2:Y:S04]  /*39d70*/  LDL.LU.64 R36, [R1+0x2e20] ;  /* 0x002e200001247983 */ /* 0x000ea80000300a00 */
[----:B0-----:R-:W2:Y:S04]  /*39d80*/  LDL R0, [R1+0x1870] ;  /* 0x0018700001007983 */ /* 0x001ea80000100800 */
[----:B-1----:R-:W2:Y:S04]  /*39d90*/  LDL R55, [R1+0x1878] ;  /* 0x0018780001377983 */ /* 0x002ea80000100800 */
[----:B------:R-:W2:Y:S04]  /*39da0*/  LDL R74, [R1+0x1874] ;  /* 0x00187400014a7983 */ /* 0x000ea80000100800 */
[----:B---3--:R0:W-:Y:S04]  /*39db0*/  @P1 STL [R1+0x12fc], R2 ;  /* 0x0012fc0201001387 */ /* 0x0081e80000100800 */
[----:B0-----:R-:W3:Y:S04]  /*39dc0*/  LDL R2, [R1+0x186c] ;  /* 0x00186c0001027983 */ /* 0x001ee80000100800 */
[----:B------:R-:W3:Y:S04]  /*39dd0*/  LDL.LU.64 R10, [R1+0x2e18] ;  /* 0x002e1800010a7983 */ /* 0x000ee80000300a00 */
[----:B------:R0:W-:Y:S04]  /*39de0*/  @P1 STL [R1+0x12f8], R93 ;  /* 0x0012f85d01001387 */ /* 0x0001e80000100800 */
[----:B0-----:R-:W3:Y:S01]  /*39df0*/  LDL.LU R93, [R1+0x2e10] ;  /* 0x002e1000015d7983 */ /* 0x001ee20000300800 */
[----:B------:R-:W-:-:S02]  /*39e00*/  ISETP.GT.AND P5, PT, R4, 0x25, PT ;  /* 0x000000250400780c */ /* 0x000fc40003fa4270 */
[C---:B------:R-:W-:Y:S01]  /*39e10*/  ISETP.GT.AND P4, PT, R4.reuse, 0x26, PT ;  /* 0x000000260400780c */ /* 0x040fe20003f84270 */
[----:B------:R-:W3:Y:S04]  /*39e20*/  LDL.LU.64 R62, [R1+0x2e08] ;  /* 0x002e0800013e7983 */ /* 0x000ee80000300a00 */
[----:B------:R-:W3:Y:S06]  /*39e30*/  LDL.LU.64 R30, [R1+0x2e00] ;  /* 0x002e0000011e7983 */ /* 0x000eec0000300a00 */
[----:B------:R-:W3:Y:S04]  /*39e40*/  @P5 LDG.E.U16 R75, desc[UR6][R68.64] ;  /* 0x00000006444b5981 */ /* 0x000ee8000c1e1500 */
[----:B------:R-:W-:Y:S04]  /*39e50*/  @P1 STL [R1+0x12f0], R79 ;  /* 0x0012f04f01001387 */ /* 0x000fe80000100800 */
[----:B------:R0:W-:Y:S01]  /*39e60*/  @P1 STL [R1+0x12f4], R9 ;  /* 0x0012f40901001387 */ /* 0x0001e20000100800 */
[----:B------:R-:W-:-:S03]  /*39e70*/  ISETP.GT.AND P2, PT, R4, 0x27, PT ;  /* 0x000000270400780c */ /* 0x000fc60003f44270 */
[----:B------:R-:W3:Y:S04]  /*39e80*/  LDL R68, [R1+0x12dc] ;  /* 0x0012dc0001447983 */ /* 0x000ee80000100800 */
[----:B0-----:R-:W3:Y:S04]  /*39e90*/  LDL R9, [R1+0x12d8] ;  /* 0x0012d80001097983 */ /* 0x001ee80000100800 */
[----:B------:R-:W3:Y:S04]  /*39ea0*/  LDL R79, [R1+0x12d4] ;  /* 0x0012d400014f7983 */ /* 0x000ee80000100800 */
[----:B----4-:R-:W4:Y:S04]  /*39eb0*/  @P5 LDG.E.U16 R8, desc[UR6][R52.64] ;  /* 0x0000000634085981 */ /* 0x010f28000c1e1500 */
[----:B--2---:R-:W2:Y:S04]  /*39ec0*/  @P5 LDG.E.U16 R26, desc[UR6][R50.64] ;  /* 0x00000006321a5981 */ /* 0x004ea8000c1e1500 */
[----:B------:R-:W2:Y:S04]  /*39ed0*/  @P5 LDG.E.U16 R54, desc[UR6][R38.64] ;  /* 0x0000000626365981 */ /* 0x000ea8000c1e1500 */
[----:B------:R-:W4:Y:S04]  /*39ee0*/  @P4 LDG.E.U16 R78, desc[UR6][R12.64] ;  /* 0x000000060c4e4981 */ /* 0x000f28000c1e1500 */
[----:B------:R-:W4:Y:S04]  /*39ef0*/  @P4 LDG.E.U16 R27, desc[UR6][R40.64] ;  /* 0x00000006281b4981 */ /* 0x000f28000c1e1500 */
[----:B------:R-:W4:Y:S04]  /*39f00*/  @P4 LDG.E.U16 R5, desc[UR6][R32.64] ;  /* 0x0000000620054981 */ /* 0x000f28000c1e1500 */
[----:B------:R-:W4:Y:S04]  /*39f10*/  @P2 LDG.E.U16 R0, desc[UR6][R66.64] ;  /* 0x0000000642002981 */ /* 0x000f28000c1e1500 */
[----:B------:R-:W4:Y:S04]  /*39f20*/  @P2 LDG.E.U16 R55, desc[UR6][R80.64] ;  /* 0x0000000650372981 */ /* 0x000f28000c1e1500 */
[----:B------:R-:W4:Y:S04]  /*39f30*/  @P2 LDG.E.U16 R74, desc[UR6][R72.64] ;  /* 0x00000006484a2981 */ /* 0x000f28000c1e1500 */
[----:B---3--:R-:W3:Y:S04]  /*39f40*/  @P2 LDG.E.U16 R2, desc[UR6][R70.64] ;  /* 0x0000000646022981 */ /* 0x008ee8000c1e1500 */
[----:B------:R-:W3:Y:S04]  /*39f50*/  @P4 LDG.E.U16 R93, desc[UR6][R56.64] ;  /* 0x00000006385d4981 */ /* 0x000ee8000c1e1500 */
[----:B------:R0:W-:Y:S04]  /*39f60*/  @P5 STL [R1+0x12ec], R75 ;  /* 0x0012ec4b01005387 */ /* 0x0001e80000100800 */
[----:B0-----:R-:W3:Y:S04]  /*39f70*/  LDL R75, [R1+0x12d0] ;  /* 0x0012d000014b7983 */ /* 0x001ee80000100800 */
[----:B------:R-:W3:Y:S04]  /*39f80*/  LDL.LU.64 R52, [R1+0x2df8] ;  /* 0x002df80001347983 */ /* 0x000ee80000300a00 */
[----:B------:R-:W3:Y:S04]  /*39f90*/  LDL.LU.64 R50, [R1+0x2df0] ;  /* 0x002df00001327983 */ /* 0x000ee80000300a00 */
[----:B------:R-:W3:Y:S01]  /*39fa0*/  LDL.LU.64 R38, [R1+0x2de8] ;  /* 0x002de80001267983 */ /* 0x000ee20000300a00 */
[----:B------:R-:W-:-:S13]  /*39fb0*/  ISETP.GT.AND P1, PT, R4, 0x28, PT ;  /* 0x000000280400780c */ /* 0x000fda0003f24270 */
[----:B------:R-:W3:Y:S04]  /*39fc0*/  @P1 LDG.E.U16 R68, desc[UR6][R34.64] ;  /* 0x0000000622441981 */ /* 0x000ee8000c1e1500 */
[----:B------:R-:W3:Y:S04]  /*39fd0*/  @P1 LDG.E.U16 R9, desc[UR6][R46.64] ;  /* 0x000000062e091981 */ /* 0x000ee8000c1e1500 */
[----:B------:R-:W3:Y:S04]  /*39fe0*/  @P1 LDG.E.U16 R79, desc[UR6][R28.64] ;  /* 0x000000061c4f1981 */ /* 0x000ee8000c1e1500 */
[----:B--2---:R0:W-:Y:S04]  /*39ff0*/  @P5 STL [R1+0x12e0], R54 ;  /* 0x0012e03601005387 */ /* 0x0041e80000100800 */
[----:B------:R1:W-:Y:S04]  /*3a000*/  @P5 STL [R1+0x12e4], R26 ;  /* 0x0012e41a01005387 */ /* 0x0003e80000100800 */
[----:B----4-:R-:W-:Y:S04]  /*3a010*/  @P5 STL [R1+0x12e8], R8 ;  /* 0x0012e80801005387 */ /* 0x010fe80000100800 */
[----:B------:R-:W2:Y:S04]  /*3a020*/  LDL.LU.64 R56, [R1+0x2de0] ;  /* 0x002de00001387983 */ /* 0x000ea80000300a00 */
[----:B------:R-:W4:Y:S04]  /*3a030*/  LDL R69, [R1+0x12c8] ;  /* 0x0012c80001457983 */ /* 0x000f280000100800 */
[----:B0-----:R-:W2:Y:S04]  /*3a040*/  LDL R54, [R1+0x12c0] ;  /* 0x0012c00001367983 */ /* 0x001ea80000100800 */
[----:B-1----:R-:W2:Y:S04]  /*3a050*/  LDL R26, [R1+0x12c4] ;  /* 0x0012c400011a7983 */ /* 0x002ea80000100800 */
[----:B---3--:R0:W-:Y:S04]  /*3a060*/  STL [R1+0x2144], R93 ;  /* 0x0021445d01007387 */ /* 0x0081e80000100800 */
[----:B0-----:R-:W3:Y:S04]  /*3a070*/  LDL R93, [R1+0x12cc] ;  /* 0x0012cc00015d7983 */ /* 0x001ee80000100800 */
[----:B------:R-:W3:Y:S04]  /*3a080*/  LDL.LU.64 R40, [R1+0x2dd8] ;  /* 0x002dd80001287983 */ /* 0x000ee80000300a00 */
[----:B------:R-:W3:Y:S04]  /*3a090*/  LDL.LU.64 R12, [R1+0x2dd0] ;  /* 0x002dd000010c7983 */ /* 0x000ee80000300a00 */
[----:B------:R-:W3:Y:S04]  /*3a0a0*/  LDL.LU.64 R32, [R1+0x2dc8] ;  /* 0x002dc80001207983 */ /* 0x000ee80000300a00 */
[----:B------:R-:W3:Y:S04]  /*3a0b0*/  LDL R8, [R1+0x12bc] ;  /* 0x0012bc0001087983 */ /* 0x000ee80000100800 */
[----:B------:R0:W-:Y:S04]  /*3a0c0*/  @P4 STL [R1+0x1884], R27 ;  /* 0x0018841b01004387 */ /* 0x0001e80000100800 */
[----:B------:R-:W3:Y:S04]  /*3a0d0*/  @P1 LDG.E.U16 R75, desc[UR6][R64.64] ;  /* 0x00000006404b1981 */ /* 0x000ee8000c1e1500 */
[----:B0-----:R-:W3:Y:S04]  /*3a0e0*/  LDL R27, [R1+0x12b8] ;  /* 0x0012b800011b7983 */ /* 0x001ee80000100800 */
[----:B------:R0:W-:Y:S04]  /*3a0f0*/  @P4 STL [R1+0x1880], R78 ;  /* 0x0018804e01004387 */ /* 0x0001e80000100800 */
[----:B0-----:R-:W3:Y:S04]  /*3a100*/  LDL R78, [R1+0x12b4] ;  /* 0x0012b400014e7983 */ /* 0x001ee80000100800 */
[----:B------:R0:W-:Y:S04]  /*3a110*/  @P4 STL [R1+0x187c], R5 ;  /* 0x00187c0501004387 */ /* 0x0001e80000100800 */
[----:B0-----:R-:W3:Y:S04]  /*3a120*/  LDL R5, [R1+0x12b0] ;  /* 0x0012b00001057983 */ /* 0x001ee80000100800 */
[----:B------:R-:W3:Y:S04]  /*3a130*/  LDL.LU.64 R80, [R1+0x2dc0] ;  /* 0x002dc00001507983 */ /* 0x000ee80000300a00 */
[----:B------:R-:W3:Y:S04]  /*3a140*/  LDL.LU.64 R72, [R1+0x2db8] ;  /* 0x002db80001487983 */ /* 0x000ee80000300a00 */
[----:B------:R-:W3:Y:S04]  /*3a150*/  LDL.LU.64 R66, [R1+0x2db0] ;  /* 0x002db00001427983 */ /* 0x000ee80000300a00 */
[----:B------:R-:W3:Y:S04]  /*3a160*/  LDL.LU.64 R70, [R1+0x2da8] ;  /* 0x002da80001467983 */ /* 0x000ee80000300a00 */
[----:B------:R0:W-:Y:S04]  /*3a170*/  @P2 STL [R1+0x1878], R55 ;  /* 0x0018783701002387 */ /* 0x0001e80000100800 */
[----:B0-----:R-:W3:Y:S04]  /*3a180*/  LDL R55, [R1+0x12ac] ;  /* 0x0012ac0001377983 */ /* 0x001ee80000100800 */
[----:B------:R0:W-:Y:S04]  /*3a190*/  @P2 STL [R1+0x1874], R74 ;  /* 0x0018744a01002387 */ /* 0x0001e80000100800 */
[----:B0-----:R-:W3:Y:S04]  /*3a1a0*/  LDL R74, [R1+0x12a8] ;  /* 0x0012a800014a7983 */ /* 0x001ee80000100800 */
[----:B------:R0:W-:Y:S04]  /*3a1b0*/  @P2 STL [R1+0x1870], R0 ;  /* 0x0018700001002387 */ /* 0x0001e80000100800 */
[----:B0-----:R-:W3:Y:S04]  /*3a1c0*/  LDL R0, [R1+0x12a4] ;  /* 0x0012a40001007983 */ /* 0x001ee80000100800 */
[----:B------:R0:W-:Y:S04]  /*3a1d0*/  @P2 STL [R1+0x186c], R2 ;  /* 0x00186c0201002387 */ /* 0x0001e80000100800 */
[----:B0-----:R-:W3:Y:S01]  /*3a1e0*/  LDL R2, [R1+0x12a0] ;  /* 0x0012a00001027983 */ /* 0x001ee20000100800 */
[----:B------:R-:W-:-:S02]  /*3a1f0*/  ISETP.GT.AND P5, PT, R4, 0x29, PT ;  /* 0x000000290400780c */ /* 0x000fc40003fa4270 */
[C---:B------:R-:W-:Y:S01]  /*3a200*/  ISETP.GT.AND P4, PT, R4.reuse, 0x2a, PT ;  /* 0x0000002a0400780c */ /* 0x040fe20003f84270 */
[----:B------:R-:W3:Y:S04]  /*3a210*/  LDL.LU.64 R34, [R1+0x2da0] ;  /* 0x002da00001227983 */ /* 0x000ee80000300a00 */
[----:B------:R-:W3:Y:S04]  /*3a220*/  LDL.LU.64 R46, [R1+0x2d98] ;  /* 0x002d9800012e7983 */ /* 0x000ee80000300a00 */
[----:B------:R-:W3:Y:S04]  /*3a230*/  LDL.LU.64 R28, [R1+0x2d90] ;  /* 0x002d9000011c7983 */ /* 0x000ee80000300a00 */
[----:B------:R-:W3:Y:S04]  /*3a240*/  LDL.LU.64 R64, [R1+0x2d88] ;  /* 0x002d880001407983 */ /* 0x000ee80000300a00 */
[----:B------:R0:W-:Y:S01]  /*3a250*/  @P1 STL [R1+0x12dc], R68 ;  /* 0x0012dc4401001387 */ /* 0x0001e20000100800 */
[----:B------:R-:W-:-:S03]  /*3a260*/  ISETP.GT.AND P2, PT, R4, 0x2b, PT ;  /* 0x0000002b0400780c */ /* 0x000fc60003f44270 */
[----:B0-----:R-:W3:Y:S04]  /*3a270*/  LDL R68, [R1+0x129c] ;  /* 0x00129c0001447983 */ /* 0x001ee80000100800 */
[----:B------:R0:W-:Y:S04]  /*3a280*/  @P1 STL [R1+0x12d8], R9 ;  /* 0x0012d80901001387 */ /* 0x0001e80000100800 */
[----:B0-----:R-:W3:Y:S04]  /*3a290*/  LDL R9, [R1+0x1298] ;  /* 0x0012980001097983 */ /* 0x001ee80000100800 */
[----:B------:R0:W-:Y:S04]  /*3a2a0*/  @P1 STL [R1+0x12d4], R79 ;  /* 0x0012d44f01001387 */ /* 0x0001e80000100800 */
[----:B0-----:R-:W3:Y:S04]  /*3a2b0*/  LDL R79, [R1+0x1294] ;  /* 0x00129400014f7983 */ /* 0x001ee80000100800 */
[----:B----4-:R-:W4:Y:S04]  /*3a2c0*/  @P5 LDG.E.U16 R69, desc[UR6][R24.64] ;  /* 0x0000000618455981 */ /* 0x010f28000c1e1500 */
[----:B--2---:R-:W2:Y:S04]  /*3a2d0*/  @P5 LDG.E.U16 R54, desc[UR6][R6.64] ;  /* 0x0000000606365981 */ /* 0x004ea8000c1e1500 */
[----:B------:R-:W2:Y:S04]  /*3a2e0*/  @P5 LDG.E.U16 R26, desc[UR6][R76.64] ;  /* 0x000000064c1a5981 */ /* 0x000ea8000c1e1500 */
[----:B---3--:R-:W3:Y:S04]  /*3a2f0*/  @P5 LDG.E.U16 R93, desc[UR6][R22.64] ;  /* 0x00000006165d5981 */ /* 0x008ee8000c1e1500 */
[----:B------:R-:W2:Y:S04]  /*3a300*/  @P4 LDG.E.U16 R8, desc[UR6][R14.64] ;  /* 0x000000060e084981 */ /* 0x000ea8000c1e1500 */
[----:B------:R-:W2:Y:S04]  /*3a310*/  @P4 LDG.E.U16 R27, desc[UR6][R20.64] ;  /* 0x00000006141b4981 */ /* 0x000ea8000c1e1500 */
[----:B------:R0:W-:Y:S04]  /*3a320*/  @P1 STL [R1+0x12d0], R75 ;  /* 0x0012d04b01001387 */ /* 0x0001e80000100800 */
[----:B------:R-:W2:Y:S04]  /*3a330*/  @P4 LDG.E.U16 R78, desc[UR6][R60.64] ;  /* 0x000000063c4e4981 */ /* 0x000ea8000c1e1500 */
[----:B0-----:R-:W2:Y:S04]  /*3a340*/  LDL R75, [R1+0x1290] ;  /* 0x00129000014b7983 */ /* 0x001ea80000100800 */
[----:B------:R-:W2:Y:S04]  /*3a350*/  LDL.LU.64 R22, [R1+0x2d80] ;  /* 0x002d800001167983 */ /* 0x000ea80000300a00 */
[----:B------:R-:W2:Y:S04]  /*3a360*/  LDL.LU.64 R24, [R1+0x2d78] ;  /* 0x002d780001187983 */ /* 0x000ea80000300a00 */
[----:B------:R-:W2:Y:S04]  /*3a370*/  LDL.LU.64 R76, [R1+0x2d70] ;  /* 0x002d7000014c7983 */ /* 0x000ea80000300a00 */
[----:B------:R-:W2:Y:S04]  /*3a380*/  LDL.LU.64 R6, [R1+0x2d68] ;  /* 0x002d680001067983 */ /* 0x000ea80000300a00 */
[----:B------:R-:W2:Y:S04]  /*3a390*/  @P4 LDG.E.U16 R5, desc[UR6][R18.64] ;  /* 0x0000000612054981 */ /* 0x000ea8000c1e1500 */
[----:B------:R-:W2:Y:S04]  /*3a3a0*/  @P2 LDG.E.U16 R55, desc[UR6][R58.64] ;  /* 0x000000063a372981 */ /* 0x000ea8000c1e1500 */
[----:B------:R-:W2:Y:S04]  /*3a3b0*/  @P2 LDG.E.U16 R74, desc[UR6][R48.64] ;  /* 0x00000006304a2981 */ /* 0x000ea8000c1e1500 */
[----:B------:R-:W2:Y:S04]  /*3a3c0*/  @P2 LDG.E.U16 R0, desc[UR6][R16.64] ;  /* 0x0000000610002981 */ /* 0x000ea8000c1e1500 */
[----:B------:R-:W2:Y:S01]  /*3a3d0*/  @P2 LDG.E.U16 R2, desc[UR6][R44.64] ;  /* 0x000000062c022981 */ /* 0x000ea2000c1e1500 */
[----:B------:R-:W-:-:S13]  /*3a3e0*/  ISETP.GT.AND P1, PT, R4, 0x2c, PT ;  /* 0x0000002c0400780c */ /* 0x000fda0003f24270 */
[----:B------:R-:W2:Y:S04]  /*3a3f0*/  @P1 LDG.E.U16 R68, desc[UR6][R42.64] ;  /* 0x000000062a441981 */ /* 0x000ea8000c1e1500 */
[----:B------:R-:W2:Y:S04]  /*3a400*/  @P1 LDG.E.U16 R9, desc[UR6][R36.64] ;  /* 0x0000000624091981 */ /* 0x000ea8000c1e1500 */
[----:B------:R-:W2:Y:S04]  /*3a410*/  @P1 LDG.E.U16 R79, desc[UR6][R10.64] ;  /* 0x000000060a4f1981 */ /* 0x000ea8000c1e1500 */
[----:B---3--:R0:W-:Y:S04]  /*3a420*/  @P5 STL [R1+0x12cc], R93 ;  /* 0x0012cc5d01005387 */ /* 0x0081e80000100800 */
[----:B0-----:R-:W3:Y:S04]  /*3a430*/  LDL R93, [R1+0x128c] ;  /* 0x00128c00015d7983 */ /* 0x001ee80000100800 */
[----:B----4-:R0:W-:Y:S04]  /*3a440*/  @P5 STL [R1+0x12c8], R69 ;  /* 0x0012c84501005387 */ /* 0x0101e80000100800 */
[----:B0-----:R-:W4:Y:S04]  /*3a450*/  LDL R69, [R1+0x1288] ;  /* 0x0012880001457983 */ /* 0x001f280000100800 */
[----:B--2---:R0:W-:Y:S04]  /*3a460*/  @P5 STL [R1+0x12c4], R26 ;  /* 0x0012c41a01005387 */ /* 0x0041e80000100800 */
[----:B------:R-:W2:Y:S04]  /*3a470*/  @P1 LDG.E.U16 R75, desc[UR6][R62.64] ;  /* 0x000000063e4b1981 */ /* 0x000ea8000c1e1500 */
[----:B0-----:R-:W2:Y:S04]  /*3a480*/  LDL R26, [R1+0x1284] ;  /* 0x00128400011a7983 */ /* 0x001ea80000100800 */
[----:B------:R0:W-:Y:S04]  /*3a490*/  @P5 STL [R1+0x12c0], R54 ;  /* 0x0012c03601005387 */ /* 0x0001e80000100800 */
[----:B0-----:R-:W2:Y:S04]  /*3a4a0*/  LDL R54, [R1+0x1280] ;  /* 0x0012800001367983 */ /* 0x001ea80000100800 */
        /* <DEDUP_REMOVED lines=23> */
[----:B0-----:R-:W2:Y:S01]  /*3a620*/  LDL R2, [R1+0x184c] ;  /* 0x00184c0001027983 */ /* 0x001ea20000100800 */
[----:B------:R-:W-:-:S02]  /*3a630*/  ISETP.GT.AND P5, PT, R4, 0x2d, PT ;  /* 0x0000002d0400780c */ /* 0x000fc40003fa4270 */
[C---:B------:R-:W-:Y:S01]  /*3a640*/  ISETP.GT.AND P4, PT, R4.reuse, 0x2e, PT ;  /* 0x0000002e0400780c */ /* 0x040fe20003f84270 */
[----:B------:R-:W2:Y:S04]  /*3a650*/  LDL.LU.64 R42, [R1+0x2d20] ;  /* 0x002d2000012a7983 */ /* 0x000ea80000300a00 */
[----:B------:R-:W2:Y:S04]  /*3a660*/  LDL.LU.64 R36, [R1+0x2d18] ;  /* 0x002d180001247983 */ /* 0x000ea80000300a00 */
[----:B------:R-:W2:Y:S04]  /*3a670*/  LDL.LU.64 R10, [R1+0x2d10] ;  /* 0x002d1000010a7983 */ /* 0x000ea80000300a00 */
[----:B------:R-:W2:Y:S04]  /*3a680*/  LDL.LU.64 R62, [R1+0x2d08] ;  /* 0x002d0800013e7983 */ /* 0x000ea80000300a00 */
[----:B------:R0:W-:Y:S01]  /*3a690*/  @P1 STL [R1+0x129c], R68 ;  /* 0x00129c4401001387 */ /* 0x0001e20000100800 */
[----:B------:R-:W-:-:S03]  /*3a6a0*/  ISETP.GT.AND P2, PT, R4, 0x2f, PT ;  /* 0x0000002f0400780c */ /* 0x000fc60003f44270 */
[----:B0-----:R-:W2:Y:S04]  /*3a6b0*/  LDL R68, [R1+0x127c] ;  /* 0x00127c0001447983 */ /* 0x001ea80000100800 */
[----:B------:R0:W-:Y:S04]  /*3a6c0*/  @P1 STL [R1+0x1298], R9 ;  /* 0x0012980901001387 */ /* 0x0001e80000100800 */
[----:B0-----:R-:W2:Y:S04]  /*3a6d0*/  LDL R9, [R1+0x1278] ;  /* 0x0012780001097983 */ /* 0x001ea80000100800 */
[----:B------:R0:W-:Y:S04]  /*3a6e0*/  @P1 STL [R1+0x1294], R79 ;  /* 0x0012944f01001387 */ /* 0x0001e80000100800 */
[----:B0-----:R-:W2:Y:S04]  /*3a6f0*/  LDL R79, [R1+0x1274] ;  /* 0x00127400014f7983 */ /* 0x001ea80000100800 */
[----:B---3--:R-:W3:Y:S04]  /*3a700*/  @P5 LDG.E.U16 R93, desc[UR6][R30.64] ;  /* 0x000000061e5d5981 */ /* 0x008ee8000c1e1500 */
[----:B----4-:R-:W4:Y:S04]  /*3a710*/  @P5 LDG.E.U16 R69, desc[UR6][R52.64] ;  /* 0x0000000634455981 */ /* 0x010f28000c1e1500 */
[----:B--2---:R-:W2:Y:S04]  /*3a720*/  @P5 LDG.E.U16 R26, desc[UR6][R50.64] ;  /* 0x00000006321a5981 */ /* 0x004ea8000c1e1500 */
[----:B------:R-:W2:Y:S04]  /*3a730*/  @P5 LDG.E.U16 R54, desc[UR6][R38.64] ;  /* 0x0000000626365981 */ /* 0x000ea8000c1e1500 */
[----:B------:R0:W-:Y:S04]  /*3a740*/  @P1 STL [R1+0x1290], R75 ;  /* 0x0012904b01001387 */ /* 0x0001e80000100800 */
[----:B0-----:R-:W2:Y:S04]  /*3a750*/  LDL R75, [R1+0x1270] ;  /* 0x00127000014b7983 */ /* 0x001ea80000100800 */
[----:B------:R-:W2:Y:S04]  /*3a760*/  LDL.LU.64 R30, [R1+0x2d00] ;  /* 0x002d0000011e7983 */ /* 0x000ea80000300a00 */
[----:B------:R-:W2:Y:S04]  /*3a770*/  LDL.LU.64 R52, [R1+0x2cf8] ;  /* 0x002cf80001347983 */ /* 0x000ea80000300a00 */
[----:B------:R-:W2:Y:S04]  /*3a780*/  LDL.LU.64 R50, [R1+0x2cf0] ;  /* 0x002cf00001327983 */ /* 0x000ea80000300a00 */
[----:B------:R-:W2:Y:S04]  /*3a790*/  @P4 LDG.E.U16 R8, desc[UR6][R56.64] ;  /* 0x0000000638084981 */ /* 0x000ea8000c1e1500 */
[----:B------:R-:W2:Y:S04]  /*3a7a0*/  LDL.LU.64 R38, [R1+0x2ce8] ;  /* 0x002ce80001267983 */ /* 0x000ea80000300a00 */
[----:B------:R-:W2:Y:S04]  /*3a7b0*/  @P4 LDG.E.U16 R27, desc[UR6][R40.64] ;  /* 0x00000006281b4981 */ /* 0x000ea8000c1e1500 */
[----:B------:R-:W2:Y:S04]  /*3a7c0*/  @P4 LDG.E.U16 R78, desc[UR6][R12.64] ;  /* 0x000000060c4e4981 */ /* 0x000ea8000c1e1500 */
        /* <DEDUP_REMOVED lines=22> */
[----:B------:R-:W2:Y:S04]  /*3a930*/  @P1 LDG.E.U16 R75, desc[UR6][R64.64] ;  /* 0x00000006404b1981 */ /* 0x000ea8000c1e1500 */
        /* <DEDUP_REMOVED lines=69> */
[----:B------:R-:W2:Y:S04]  /*3ad90*/  @P1 LDG.E.U16 R75, desc[UR6][R62.64] ;  /* 0x000000063e4b1981 */ /* 0x000ea8000c1e1500 */
        /* <DEDUP_REMOVED lines=139> */
[----:B------:R-:W-:Y:S04]  /*3b650*/  @P4 STL [R1+0x11fc], R8 ;  /* 0x0011fc0801004387 */ /* 0x000fe80000100800 */
[----:B------:R-:W2:Y:S04]  /*3b660*/  LDL.LU.64 R58, [R1+0x2b40] ;  /* 0x002b4000013a7983 */ /* 0x000ea80000300a00 */
[----:B------:R-:W2:Y:S04]  /*3b670*/  LDL.LU.64 R48, [R1+0x2b38] ;  /* 0x002b380001307983 */ /* 0x000ea80000300a00 */
[----:B------:R0:W-:Y:S04]  /*3b680*/  @P2 STL [R1+0x11e8], R0 ;  /* 0x0011e80001002387 */ /* 0x0001e80000100800 */
[----:B0-----:R-:W2:Y:S04]  /*3b690*/  LDL R0, [R1+0x181c] ;  /* 0x00181c0001007983 */ /* 0x001ea80000100800 */
[----:B------:R-:W2:Y:S04]  /*3b6a0*/  LDL.LU.64 R16, [R1+0x2b30] ;  /* 0x002b300001107983 */ /* 0x000ea80000300a00 */
[----:B------:R-:W2:Y:S04]  /*3b6b0*/  LDL.LU.64 R44, [R1+0x2b28] ;  /* 0x002b2800012c7983 */ /* 0x000ea80000300a00 */
[----:B------:R-:W2:Y:S04]  /*3b6c0*/  LDL R8, [R1+0x1818] ;  /* 0x0018180001087983 */ /* 0x000ea80000100800 */
        /* <DEDUP_REMOVED lines=17> */
[----:B0-----:R-:W2:Y:S01]  /*3b7e0*/  LDL R79, [R1+0x11b4] ;  /* 0x0011b400014f7983 */ /* 0x001ea20000100800 */
[----:B------:R-:W-:-:S03]  /*3b7f0*/  ISETP.GT.AND P2, PT, R4, 0x3f, PT ;  /* 0x0000003f0400780c */ /* 0x000fc60003f44270 */
        /* <DEDUP_REMOVED lines=14> */
[----:B------:R-:W2:Y:S01]  /*3b8e0*/  @P2 LDG.E.U16 R2, desc[UR6][R70.64] ;  /* 0x0000000646022981 */ /* 0x000ea2000c1e1500 */
[----:B------:R-:W-:-:S03]  /*3b8f0*/  ISETP.GT.AND P1, PT, R4, 0x40, PT ;  /* 0x000000400400780c */ /* 0x000fc60003f24270 */
[----:B------:R-:W2:Y:S04]  /*3b900*/  @P2 LDG.E.U16 R8, desc[UR6][R80.64] ;  /* 0x0000000650082981 */ /* 0x000ea8000c1e1500 */
[----:B------:R-:W2:Y:S04]  /*3b910*/  @P2 LDG.E.U16 R55, desc[UR6][R72.64] ;  /* 0x0000000648372981 */ /* 0x000ea8000c1e1500 */
[----:B------:R-:W2:Y:S04]  /*3b920*/  @P2 LDG.E.U16 R74, desc[UR6][R66.64] ;  /* 0x00000006424a2981 */ /* 0x000ea8000c1e1500 */
        /* <DEDUP_REMOVED lines=19> */
[----:B------:R-:W2:Y:S04]  /*3ba60*/  LDL.LU.64 R32, [R1+0x2ac8] ;  /* 0x002ac80001207983 */ /* 0x000ea80000300a00 */
        /* <DEDUP_REMOVED lines=9> */
[----:B0-----:R-:W2:Y:S01]  /*3bb00*/  LDL R2, [R1+0x118c] ;  /* 0x00118c0001027983 */ /* 0x001ea20000100800 */
[----:B------:R-:W-:-:S03]  /*3bb10*/  ISETP.GT.AND P5, PT, R4, 0x41, PT ;  /* 0x000000410400780c */ /* 0x000fc60003fa4270 */
[----:B------:R0:W-:Y:S01]  /*3bb20*/  @P2 STL [R1+0x1818], R8 ;  /* 0x0018180801002387 */ /* 0x0001e20000100800 */
[----:B------:R-:W-:-:S03]  /*3bb30*/  ISETP.GT.AND P4, PT, R4, 0x42, PT ;  /* 0x000000420400780c */ /* 0x000fc60003f84270 */
        /* <DEDUP_REMOVED lines=19> */
[----:B------:R-:W3:Y:S04]  /*3bc70*/  @P5 LDG.E.U16 R54, desc[UR6][R6.64] ;  /* 0x0000000606365981 */ /* 0x000ee8000c1e1500 */
[----:B------:R-:W4:Y:S04]  /*3bc80*/  @P4 LDG.E.U16 R27, desc[UR6][R14.64] ;  /* 0x000000060e1b4981 */ /* 0x000f28000c1e1500 */
[----:B------:R0:W-:Y:S04]  /*3bc90*/  @P1 STL [R1+0x11b0], R75 ;  /* 0x0011b04b01001387 */ /* 0x0001e80000100800 */
[----:B------:R-:W4:Y:S04]  /*3bca0*/  @P4 LDG.E.U16 R78, desc[UR6][R20.64] ;  /* 0x00000006144e4981 */ /* 0x000f28000c1e1500 */
[----:B0-----:R-:W4:Y:S04]  /*3bcb0*/  LDL R75, [R1+0x1170] ;  /* 0x00117000014b7983 */ /* 0x001f280000100800 */
[----:B------:R-:W4:Y:S04]  /*3bcc0*/  LDL.LU.64 R22, [R1+0x2a80] ;  /* 0x002a800001167983 */ /* 0x000f280000300a00 */
[----:B------:R-:W4:Y:S04]  /*3bcd0*/  @P4 LDG.E.U16 R5, desc[UR6][R60.64] ;  /* 0x000000063c054981 */ /* 0x000f28000c1e1500 */
[----:B------:R-:W4:Y:S04]  /*3bce0*/  @P4 LDG.E.U16 R0, desc[UR6][R18.64] ;  /* 0x0000000612004981 */ /* 0x000f28000c1e1500 */
[----:B------:R-:W4:Y:S01]  /*3bcf0*/  @P2 LDG.E.U16 R2, desc[UR6][R58.64] ;  /* 0x000000063a022981 */ /* 0x000f22000c1e1500 */
[----:B------:R-:W-:-:S03]  /*3bd00*/  ISETP.GT.AND P1, PT, R4, 0x44, PT ;  /* 0x000000440400780c */ /* 0x000fc60003f24270 */
[----:B------:R-:W4:Y:S04]  /*3bd10*/  LDL.LU.64 R24, [R1+0x2a78] ;  /* 0x002a780001187983 */ /* 0x000f280000300a00 */
[----:B------:R-:W4:Y:S04]  /*3bd20*/  LDL.LU.64 R76, [R1+0x2a70] ;  /* 0x002a7000014c7983 */ /* 0x000f280000300a00 */
[----:B------:R-:W4:Y:S04]  /*3bd30*/  LDL.LU.64 R6, [R1+0x2a68] ;  /* 0x002a680001067983 */ /* 0x000f280000300a00 */
[----:B------:R-:W4:Y:S04]  /*3bd40*/  @P2 LDG.E.U16 R8, desc[UR6][R48.64] ;  /* 0x0000000630082981 */ /* 0x000f28000c1e1500 */
[----:B------:R-:W4:Y:S04]  /*3bd50*/  @P2 LDG.E.U16 R55, desc[UR6][R16.64] ;  /* 0x0000000610372981 */ /* 0x000f28000c1e1500 */
[----:B------:R-:W4:Y:S04]  /*3bd60*/  @P2 LDG.E.U16 R74, desc[UR6][R44.64] ;  /* 0x000000062c4a2981 */ /* 0x000f28000c1e1500 */
[----:B------:R-:W4:Y:S04]  /*3bd70*/  @P1 LDG.E.U16 R68, desc[UR6][R42.64] ;  /* 0x000000062a441981 */ /* 0x000f28000c1e1500 */
[----:B------:R-:W4:Y:S04]  /*3bd80*/  @P1 LDG.E.U16 R9, desc[UR6][R36.64] ;  /* 0x0000000624091981 */ /* 0x000f28000c1e1500 */
[----:B------:R-:W4:Y:S04]  /*3bd90*/  @P1 LDG.E.U16 R79, desc[UR6][R10.64] ;  /* 0x000000060a4f1981 */ /* 0x000f28000c1e1500 */
[----:B--2---:R0:W-:Y:S04]  /*3bda0*/  @P5 STL [R1+0x11a4], R26 ;  /* 0x0011a41a01005387 */ /* 0x0041e80000100800 */
[----:B0-----:R-:W2:Y:S04]  /*3bdb0*/  LDL R26, [R1+0x116c] ;  /* 0x00116c00011a7983 */ /* 0x001ea80000100800 */
[----:B---3--:R0:W-:Y:S04]  /*3bdc0*/  @P5 STL [R1+0x11a0], R54 ;  /* 0x0011a03601005387 */ /* 0x0081e80000100800 */
[----:B0-----:R-:W3:Y:S04]  /*3bdd0*/  LDL R54, [R1+0x1168] ;  /* 0x0011680001367983 */ /* 0x001ee80000100800 */
[----:B----4-:R-:W-:Y:S04]  /*3bde0*/  @P5 STL [R1+0x11a8], R69 ;  /* 0x0011a84501005387 */ /* 0x010fe80000100800 */
[----:B------:R-:W-:Y:S04]  /*3bdf0*/  @P5 STL [R1+0x11ac], R93 ;  /* 0x0011ac5d01005387 */ /* 0x000fe80000100800 */
[----:B------:R-:W4:Y:S04]  /*3be00*/  LDL.LU.64 R14, [R1+0x2a60] ;  /* 0x002a6000010e7983 */ /* 0x000f280000300a00 */
[----:B------:R-:W4:Y:S04]  /*3be10*/  LDL.LU.64 R20, [R1+0x2a58] ;  /* 0x002a580001147983 */ /* 0x000f280000300a00 */
[----:B------:R0:W-:Y:S04]  /*3be20*/  @P4 STL [R1+0x1198], R78 ;  /* 0x0011984e01004387 */ /* 0x0001e80000100800 */
[----:B------:R-:W4:Y:S04]  /*3be30*/  @P1 LDG.E.U16 R75, desc[UR6][R62.64] ;  /* 0x000000063e4b1981 */ /* 0x000f28000c1e1500 */
[----:B0-----:R-:W4:Y:S04]  /*3be40*/  LDL R78, [R1+0x1164] ;  /* 0x00116400014e7983 */ /* 0x001f280000100800 */
[----:B------:R-:W4:Y:S04]  /*3be50*/  LDL.LU.64 R60, [R1+0x2a50] ;  /* 0x002a5000013c7983 */ /* 0x000f280000300a00 */
[----:B------:R-:W4:Y:S04]  /*3be60*/  LDL.LU.64 R18, [R1+0x2a48] ;  /* 0x002a480001127983 */ /* 0x000f280000300a00 */
[----:B------:R-:W4:Y:S04]  /*3be70*/  LDL R69, [R1+0x1160] ;  /* 0x0011600001457983 */ /* 0x000f280000100800 */
[----:B------:R0:W-:Y:S04]  /*3be80*/  @P4 STL [R1+0x119c], R27 ;  /* 0x00119c1b01004387 */ /* 0x0001e80000100800 */
[----:B0-----:R-:W4:Y:S04]  /*3be90*/  LDL R27, [R1+0x1808] ;  /* 0x00180800011b7983 */ /* 0x001f280000100800 */
[----:B------:R0:W-:Y:S04]  /*3bea0*/  @P4 STL [R1+0x1194], R5 ;  /* 0x0011940501004387 */ /* 0x0001e80000100800 */
[----:B0-----:R-:W4:Y:S04]  /*3beb0*/  LDL R5, [R1+0x1804] ;  /* 0x0018040001057983 */ /* 0x001f280000100800 */
[----:B------:R0:W-:Y:S04]  /*3bec0*/  @P4 STL [R1+0x1190], R0 ;  /* 0x0011900001004387 */ /* 0x0001e80000100800 */
[----:B0-----:R-:W4:Y:S04]  /*3bed0*/  LDL R0, [R1+0x1800] ;  /* 0x0018000001007983 */ /* 0x001f280000100800 */
[----:B------:R-:W4:Y:S04]  /*3bee0*/  LDL.LU.64 R58, [R1+0x2a40] ;  /* 0x002a4000013a7983 */ /* 0x000f280000300a00 */
[----:B------:R0:W-:Y:S04]  /*3bef0*/  @P2 STL [R1+0x118c], R2 ;  /* 0x00118c0201002387 */ /* 0x0001e80000100800 */
[----:B0-----:R-:W4:Y:S01]  /*3bf00*/  LDL R2, [R1+0x17fc] ;  /* 0x0017fc0001027983 */ /* 0x001f220000100800 */
[----:B------:R-:W-:-:S03]  /*3bf10*/  ISETP.GT.AND P5, PT, R4, 0x45, PT ;  /* 0x000000450400780c */ /* 0x000fc60003fa4270 */
[----:B------:R-:W4:Y:S04]  /*3bf20*/  LDL.LU.64 R48, [R1+0x2a38] ;  /* 0x002a380001307983 */ /* 0x000f280000300a00 */
[----:B------:R-:W4:Y:S04]  /*3bf30*/  LDL.LU.64 R16, [R1+0x2a30] ;  /* 0x002a300001107983 */ /* 0x000f280000300a00 */
[----:B------:R-:W4:Y:S04]  /*3bf40*/  LDL.LU.64 R44, [R1+0x2a28] ;  /* 0x002a2800012c7983 */ /* 0x000f280000300a00 */
[----:B------:R0:W-:Y:S04]  /*3bf50*/  @P2 STL [R1+0x1188], R8 ;  /* 0x0011880801002387 */ /* 0x0001e80000100800 */
[----:B------:R-:W4:Y:S04]  /*3bf60*/  LDL R93, [R1+0x17f4] ;  /* 0x0017f400015d7983 */ /* 0x000f280000100800 */
[----:B0-----:R-:W4:Y:S04]  /*3bf70*/  LDL R8, [R1+0x17f8] ;  /* 0x0017f80001087983 */ /* 0x001f280000100800 */
[----:B------:R0:W-:Y:S01]  /*3bf80*/  @P2 STL [R1+0x1184], R55 ;  /* 0x0011843701002387 */ /* 0x0001e20000100800 */
[----:B------:R-:W-:-:S03]  /*3bf90*/  ISETP.GT.AND P4, PT, R4, 0x46, PT ;  /* 0x000000460400780c */ /* 0x000fc60003f84270 */
[----:B0-----:R-:W4:Y:S04]  /*3bfa0*/  LDL R55, [R1+0x17f0] ;  /* 0x0017f00001377983 */ /* 0x001f280000100800 */
[----:B------:R0:W-:Y:S04]  /*3bfb0*/  @P2 STL [R1+0x1180], R74 ;  /* 0x0011804a01002387 */ /* 0x0001e80000100800 */
[----:B0-----:R-:W4:Y:S04]  /*3bfc0*/  LDL R74, [R1+0x17ec] ;  /* 0x0017ec00014a7983 */ /* 0x001f280000100800 */
[----:B------:R-:W4:Y:S04]  /*3bfd0*/  LDL.LU.64 R42, [R1+0x2a20] ;  /* 0x002a2000012a7983 */ /* 0x000f280000300a00 */
[----:B------:R0:W-:Y:S04]  /*3bfe0*/  @P1 STL [R1+0x117c], R68 ;  /* 0x00117c4401001387 */ /* 0x0001e80000100800 */
[----:B0-----:R-:W4:Y:S04]  /*3bff0*/  LDL.LU R68, [R1+0x2a18] ;  /* 0x002a180001447983 */ /* 0x001f280000300800 */
[----:B------:R-:W4:Y:S04]  /*3c000*/  LDL.LU.64 R36, [R1+0x2a10] ;  /* 0x002a100001247983 */ /* 0x000f280000300a00 */
[----:B------:R-:W4:Y:S04]  /*3c010*/  LDL.LU.64 R10, [R1+0x2a08] ;  /* 0x002a0800010a7983 */ /* 0x000f280000300a00 */
[----:B------:R0:W-:Y:S04]  /*3c020*/  @P1 STL [R1+0x1178], R9 ;  /* 0x0011780901001387 */ /* 0x0001e80000100800 */
[----:B------:R-:W4:Y:S04]  /*3c030*/  LDL R62, [R1+0x1158] ;  /* 0x00115800013e7983 */ /* 0x000f280000100800 */
[----:B0-----:R-:W4:Y:S04]  /*3c040*/  LDL R9, [R1+0x115c] ;  /* 0x00115c0001097983 */ /* 0x001f280000100800 */
[----:B------:R0:W-:Y:S04]  /*3c050*/  @P1 STL [R1+0x1174], R79 ;  /* 0x0011744f01001387 */ /* 0x0001e80000100800 */
[----:B0-----:R-:W4:Y:S04]  /*3c060*/  LDL R79, [R1+0x1154] ;  /* 0x00115400014f7983 */ /* 0x001f280000100800 */
[----:B--2---:R-:W2:Y:S04]  /*3c070*/  @P5 LDG.E.U16 R26, desc[UR6][R30.64] ;  /* 0x000000061e1a5981 */ /* 0x004ea8000c1e1500 */
[----:B---3--:R-:W3:Y:S04]  /*3c080*/  @P5 LDG.E.U16 R54, desc[UR6][R52.64] ;  /* 0x0000000634365981 */ /* 0x008ee8000c1e1500 */
[----:B----4-:R0:W-:Y:S04]  /*3c090*/  @P1 STL [R1+0x1170], R75 ;  /* 0x0011704b01001387 */ /* 0x0101e80000100800 */
[----:B------:R-:W4:Y:S04]  /*3c0a0*/  @P5 LDG.E.U16 R78, desc[UR6][R50.64] ;  /* 0x00000006324e5981 */ /* 0x000f28000c1e1500 */
[----:B------:R-:W4:Y:S04]  /*3c0b0*/  @P5 LDG.E.U16 R69, desc[UR6][R38.64] ;  /* 0x0000000626455981 */ /* 0x000f28000c1e1500 */
[----:B0-----:R-:W4:Y:S04]  /*3c0c0*/  LDL R75, [R1+0x1150] ;  /* 0x00115000014b7983 */ /* 0x001f280000100800 */
[----:B------:R-:W4:Y:S04]  /*3c0d0*/  @P4 LDG.E.U16 R27, desc[UR6][R56.64] ;  /* 0x00000006381b4981 */ /* 0x000f28000c1e1500 */
[----:B------:R-:W4:Y:S04]  /*3c0e0*/  @P4 LDG.E.U16 R5, desc[UR6][R40.64] ;  /* 0x0000000628054981 */ /* 0x000f28000c1e1500 */
[----:B------:R-:W4:Y:S04]  /*3c0f0*/  @P4 LDG.E.U16 R0, desc[UR6][R12.64] ;  /* 0x000000060c004981 */ /* 0x000f28000c1e1500 */
[----:B------:R-:W4:Y:S01]  /*3c100*/  @P4 LDG.E.U16 R2, desc[UR6][R32.64] ;  /* 0x0000000620024981 */ /* 0x000f22000c1e1500 */
[----:B------:R-:W-:-:S03]  /*3c110*/  ISETP.GT.AND P2, PT, R4, 0x47, PT ;  /* 0x000000470400780c */ /* 0x000fc60003f44270 */
[----:B------:R-:W4:Y:S04]  /*3c120*/  LDL.LU.64 R30, [R1+0x2a00] ;  /* 0x002a0000011e7983 */ /* 0x000f280000300a00 */
[----:B------:R-:W4:Y:S04]  /*3c130*/  LDL.LU.64 R52, [R1+0x29f8] ;  /* 0x0029f80001347983 */ /* 0x000f280000300a00 */
[----:B------:R-:W4:Y:S01]  /*3c140*/  LDL R63, [R1+0x114c] ;  /* 0x00114c00013f7983 */ /* 0x000f220000100800 */
[----:B------:R-:W-:-:S03]  /*3c150*/  ISETP.GT.AND P1, PT, R4, 0x48, PT ;  /* 0x000000480400780c */ /* 0x000fc60003f24270 */
[----:B------:R-:W4:Y:S04]  /*3c160*/  @P2 LDG.E.U16 R93, desc[UR6][R72.64] ;  /* 0x00000006485d2981 */ /* 0x000f28000c1e1500 */
[----:B------:R-:W4:Y:S04]  /*3c170*/  @P2 LDG.E.U16 R8, desc[UR6][R80.64] ;  /* 0x0000000650082981 */ /* 0x000f28000c1e1500 */
[----:B------:R-:W4:Y:S04]  /*3c180*/  @P2 LDG.E.U16 R55, desc[UR6][R66.64] ;  /* 0x0000000642372981 */ /* 0x000f28000c1e1500 */
[----:B------:R-:W4:Y:S04]  /*3c190*/  @P2 LDG.E.U16 R74, desc[UR6][R70.64] ;  /* 0x00000006464a2981 */ /* 0x000f28000c1e1500 */
[----:B------:R-:W4:Y:S04]  /*3c1a0*/  @P1 LDG.E.U16 R62, desc[UR6][R46.64] ;  /* 0x000000062e3e1981 */ /* 0x000f28000c1e1500 */
[----:B------:R-:W4:Y:S04]  /*3c1b0*/  @P1 LDG.E.U16 R9, desc[UR6][R34.64] ;  /* 0x0000000622091981 */ /* 0x000f28000c1e1500 */
[----:B------:R-:W4:Y:S04]  /*3c1c0*/  @P1 LDG.E.U16 R79, desc[UR6][R28.64] ;  /* 0x000000061c4f1981 */ /* 0x000f28000c1e1500 */
[----:B---3--:R0:W-:Y:S04]  /*3c1d0*/  @P5 STL [R1+0x1168], R54 ;  /* 0x0011683601005387 */ /* 0x0081e80000100800 */
[----:B0-----:R-:W3:Y:S04]  /*3c1e0*/  LDL R54, [R1+0x1148] ;  /* 0x0011480001367983 */ /* 0x001ee80000100800 */
[----:B------:R-:W3:Y:S04]  /*3c1f0*/  LDL.LU.64 R50, [R1+0x29f0] ;  /* 0x0029f00001327983 */ /* 0x000ee80000300a00 */
[----:B--2---:R0:W-:Y:S04]  /*3c200*/  @P5 STL [R1+0x116c], R26 ;  /* 0x00116c1a01005387 */ /* 0x0041e80000100800 */
[----:B0-----:R-:W2:Y:S04]  /*3c210*/  LDL R26, [R1+0x1144] ;  /* 0x00114400011a7983 */ /* 0x001ea80000100800 */
[----:B----4-:R0:W-:Y:S04]  /*3c220*/  @P5 STL [R1+0x1164], R78 ;  /* 0x0011644e01005387 */ /* 0x0101e80000100800 */
[----:B------:R-:W4:Y:S04]  /*3c230*/  @P1 LDG.E.U16 R75, desc[UR6][R64.64] ;  /* 0x00000006404b1981 */ /* 0x000f28000c1e1500 */
[----:B0-----:R-:W4:Y:S04]  /*3c240*/  LDL R78, [R1+0x1140] ;  /* 0x00114000014e7983 */ /* 0x001f280000100800 */
[----:B------:R-:W4:Y:S04]  /*3c250*/  LDL.LU.64 R38, [R1+0x29e8] ;  /* 0x0029e80001267983 */ /* 0x000f280000300a00 */
[----:B------:R0:W-:Y:S04]  /*3c260*/  @P5 STL [R1+0x1160], R69 ;  /* 0x0011604501005387 */ /* 0x0001e80000100800 */
[----:B0-----:R-:W4:Y:S04]  /*3c270*/  LDL.LU R69, [R1+0x29e0] ;  /* 0x0029e00001457983 */ /* 0x001f280000300800 */
[----:B------:R-:W4:Y:S04]  /*3c280*/  LDL.LU.64 R56, [R1+0x29d8] ;  /* 0x0029d80001387983 */ /* 0x000f280000300a00 */
[----:B------:R-:W4:Y:S04]  /*3c290*/  LDL.LU.64 R40, [R1+0x29d0] ;  /* 0x0029d00001287983 */ /* 0x000f280000300a00 */
[----:B------:R-:W4:Y:S04]  /*3c2a0*/  LDL.LU.64 R12, [R1+0x29c8] ;  /* 0x0029c800010c7983 */ /* 0x000f280000300a00 */
[----:B------:R0:W-:Y:S04]  /*3c2b0*/  @P4 STL [R1+0x1804], R5 ;  /* 0x0018040501004387 */ /* 0x0001e80000100800 */
[----:B0-----:R-:W4:Y:S04]  /*3c2c0*/  LDL R5, [R1+0x113c] ;  /* 0x00113c0001057983 */ /* 0x001f280000100800 */
[----:B------:R-:W4:Y:S04]  /*3c2d0*/  LDL.LU.64 R32, [R1+0x29c0] ;  /* 0x0029c00001207983 */ /* 0x000f280000300a00 */
[----:B------:R0:W-:Y:S04]  /*3c2e0*/  @P4 STL [R1+0x1808], R27 ;  /* 0x0018081b01004387 */ /* 0x0001e80000100800 */
[----:B0-----:R-:W4:Y:S04]  /*3c2f0*/  LDL R27, [R1+0x1138] ;  /* 0x00113800011b7983 */ /* 0x001f280000100800 */
[----:B------:R0:W-:Y:S04]  /*3c300*/  @P4 STL [R1+0x1800], R0 ;  /* 0x0018000001004387 */ /* 0x0001e80000100800 */
[----:B0-----:R-:W4:Y:S04]  /*3c310*/  LDL R0, [R1+0x1134] ;  /* 0x0011340001007983 */ /* 0x001f280000100800 */
[----:B------:R0:W-:Y:S04]  /*3c320*/  @P4 STL [R1+0x17fc], R2 ;  /* 0x0017fc0201004387 */ /* 0x0001e80000100800 */
[----:B0-----:R-:W4:Y:S01]  /*3c330*/  LDL R2, [R1+0x1130] ;  /* 0x0011300001027983 */ /* 0x001f220000100800 */
[----:B------:R-:W-:-:S03]  /*3c340*/  ISETP.GT.AND P5, PT, R4, 0x49, PT ;  /* 0x000000490400780c */ /* 0x000fc60003fa4270 */
[----:B------:R-:W4:Y:S04]  /*3c350*/  LDL.LU.64 R80, [R1+0x29b8] ;  /* 0x0029b80001507983 */ /* 0x000f280000300a00 */
[----:B------:R0:W-:Y:S06]  /*3c360*/  @P2 STL [R1+0x17f8], R8 ;  /* 0x0017f80801002387 */ /* 0x0001ec0000100800 */
[----:B------:R-:W4:Y:S04]  /*3c370*/  @P5 LDG.E.U16 R63, desc[UR6][R22.64] ;  /* 0x00000006163f5981 */ /* 0x000f28000c1e1500 */
[----:B0-----:R-:W4:Y:S04]  /*3c380*/  LDL.LU R8, [R1+0x29b0] ;  /* 0x0029b00001087983 */ /* 0x001f280000300800 */
[----:B------:R-:W4:Y:S04]  /*3c390*/  LDL.LU.64 R72, [R1+0x29a8] ;  /* 0x0029a80001487983 */ /* 0x000f280000300a00 */
[----:B------:R-:W4:Y:S04]  /*3c3a0*/  LDL.LU.64 R66, [R1+0x29a0] ;  /* 0x0029a00001427983 */ /* 0x000f280000300a00 */
[----:B------:R-:W4:Y:S04]  /*3c3b0*/  LDL.LU.64 R70, [R1+0x2998] ;  /* 0x0029980001467983 */ /* 0x000f280000300a00 */
[----:B------:R0:W-:Y:S01]  /*3c3c0*/  @P2 STL [R1+0x17f4], R93 ;  /* 0x0017f45d01002387 */ /* 0x0001e20000100800 */
[----:B------:R-:W-:-:S03]  /*3c3d0*/  ISETP.GT.AND P4, PT, R4, 0x4a, PT ;  /* 0x0000004a0400780c */ /* 0x000fc60003f84270 */
[----:B0-----:R-:W4:Y:S04]  /*3c3e0*/  LDL R93, [R1+0x112c] ;  /* 0x00112c00015d7983 */ /* 0x001f280000100800 */
[----:B------:R0:W-:Y:S04]  /*3c3f0*/  @P2 STL [R1+0x17f0], R55 ;  /* 0x0017f03701002387 */ /* 0x0001e80000100800 */
[----:B0-----:R-:W4:Y:S04]  /*3c400*/  LDL R55, [R1+0x1128] ;  /* 0x0011280001377983 */ /* 0x001f280000100800 */
[----:B------:R0:W-:Y:S04]  /*3c410*/  @P2 STL [R1+0x17ec], R74 ;  /* 0x0017ec4a01002387 */ /* 0x0001e80000100800 */
        /* <DEDUP_REMOVED lines=8> */
[----:B------:R-:W4:Y:S04]  /*3c4a0*/  LDL.LU.64 R64, [R1+0x2968] ;  /* 0x0029680001407983 */ /* 0x000f280000300a00 */
[----:B------:R0:W-:Y:S04]  /*3c4b0*/  @P1 STL [R1+0x1154], R79 ;  /* 0x0011544f01001387 */ /* 0x0001e80000100800 */
[----:B0-----:R-:W4:Y:S04]  /*3c4c0*/  LDL R79, [R1+0x1120] ;  /* 0x00112000014f7983 */ /* 0x001f280000100800 */
[----:B---3--:R-:W3:Y:S04]  /*3c4d0*/  @P5 LDG.E.U16 R54, desc[UR6][R24.64] ;  /* 0x0000000618365981 */ /* 0x008ee8000c1e1500 */
[----:B--2---:R-:W2:Y:S04]  /*3c4e0*/  @P5 LDG.E.U16 R26, desc[UR6][R76.64] ;  /* 0x000000064c1a5981 */ /* 0x004ea8000c1e1500 */
[----:B----4-:R0:W-:Y:S04]  /*3c4f0*/  @P1 STL [R1+0x1150], R75 ;  /* 0x0011504b01001387 */ /* 0x0101e80000100800 */
[----:B------:R-:W4:Y:S04]  /*3c500*/  @P5 LDG.E.U16 R78, desc[UR6][R6.64] ;  /* 0x00000006064e5981 */ /* 0x000f28000c1e1500 */
[----:B0-----:R-:W4:Y:S04]  /*3c510*/  LDL R75, [R1+0x111c] ;  /* 0x00111c00014b7983 */ /* 0x001f280000100800 */
[----:B------:R-:W4:Y:S04]  /*3c520*/  LDL.LU.64 R22, [R1+0x2960] ;  /* 0x0029600001167983 */ /* 0x000f280000300a00 */
[----:B------:R-:W4:Y:S04]  /*3c530*/  @P4 LDG.E.U16 R5, desc[UR6][R14.64] ;  /* 0x000000060e054981 */ /* 0x000f28000c1e1500 */
[----:B------:R-:W4:Y:S04]  /*3c540*/  @P4 LDG.E.U16 R27, desc[UR6][R20.64] ;  /* 0x00000006141b4981 */ /* 0x000f28000c1e1500 */
[----:B------:R-:W4:Y:S04]  /*3c550*/  @P4 LDG.E.U16 R0, desc[UR6][R60.64] ;  /* 0x000000063c004981 */ /* 0x000f28000c1e1500 */
[----:B------:R-:W4:Y:S01]  /*3c560*/  @P4 LDG.E.U16 R2, desc[UR6][R18.64] ;  /* 0x0000000612024981 */ /* 0x000f22000c1e1500 */
[----:B------:R-:W-:-:S03]  /*3c570*/  ISETP.GT.AND P2, PT, R4, 0x4b, PT ;  /* 0x0000004b0400780c */ /* 0x000fc60003f44270 */
[----:B------:R0:W-:Y:S04]  /*3c580*/  @P5 STL [R1+0x114c], R63 ;  /* 0x00114c3f01005387 */ /* 0x0001e80000100800 */
[----:B0-----:R-:W4:Y:S04]  /*3c590*/  LDL.LU R63, [R1+0x2958] ;  /* 0x00295800013f7983 */ /* 0x001f280000300800 */
[----:B------:R-:W4:Y:S01]  /*3c5a0*/  LDL.LU.64 R24, [R1+0x2950] ;  /* 0x0029500001187983 */ /* 0x000f220000300a00 */
[----:B------:R-:W-:-:S03]  /*3c5b0*/  ISETP.GT.AND P1, PT, R4, 0x4c, PT ;  /* 0x0000004c0400780c */ /* 0x000fc60003f24270 */
[----:B------:R-:W4:Y:S04]  /*3c5c0*/  @P2 LDG.E.U16 R93, desc[UR6][R58.64] ;  /* 0x000000063a5d2981 */ /* 0x000f28000c1e1500 */
[----:B------:R-:W4:Y:S04]  /*3c5d0*/  @P2 LDG.E.U16 R55, desc[UR6][R48.64] ;  /* 0x0000000630372981 */ /* 0x000f28000c1e1500 */
[----:B------:R-:W4:Y:S04]  /*3c5e0*/  @P2 LDG.E.U16 R74, desc[UR6][R16.64] ;  /* 0x00000006104a2981 */ /* 0x000f28000c1e1500 */
[----:B------:R-:W4:Y:S04]  /*3c5f0*/  @P2 LDG.E.U16 R79, desc[UR6][R44.64] ;  /* 0x000000062c4f2981 */ /* 0x000f28000c1e1500 */
[----:B---3--:R0:W-:Y:S04]  /*3c600*/  @P5 STL [R1+0x1148], R54 ;  /* 0x0011483601005387 */ /* 0x0081e80000100800 */
[----:B0-----:R-:W3:Y:S04]  /*3c610*/  LDL R54, [R1+0x1118] ;  /* 0x0011180001367983 */ /* 0x001ee80000100800 */
[----:B------:R-:W3:Y:S04]  /*3c620*/  LDL.LU.64 R76, [R1+0x2948] ;  /* 0x00294800014c7983 */ /* 0x000ee80000300a00 */
[----:B------:R-:W3:Y:S04]  /*3c630*/  LDL R6, [R1+0x1114] ;  /* 0x0011140001067983 */ /* 0x000ee80000100800 */
[----:B------:R-:W3:Y:S04]  /*3c640*/  LDL R7, [R1+0x1110] ;  /* 0x0011100001077983 */ /* 0x000ee80000100800 */
[----:B--2---:R0:W-:Y:S04]  /*3c650*/  @P5 STL [R1+0x1144], R26 ;  /* 0x0011441a01005387 */ /* 0x0041e80000100800 */
[----:B0-----:R-:W2:Y:S04]  /*3c660*/  LDL R26, [R1+0x110c] ;  /* 0x00110c00011a7983 */ /* 0x001ea80000100800 */
[----:B----4-:R0:W-:Y:S04]  /*3c670*/  @P5 STL [R1+0x1140], R78 ;  /* 0x0011404e01005387 */ /* 0x0101e80000100800 */
[----:B------:R-:W4:Y:S04]  /*3c680*/  @P1 LDG.E.U16 R75, desc[UR6][R42.64] ;  /* 0x000000062a4b1981 */ /* 0x000f28000c1e1500 */
[----:B0-----:R-:W4:Y:S04]  /*3c690*/  LDL R78, [R1+0x1108] ;  /* 0x00110800014e7983 */ /* 0x001f280000100800 */
[----:B------:R-:W4:Y:S04]  /*3c6a0*/  LDL.LU.64 R14, [R1+0x2940] ;  /* 0x00294000010e7983 */ /* 0x000f280000300a00 */
[----:B------:R0:W-:Y:S04]  /*3c6b0*/  @P4 STL [R1+0x113c], R5 ;  /* 0x00113c0501004387 */ /* 0x0001e80000100800 */
[----:B0-----:R-:W4:Y:S04]  /*3c6c0*/  LDL R5, [R1+0x1104] ;  /* 0x0011040001057983 */ /* 0x001f280000100800 */
[----:B------:R-:W4:Y:S04]  /*3c6d0*/  LDL.LU.64 R20, [R1+0x2938] ;  /* 0x0029380001147983 */ /* 0x000f280000300a00 */
[----:B------:R-:W4:Y:S04]  /*3c6e0*/  LDL.LU.64 R60, [R1+0x2930] ;  /* 0x00293000013c7983 */ /* 0x000f280000300a00 */
[----:B------:R0:W-:Y:S04]  /*3c6f0*/  @P4 STL [R1+0x1134], R0 ;  /* 0x0011340001004387 */ /* 0x0001e80000100800 */
[----:B------:R-:W4:Y:S04]  /*3c700*/  LDL R18, [R1+0x17e8] ;  /* 0x0017e80001127983 */ /* 0x000f280000100800 */
[----:B------:R-:W4:Y:S04]  /*3c710*/  LDL R19, [R1+0x17e4] ;  /* 0x0017e40001137983 */ /* 0x000f280000100800 */
[----:B0-----:R-:W4:Y:S04]  /*3c720*/  LDL R0, [R1+0x1100] ;  /* 0x0011000001007983 */ /* 0x001f280000100800 */
[----:B------:R0:W-:Y:S04]  /*3c730*/  @P4 STL [R1+0x1138], R27 ;  /* 0x0011381b01004387 */ /* 0x0001e80000100800 */
[----:B0-----:R-:W4:Y:S04]  /*3c740*/  LDL R27, [R1+0x17e0] ;  /* 0x0017e000011b7983 */ /* 0x001f280000100800 */
[----:B------:R0:W-:Y:S04]  /*3c750*/  @P4 STL [R1+0x1130], R2 ;  /* 0x0011300201004387 */ /* 0x0001e80000100800 */
[----:B0-----:R-:W4:Y:S01]  /*3c760*/  LDL R2, [R1+0x17dc] ;  /* 0x0017dc0001027983 */ /* 0x001f220000100800 */
[----:B------:R-:W-:-:S03]  /*3c770*/  ISETP.GT.AND P5, PT, R4, 0x4d, PT ;  /* 0x0000004d0400780c */ /* 0x000fc60003fa4270 */
[----:B------:R-:W4:Y:S04]  /*3c780*/  LDL.LU.64 R58, [R1+0x2928] ;  /* 0x00292800013a7983 */ /* 0x000f280000300a00 */
[----:B------:R-:W4:Y:S04]  /*3c790*/  LDL.LU.64 R48, [R1+0x2920] ;  /* 0x0029200001307983 */ /* 0x000f280000300a00 */
[----:B------:R-:W4:Y:S04]  /*3c7a0*/  LDL R16, [R1+0x17d8] ;  /* 0x0017d80001107983 */ /* 0x000f280000100800 */
[----:B------:R-:W4:Y:S01]  /*3c7b0*/  LDL R17, [R1+0x17d4] ;  /* 0x0017d40001117983 */ /* 0x000f220000100800 */
[----:B------:R-:W-:-:S03]  /*3c7c0*/  ISETP.GT.AND P4, PT, R4, 0x4e, PT ;  /* 0x0000004e0400780c */ /* 0x000fc60003f84270 */
[----:B------:R0:W-:Y:S04]  /*3c7d0*/  @P2 STL [R1+0x1128], R55 ;  /* 0x0011283701002387 */ /* 0x0001e80000100800 */
[----:B0-----:R-:W4:Y:S04]  /*3c7e0*/  LDL R55, [R1+0x17d0] ;  /* 0x0017d00001377983 */ /* 0x001f280000100800 */
[----:B------:R0:W-:Y:S04]  /*3c7f0*/  @P2 STL [R1+0x1124], R74 ;  /* 0x0011244a01002387 */ /* 0x0001e80000100800 */
[----:B0-----:R-:W4:Y:S04]  /*3c800*/  LDL R74, [R1+0x17cc] ;  /* 0x0017cc00014a7983 */ /* 0x001f280000100800 */
[----:B------:R-:W4:Y:S04]  /*3c810*/  LDL.LU.64 R44, [R1+0x2918] ;  /* 0x00291800012c7983 */ /* 0x000f280000300a00 */
[----:B------:R-:W-:Y:S04]  /*3c820*/  @P2 STL [R1+0x1120], R79 ;  /* 0x0011204f01002387 */ /* 0x000fe80000100800 */
[----:B------:R0:W-:Y:S04]  /*3c830*/  @P2 STL [R1+0x112c], R93 ;  /* 0x00112c5d01002387 */ /* 0x0001e80000100800 */
[----:B------:R-:W4:Y:S04]  /*3c840*/  LDL.LU.64 R42, [R1+0x2910] ;  /* 0x00291000012a7983 */ /* 0x000f280000300a00 */
[----:B0-----:R-:W4:Y:S04]  /*3c850*/  LDL R93, [R1+0x10fc] ;  /* 0x0010fc00015d7983 */ /* 0x001f280000100800 */
[----:B---3--:R-:W3:Y:S04]  /*3c860*/  @P1 LDG.E.U16 R54, desc[UR6][R36.64] ;  /* 0x0000000624361981 */ /* 0x008ee8000c1e1500 */
[----:B------:R-:W3:Y:S04]  /*3c870*/  @P1 LDG.E.U16 R6, desc[UR6][R10.64] ;  /* 0x000000060a061981 */ /* 0x000ee8000c1e1500 */
[----:B------:R-:W3:Y:S04]  /*3c880*/  @P1 LDG.E.U16 R7, desc[UR6][R30.64] ;  /* 0x000000061e071981 */ /* 0x000ee8000c1e1500 */
[----:B--2---:R-:W2:Y:S04]  /*3c890*/  @P5 LDG.E.U16 R26, desc[UR6][R52.64] ;  /* 0x00000006341a5981 */ /* 0x004ea8000c1e1500 */
[----:B----4-:R0:W-:Y:S04]  /*3c8a0*/  @P1 STL [R1+0x111c], R75 ;  /* 0x00111c4b01001387 */ /* 0x0101e80000100800 */
[----:B------:R-:W4:Y:S04]  /*3c8b0*/  @P5 LDG.E.U16 R78, desc[UR6][R50.64] ;  /* 0x00000006324e5981 */ /* 0x000f28000c1e1500 */
[----:B0-----:R-:W2:Y:S04]  /*3c8c0*/  LDL R75, [R1+0x10f8] ;  /* 0x0010f800014b7983 */ /* 0x001ea80000100800 */
[----:B------:R-:W2:Y:S04]  /*3c8d0*/  @P5 LDG.E.U16 R5, desc[UR6][R38.64] ;  /* 0x0000000626055981 */ /* 0x000ea8000c1e1500 */
[----:B------:R-:W2:Y:S04]  /*3c8e0*/  @P4 LDG.E.U16 R18, desc[UR6][R56.64] ;  /* 0x0000000638124981 */ /* 0x000ea8000c1e1500 */
[----:B------:R-:W2:Y:S04]  /*3c8f0*/  @P4 LDG.E.U16 R19, desc[UR6][R40.64] ;  /* 0x0000000628134981 */ /* 0x000ea8000c1e1500 */
[----:B------:R-:W2:Y:S04]  /*3c900*/  @P5 LDG.E.U16 R0, desc[UR6][R68.64] ;  /* 0x0000000644005981 */ /* 0x000ea8000c1e1500 */
[----:B------:R-:W2:Y:S04]  /*3c910*/  @P4 LDG.E.U16 R27, desc[UR6][R12.64] ;  /* 0x000000060c1b4981 */ /* 0x000ea8000c1e1500 */
[----:B------:R-:W2:Y:S01]  /*3c920*/  @P4 LDG.E.U16 R2, desc[UR6][R32.64] ;  /* 0x0000000620024981 */ /* 0x000ea2000c1e1500 */
[----:B------:R-:W-:-:S03]  /*3c930*/  ISETP.GT.AND P2, PT, R4, 0x4f, PT ;  /* 0x0000004f0400780c */ /* 0x000fc60003f44270 */
[----:B------:R-:W2:Y:S04]  /*3c940*/  LDL.LU.64 R36, [R1+0x2908] ;  /* 0x0029080001247983 */ /* 0x000ea80000300a00 */
[----:B------:R-:W2:Y:S06]  /*3c950*/  LDL R79, [R1+0x10f4] ;  /* 0x0010f400014f7983 */ /* 0x000eac0000100800 */
[----:B------:R-:W2:Y:S04]  /*3c960*/  @P2 LDG.E.U16 R16, desc[UR6][R80.64] ;  /* 0x0000000650102981 */ /* 0x000ea8000c1e1500 */
[----:B------:R-:W2:Y:S04]  /*3c970*/  @P2 LDG.E.U16 R17, desc[UR6][R72.64] ;  /* 0x0000000648112981 */ /* 0x000ea8000c1e1500 */
[----:B------:R-:W2:Y:S04]  /*3c980*/  @P2 LDG.E.U16 R55, desc[UR6][R66.64] ;  /* 0x0000000642372981 */ /* 0x000ea8000c1e1500 */
[----:B------:R-:W2:Y:S04]  /*3c990*/  @P2 LDG.E.U16 R74, desc[UR6][R70.64] ;  /* 0x00000006464a2981 */ /* 0x000ea8000c1e1500 */
[----:B---3--:R0:W-:Y:S04]  /*3c9a0*/  @P1 STL [R1+0x1118], R54 ;  /* 0x0011183601001387 */ /* 0x0081e80000100800 */
[----:B0-----:R-:W3:Y:S04]  /*3c9b0*/  LDL R54, [R1+0x10f0] ;  /* 0x0010f00001367983 */ /* 0x001ee80000100800 */
[----:B------:R-:W3:Y:S04]  /*3c9c0*/  LDL.LU.64 R10, [R1+0x2900] ;  /* 0x00290000010a7983 */ /* 0x000ee80000300a00 */
[----:B------:R0:W-:Y:S04]  /*3c9d0*/  @P1 STL [R1+0x1114], R6 ;  /* 0x0011140601001387 */ /* 0x0001e80000100800 */
[----:B0-----:R-:W3:Y:S04]  /*3c9e0*/  LDL.LU R6, [R1+0x28f8] ;  /* 0x0028f80001067983 */ /* 0x001ee80000300800 */
[----:B------:R-:W3:Y:S04]  /*3c9f0*/  LDL.LU.64 R30, [R1+0x28f0] ;  /* 0x0028f000011e7983 */ /* 0x000ee80000300a00 */
[----:B------:R0:W-:Y:S01]  /*3ca00*/  @P1 STL [R1+0x1110], R7 ;  /* 0x0011100701001387 */ /* 0x0001e20000100800 */
[----:B------:R-:W-:-:S03]  /*3ca10*/  ISETP.GT.AND P1, PT, R4, 0x50, PT ;  /* 0x000000500400780c */ /* 0x000fc60003f24270 */
[----:B0-----:R-:W3:Y:S04]  /*3ca20*/  LDL.LU R7, [R1+0x28e8] ;  /* 0x0028e80001077983 */ /* 0x001ee80000300800 */
[----:B------:R-:W3:Y:S04]  /*3ca30*/  LDL.LU.64 R52, [R1+0x28e0] ;  /* 0x0028e00001347983 */ /* 0x000ee80000300a00 */
[----:B------:R-:W3:Y:S04]  /*3ca40*/  LDL.LU.64 R50, [R1+0x28d8] ;  /* 0x0028d80001327983 */ /* 0x000ee80000300a00 */
[----:B----4-:R0:W-:Y:S04]  /*3ca50*/  @P5 STL [R1+0x1108], R78 ;  /* 0x0011084e01005387 */ /* 0x0101e80000100800 */
[----:B--2---:R-:W2:Y:S04]  /*3ca60*/  @P1 LDG.E.U16 R75, desc[UR6][R8.64] ;  /* 0x00000006084b1981 */ /* 0x004ea8000c1e1500 */
[----:B------:R-:W4:Y:S04]  /*3ca70*/  @P1 LDG.E.U16 R93, desc[UR6][R34.64] ;  /* 0x00000006225d1981 */ /* 0x000f28000c1e1500 */
[----:B0-----:R-:W4:Y:S04]  /*3ca80*/  LDL R78, [R1+0x10ec] ;  /* 0x0010ec00014e7983 */ /* 0x001f280000100800 */
[----:B------:R-:W4:Y:S04]  /*3ca90*/  LDL.LU.64 R38, [R1+0x28d0] ;  /* 0x0028d00001267983 */ /* 0x000f280000300a00 */
[----:B------:R0:W-:Y:S04]  /*3caa0*/  @P5 STL [R1+0x110c], R26 ;  /* 0x00110c1a01005387 */ /* 0x0001e80000100800 */
[----:B0-----:R-:W4:Y:S04]  /*3cab0*/  LDL R26, [R1+0x10e8] ;  /* 0x0010e800011a7983 */ /* 0x001f280000100800 */
[----:B------:R0:W-:Y:S04]  /*3cac0*/  @P5 STL [R1+0x1104], R5 ;  /* 0x0011040501005387 */ /* 0x0001e80000100800 */
[----:B0-----:R-:W4:Y:S04]  /*3cad0*/  LDL R5, [R1+0x10e4] ;  /* 0x0010e40001057983 */ /* 0x001f280000100800 */
[----:B------:R-:W4:Y:S04]  /*3cae0*/  LDL.LU.64 R68, [R1+0x28c8] ;  /* 0x0028c80001447983 */ /* 0x000f280000300a00 */
        /* <DEDUP_REMOVED lines=11> */
[----:B------:R-:W4:Y:S04]  /*3cba0*/  @P1 LDG.E.U16 R79, desc[UR6][R46.64] ;  /* 0x000000062e4f1981 */ /* 0x000f28000c1e1500 */
[----:B0-----:R-:W4:Y:S04]  /*3cbb0*/  LDL R27, [R1+0x10dc] ;  /* 0x0010dc00011b7983 */ /* 0x001f280000100800 */
[----:B------:R0:W-:Y:S04]  /*3cbc0*/  @P4 STL [R1+0x17dc], R2 ;  /* 0x0017dc0201004387 */ /* 0x0001e80000100800 */
[----:B0-----:R-:W4:Y:S01]  /*3cbd0*/  LDL R2, [R1+0x10d8] ;  /* 0x0010d80001027983 */ /* 0x001f220000100800 */
[----:B------:R-:W-:-:S03]  /*3cbe0*/  ISETP.GT.AND P5, PT, R4, 0x51, PT ;  /* 0x000000510400780c */ /* 0x000fc60003fa4270 */
        /* <DEDUP_REMOVED lines=10> */
[----:B------:R0:W-:Y:S01]  /*3cc90*/  @P2 STL [R1+0x17cc], R74 ;  /* 0x0017cc4a01002387 */ /* 0x0001e20000100800 */
[----:B------:R-:W-:-:S03]  /*3cca0*/  ISETP.GT.AND P4, PT, R4, 0x52, PT ;  /* 0x000000520400780c */ /* 0x000fc60003f84270 */
[----:B0-----:R-:W4:Y:S04]  /*3ccb0*/  LDL R74, [R1+0x10d0] ;  /* 0x0010d000014a7983 */ /* 0x001f280000100800 */
[----:B------:R-:W4:Y:S04]  /*3ccc0*/  LDL.LU.64 R34, [R1+0x2860] ;  /* 0x0028600001227983 */ /* 0x000f280000300a00 */
[----:B------:R-:W4:Y:S04]  /*3ccd0*/  LDL.LU.64 R8, [R1+0x2858] ;  /* 0x0028580001087983 */ /* 0x000f280000300a00 */
[----:B---3--:R-:W3:Y:S04]  /*3cce0*/  @P1 LDG.E.U16 R54, desc[UR6][R28.64] ;  /* 0x000000061c361981 */ /* 0x008ee8000c1e1500 */
[----:B--2---:R0:W-:Y:S04]  /*3ccf0*/  @P1 STL [R1+0x10f8], R75 ;  /* 0x0010f84b01001387 */ /* 0x0041e80000100800 */
[----:B----4-:R-:W2:Y:S04]  /*3cd00*/  @P5 LDG.E.U16 R78, desc[UR6][R64.64] ;  /* 0x00000006404e5981 */ /* 0x010ea8000c1e1500 */
[----:B0-----:R-:W4:Y:S04]  /*3cd10*/  LDL R75, [R1+0x10cc] ;  /* 0x0010cc00014b7983 */ /* 0x001f280000100800 */
[----:B------:R-:W4:Y:S04]  /*3cd20*/  LDL.LU R46, [R1+0x2850] ;  /* 0x00285000012e7983 */ /* 0x000f280000300800 */
[----:B------:R-:W4:Y:S04]  /*3cd30*/  LDL R47, [R1+0x10c8] ;  /* 0x0010c800012f7983 */ /* 0x000f280000100800 */
[----:B------:R-:W4:Y:S04]  /*3cd40*/  LDL R28, [R1+0x10c4] ;  /* 0x0010c400011c7983 */ /* 0x000f280000100800 */
[----:B------:R-:W4:Y:S04]  /*3cd50*/  @P5 LDG.E.U16 R26, desc[UR6][R22.64] ;  /* 0x00000006161a5981 */ /* 0x000f28000c1e1500 */
[----:B------:R-:W4:Y:S04]  /*3cd60*/  @P5 LDG.E.U16 R5, desc[UR6][R62.64] ;  /* 0x000000063e055981 */ /* 0x000f28000c1e1500 */
[----:B------:R-:W4:Y:S04]  /*3cd70*/  @P5 LDG.E.U16 R0, desc[UR6][R24.64] ;  /* 0x0000000618005981 */ /* 0x000f28000c1e1500 */
[----:B------:R-:W4:Y:S04]  /*3cd80*/  @P4 LDG.E.U16 R27, desc[UR6][R76.64] ;  /* 0x000000064c1b4981 */ /* 0x000f28000c1e1500 */
[----:B------:R-:W4:Y:S04]  /*3cd90*/  @P4 LDG.E.U16 R2, desc[UR6][R14.64] ;  /* 0x000000060e024981 */ /* 0x000f28000c1e1500 */
[----:B------:R0:W-:Y:S04]  /*3cda0*/  @P1 STL [R1+0x10f4], R79 ;  /* 0x0010f44f01001387 */ /* 0x0001e80000100800 */
[----:B0-----:R-:W4:Y:S01]  /*3cdb0*/  LDL R79, [R1+0x10c0] ;  /* 0x0010c000014f7983 */ /* 0x001f220000100800 */
[----:B------:R-:W-:-:S03]  /*3cdc0*/  ISETP.GT.AND P2, PT, R4, 0x53, PT ;  /* 0x000000530400780c */ /* 0x000fc60003f44270 */
[----:B------:R-:W4:Y:S04]  /*3cdd0*/  @P4 LDG.E.U16 R55, desc[UR6][R20.64] ;  /* 0x0000000614374981 */ /* 0x000f28000c1e1500 */
[----:B------:R-:W4:Y:S04]  /*3cde0*/  @P4 LDG.E.U16 R74, desc[UR6][R60.64] ;  /* 0x000000063c4a4981 */ /* 0x000f28000c1e1500 */
[----:B---3--:R0:W-:Y:S04]  /*3cdf0*/  @P1 STL [R1+0x10f0], R54 ;  /* 0x0010f03601001387 */ /* 0x0081e80000100800 */
[----:B0-----:R-:W3:Y:S04]  /*3ce00*/  LDL R54, [R1+0x10bc] ;  /* 0x0010bc0001367983 */ /* 0x001ee80000100800 */
[----:B------:R-:W-:Y:S04]  /*3ce10*/  @P1 STL [R1+0x10fc], R93 ;  /* 0x0010fc5d01001387 */ /* 0x000fe80000100800 */
[----:B------:R-:W3:Y:S04]  /*3ce20*/  LDL.LU.64 R64, [R1+0x2848] ;  /* 0x0028480001407983 */ /* 0x000ee80000300a00 */
[----:B--2---:R0:W-:Y:S04]  /*3ce30*/  @P5 STL [R1+0x10ec], R78 ;  /* 0x0010ec4e01005387 */ /* 0x0041e80000100800 */
[----:B----4-:R-:W2:Y:S04]  /*3ce40*/  @P2 LDG.E.U16 R75, desc[UR6][R58.64] ;  /* 0x000000063a4b2981 */ /* 0x010ea8000c1e1500 */
[----:B------:R-:W4:Y:S04]  /*3ce50*/  @P2 LDG.E.U16 R47, desc[UR6][R48.64] ;  /* 0x00000006302f2981 */ /* 0x000f28000c1e1500 */
[----:B------:R-:W4:Y:S04]  /*3ce60*/  @P2 LDG.E.U16 R28, desc[UR6][R44.64] ;  /* 0x000000062c1c2981 */ /* 0x000f28000c1e1500 */
[----:B0-----:R-:W4:Y:S04]  /*3ce70*/  LDL R78, [R1+0x10b8] ;  /* 0x0010b800014e7983 */ /* 0x001f280000100800 */
[----:B------:R-:W4:Y:S04]  /*3ce80*/  LDL.LU.64 R22, [R1+0x2840] ;  /* 0x0028400001167983 */ /* 0x000f280000300a00 */
[----:B------:R-:W4:Y:S04]  /*3ce90*/  LDL.LU.64 R62, [R1+0x2838] ;  /* 0x00283800013e7983 */ /* 0x000f280000300a00 */
[----:B------:R-:W4:Y:S04]  /*3cea0*/  LDL R29, [R1+0x10b4] ;  /* 0x0010b400011d7983 */ /* 0x000f280000100800 */
[----:B------:R0:W-:Y:S04]  /*3ceb0*/  @P5 STL [R1+0x10e4], R5 ;  /* 0x0010e40501005387 */ /* 0x0001e80000100800 */
[----:B------:R-:W4:Y:S04]  /*3cec0*/  LDL R24, [R1+0x10ac] ;  /* 0x0010ac0001187983 */ /* 0x000f280000100800 */
[----:B------:R-:W4:Y:S04]  /*3ced0*/  LDL R25, [R1+0x10a8] ;  /* 0x0010a80001197983 */ /* 0x000f280000100800 */
[----:B0-----:R-:W4:Y:S04]  /*3cee0*/  LDL R5, [R1+0x10b0] ;  /* 0x0010b00001057983 */ /* 0x001f280000100800 */
[----:B------:R0:W-:Y:S04]  /*3cef0*/  @P5 STL [R1+0x10e8], R26 ;  /* 0x0010e81a01005387 */ /* 0x0001e80000100800 */
[----:B0-----:R-:W4:Y:S04]  /*3cf00*/  LDL R26, [R1+0x10a4] ;  /* 0x0010a400011a7983 */ /* 0x001f280000100800 */
[----:B------:R0:W-:Y:S04]  /*3cf10*/  @P5 STL [R1+0x10e0], R0 ;  /* 0x0010e00001005387 */ /* 0x0001e80000100800 */
[----:B0-----:R-:W4:Y:S04]  /*3cf20*/  LDL R0, [R1+0x10a0] ;  /* 0x0010a00001007983 */ /* 0x001f280000100800 */
[----:B------:R-:W4:Y:S04]  /*3cf30*/  LDL.LU.64 R76, [R1+0x2830] ;  /* 0x00283000014c7983 */ /* 0x000f280000300a00 */
[----:B------:R0:W-:Y:S04]  /*3cf40*/  @P4 STL [R1+0x10dc], R27 ;  /* 0x0010dc1b01004387 */ /* 0x0001e80000100800 */
[----:B------:R-:W4:Y:S04]  /*3cf50*/  LDL R14, [R1+0x17c4] ;  /* 0x0017c400010e7983 */ /* 0x000f280000100800 */
[----:B------:R-:W4:Y:S04]  /*3cf60*/  LDL R15, [R1+0x17c0] ;  /* 0x0017c000010f7983 */ /* 0x000f280000100800 */
[----:B0-----:R-:W4:Y:S04]  /*3cf70*/  LDL R27, [R1+0x17c8] ;  /* 0x0017c800011b7983 */ /* 0x001f280000100800 */
[----:B------:R0:W-:Y:S04]  /*3cf80*/  @P4 STL [R1+0x10d8], R2 ;  /* 0x0010d80201004387 */ /* 0x0001e80000100800 */
[----:B0-----:R-:W4:Y:S01]  /*3cf90*/  LDL R2, [R1+0x17bc] ;  /* 0x0017bc0001027983 */ /* 0x001f220000100800 */
[----:B------:R-:W-:-:S03]  /*3cfa0*/  ISETP.GT.AND P1, PT, R4, 0x54, PT ;  /* 0x000000540400780c */ /* 0x000fc60003f24270 */
[----:B------:R-:W4:Y:S04]  /*3cfb0*/  @P2 LDG.E.U16 R79, desc[UR6][R42.64] ;  /* 0x000000062a4f2981 */ /* 0x000f28000c1e1500 */
[----:B------:R-:W4:Y:S01]  /*3cfc0*/  LDL.LU.64 R20, [R1+0x2828] ;  /* 0x0028280001147983 */ /* 0x000f220000300a00 */
[----:B------:R-:W-:-:S03]  /*3cfd0*/  ISETP.GT.AND P5, PT, R4, 0x55, PT ;  /* 0x000000550400780c */ /* 0x000fc60003fa4270 */
[----:B------:R-:W4:Y:S04]  /*3cfe0*/  LDL.LU.64 R60, [R1+0x2820] ;  /* 0x00282000013c7983 */ /* 0x000f280000300a00 */
[----:B------:R-:W4:Y:S04]  /*3cff0*/  LDL R93, [R1+0x17b8] ;  /* 0x0017b800015d7983 */ /* 0x000f280000100800 */
[----:B------:R0:W-:Y:S04]  /*3d000*/  @P4 STL [R1+0x10d0], R74 ;  /* 0x0010d04a01004387 */ /* 0x0001e80000100800 */
[----:B0-----:R-:W4:Y:S04]  /*3d010*/  LDL R74, [R1+0x17b4] ;  /* 0x0017b400014a7983 */ /* 0x001f280000100800 */
[----:B------:R0:W-:Y:S04]  /*3d020*/  @P4 STL [R1+0x10d4], R55 ;  /* 0x0010d43701004387 */ /* 0x0001e80000100800 */
[----:B------:R-:W4:Y:S01]  /*3d030*/  LDL.LU.64 R58, [R1+0x2818] ;  /* 0x00281800013a7983 */ /* 0x000f220000300a00 */
[----:B------:R-:W-:-:S03]  /*3d040*/  ISETP.GT.AND P4, PT, R4, 0x56, PT ;  /* 0x000000560400780c */ /* 0x000fc60003f84270 */
[----:B0-----:R-:W4:Y:S04]  /*3d050*/  LDL R55, [R1+0x17b0] ;  /* 0x0017b00001377983 */ /* 0x001f280000100800 */
[----:B---3--:R-:W3:Y:S04]  /*3d060*/  @P1 LDG.E.U16 R54, desc[UR6][R36.64] ;  /* 0x0000000624361981 */ /* 0x008ee8000c1e1500 */
[----:B--2---:R0:W-:Y:S04]  /*3d070*/  @P2 STL [R1+0x10cc], R75 ;  /* 0x0010cc4b01002387 */ /* 0x0041e80000100800 */
[----:B----4-:R-:W2:Y:S04]  /*3d080*/  @P1 LDG.E.U16 R78, desc[UR6][R10.64] ;  /* 0x000000060a4e1981 */ /* 0x010ea8000c1e1500 */
[----:B------:R-:W4:Y:S04]  /*3d090*/  @P1 LDG.E.U16 R29, desc[UR6][R30.64] ;  /* 0x000000061e1d1981 */ /* 0x000f28000c1e1500 */
[----:B0-----:R-:W4:Y:S04]  /*3d0a0*/  LDL R75, [R1+0x17ac] ;  /* 0x0017ac00014b7983 */ /* 0x001f280000100800 */
[----:B------:R-:W4:Y:S04]  /*3d0b0*/  LDL.LU.64 R48, [R1+0x2810] ;  /* 0x0028100001307983 */ /* 0x000f280000300a00 */
[----:B------:R-:W4:Y:S04]  /*3d0c0*/  @P5 LDG.E.U16 R24, desc[UR6][R52.64] ;  /* 0x0000000634185981 */ /* 0x000f28000c1e1500 */
        /* <DEDUP_REMOVED lines=14> */
[----:B------:R-:W-:Y:S04]  /*3d1b0*/  @P2 STL [R1+0x10c0], R79 ;  /* 0x0010c04f01002387 */ /* 0x000fe80000100800 */
[----:B------:R-:W4:Y:S01]  /*3d1c0*/  LDL.LU.64 R36, [R1+0x27e8] ;  /* 0x0027e80001247983 */ /* 0x000f220000300a00 */
[----:B------:R-:W-:-:S13]  /*3d1d0*/  ISETP.GT.AND P2, PT, R4, 0x57, PT ;  /* 0x000000570400780c */ /* 0x000fda0003f44270 */
[----:B------:R-:W4:Y:S04]  /*3d1e0*/  @P2 LDG.E.U16 R93, desc[UR6][R32.64] ;  /* 0x00000006205d2981 */ /* 0x000f28000c1e1500 */
[----:B------:R-:W4:Y:S04]  /*3d1f0*/  @P2 LDG.E.U16 R74, desc[UR6][R80.64] ;  /* 0x00000006504a2981 */ /* 0x000f28000c1e1500 */
[----:B------:R-:W4:Y:S04]  /*3d200*/  @P2 LDG.E.U16 R55, desc[UR6][R72.64] ;  /* 0x0000000648372981 */ /* 0x000f28000c1e1500 */
[----:B---3--:R0:W-:Y:S04]  /*3d210*/  @P1 STL [R1+0x10bc], R54 ;  /* 0x0010bc3601001387 */ /* 0x0081e80000100800 */
[----:B0-----:R-:W3:Y:S04]  /*3d220*/  LDL R54, [R1+0x109c] ;  /* 0x00109c0001367983 */ /* 0x001ee80000100800 */
[----:B------:R-:W3:Y:S04]  /*3d230*/  LDL.LU.64 R10, [R1+0x27e0] ;  /* 0x0027e000010a7983 */ /* 0x000ee80000300a00 */
[----:B------:R-:W3:Y:S04]  /*3d240*/  LDL R79, [R1+0x1098] ;  /* 0x00109800014f7983 */ /* 0x000ee80000100800 */
[----:B--2---:R0:W-:Y:S04]  /*3d250*/  @P1 STL [R1+0x10b8], R78 ;  /* 0x0010b84e01001387 */ /* 0x0041e80000100800 */
[----:B----4-:R-:W2:Y:S04]  /*3d260*/  @P2 LDG.E.U16 R75, desc[UR6][R16.64] ;  /* 0x00000006104b2981 */ /* 0x010ea8000c1e1500 */
[----:B0-----:R-:W4:Y:S04]  /*3d270*/  LDL R78, [R1+0x1094] ;  /* 0x00109400014e7983 */ /* 0x001f280000100800 */
        /* <DEDUP_REMOVED lines=29> */
[----:B0-----:R-:W4:Y:S01]  /*3d450*/  LDL R2, [R1+0x1088] ;  /* 0x0010880001027983 */ /* 0x001f220000100800 */
[----:B------:R-:W-:-:S03]  /*3d460*/  ISETP.GT.AND P1, PT, R4, 0x58, PT ;  /* 0x000000580400780c */ /* 0x000fc60003f24270 */
[----:B------:R-:W4:Y:S04]  /*3d470*/  LDL.LU.64 R32, [R1+0x2750] ;  /* 0x0027500001207983 */ /* 0x000f280000300a00 */
[----:B------:R-:W4:Y:S04]  /*3d480*/  LDL.LU R80, [R1+0x2748] ;  /* 0x0027480001507983 */ /* 0x000f280000300800 */
[----:B------:R-:W4:Y:S04]  /*3d490*/  LDL R81, [R1+0x1084] ;  /* 0x0010840001517983 */ /* 0x000f280000100800 */
[----:B------:R0:W-:Y:S04]  /*3d4a0*/  @P2 STL [R1+0x17b4], R74 ;  /* 0x0017b44a01002387 */ /* 0x0001e80000100800 */
[----:B0-----:R-:W4:Y:S04]  /*3d4b0*/  LDL R74, [R1+0x1080] ;  /* 0x00108000014a7983 */ /* 0x001f280000100800 */
[----:B------:R-:W4:Y:S04]  /*3d4c0*/  LDL.LU.64 R72, [R1+0x2740] ;  /* 0x0027400001487983 */ /* 0x000f280000300a00 */
[----:B------:R-:W4:Y:S01]  /*3d4d0*/  LDL R16, [R1+0x107c] ;  /* 0x00107c0001107983 */ /* 0x000f220000100800 */
[----:B------:R-:W-:-:S03]  /*3d4e0*/  ISETP.GT.AND P5, PT, R4, 0x59, PT ;  /* 0x000000590400780c */ /* 0x000fc60003fa4270 */
[----:B---3--:R-:W3:Y:S04]  /*3d4f0*/  @P1 LDG.E.U16 R54, desc[UR6][R66.64] ;  /* 0x0000000642361981 */ /* 0x008ee8000c1e1500 */
[----:B------:R-:W3:Y:S04]  /*3d500*/  @P1 LDG.E.U16 R79, desc[UR6][R70.64] ;  /* 0x00000006464f1981 */ /* 0x000ee8000c1e1500 */
[----:B--2---:R0:W-:Y:S04]  /*3d510*/  @P2 STL [R1+0x17ac], R75 ;  /* 0x0017ac4b01002387 */ /* 0x0041e80000100800 */
[----:B------:R-:W2:Y:S04]  /*3d520*/  LDL R17, [R1+0x1074] ;  /* 0x0010740001117983 */ /* 0x000ea80000100800 */
[----:B----4-:R-:W4:Y:S04]  /*3d530*/  @P1 LDG.E.U16 R78, desc[UR6][R34.64] ;  /* 0x00000006224e1981 */ /* 0x010f28000c1e1500 */
[----:B0-----:R-:W4:Y:S04]  /*3d540*/  LDL R75, [R1+0x1078] ;  /* 0x00107800014b7983 */ /* 0x001f280000100800 */
[----:B------:R0:W-:Y:S04]  /*3d550*/  @P2 STL [R1+0x17b0], R55 ;  /* 0x0017b03701002387 */ /* 0x0001e80000100800 */
[----:B0-----:R-:W4:Y:S04]  /*3d560*/  LDL R55, [R1+0x1070] ;  /* 0x0010700001377983 */ /* 0x001f280000100800 */
[----:B------:R-:W4:Y:S04]  /*3d570*/  @P1 LDG.E.U16 R5, desc[UR6][R8.64] ;  /* 0x0000000608051981 */ /* 0x000f28000c1e1500 */
[----:B------:R-:W4:Y:S04]  /*3d580*/  @P5 LDG.E.U16 R0, desc[UR6][R64.64] ;  /* 0x0000000640005981 */ /* 0x000f28000c1e1500 */
[----:B------:R-:W4:Y:S04]  /*3d590*/  @P5 LDG.E.U16 R2, desc[UR6][R22.64] ;  /* 0x0000000616025981 */ /* 0x000f28000c1e1500 */
[----:B------:R-:W-:Y:S04]  /*3d5a0*/  @P2 STL [R1+0x17b8], R93 ;  /* 0x0017b85d01002387 */ /* 0x000fe80000100800 */
[----:B------:R-:W4:Y:S01]  /*3d5b0*/  LDL.LU.64 R66, [R1+0x2738] ;  /* 0x0027380001427983 */ /* 0x000f220000300a00 */
[----:B------:R-:W-:-:S03]  /*3d5c0*/  ISETP.GT.AND P4, PT, R4, 0x5a, PT ;  /* 0x0000005a0400780c */ /* 0x000fc60003f84270 */
[----:B------:R-:W4:Y:S04]  /*3d5d0*/  @P5 LDG.E.U16 R81, desc[UR6][R62.64] ;  /* 0x000000063e515981 */ /* 0x000f28000c1e1500 */
[----:B------:R-:W4:Y:S06]  /*3d5e0*/  @P5 LDG.E.U16 R74, desc[UR6][R76.64] ;  /* 0x000000064c4a5981 */ /* 0x000f2c000c1e1500 */
[----:B------:R-:W4:Y:S04]  /*3d5f0*/  @P4 LDG.E.U16 R16, desc[UR6][R20.64] ;  /* 0x0000000614104981 */ /* 0x000f28000c1e1500 */
[----:B---3--:R0:W-:Y:S04]  /*3d600*/  @P1 STL [R1+0x109c], R54 ;  /* 0x00109c3601001387 */ /* 0x0081e80000100800 */
[----:B------:R-:W3:Y:S04]  /*3d610*/  LDL R70, [R1+0x1068] ;  /* 0x0010680001467983 */ /* 0x000ee80000100800 */
[----:B------:R-:W3:Y:S04]  /*3d620*/  LDL R71, [R1+0x1064] ;  /* 0x0010640001477983 */ /* 0x000ee80000100800 */
[----:B------:R-:W3:Y:S04]  /*3d630*/  LDL R34, [R1+0x1060] ;  /* 0x0010600001227983 */ /* 0x000ee80000100800 */
[----:B------:R-:W3:Y:S04]  /*3d640*/  LDL R35, [R1+0x105c] ;  /* 0x00105c0001237983 */ /* 0x000ee80000100800 */
[----:B------:R-:W3:Y:S04]  /*3d650*/  LDL R8, [R1+0x1058] ;  /* 0x0010580001087983 */ /* 0x000ee80000100800 */
[----:B------:R-:W3:Y:S04]  /*3d660*/  LDL R9, [R1+0x1054] ;  /* 0x0010540001097983 */ /* 0x000ee80000100800 */
[----:B0-----:R-:W3:Y:S04]  /*3d670*/  LDL R54, [R1+0x106c] ;  /* 0x00106c0001367983 */ /* 0x001ee80000100800 */
[----:B--2---:R-:W2:Y:S04]  /*3d680*/  @P4 LDG.E.U16 R17, desc[UR6][R58.64] ;  /* 0x000000063a114981 */ /* 0x004ea8000c1e1500 */
[----:B----4-:R-:W4:Y:S04]  /*3d690*/  @P4 LDG.E.U16 R75, desc[UR6][R60.64] ;  /* 0x000000063c4b4981 */ /* 0x010f28000c1e1500 */
[----:B------:R-:W2:Y:S04]  /*3d6a0*/  @P4 LDG.E.U16 R55, desc[UR6][R48.64] ;  /* 0x0000000630374981 */ /* 0x000ea8000c1e1500 */
[----:B------:R0:W-:Y:S04]  /*3d6b0*/  @P1 STL [R1+0x1090], R5 ;  /* 0x0010900501001387 */ /* 0x0001e80000100800 */
[----:B0-----:R-:W2:Y:S04]  /*3d6c0*/  LDL R5, [R1+0x1050] ;  /* 0x0010500001057983 */ /* 0x001ea80000100800 */
[----:B------:R-:W-:Y:S04]  /*3d6d0*/  @P1 STL [R1+0x1094], R78 ;  /* 0x0010944e01001387 */ /* 0x000fe80000100800 */
[----:B------:R0:W-:Y:S04]  /*3d6e0*/  @P1 STL [R1+0x1098], R79 ;  /* 0x0010984f01001387 */ /* 0x0001e80000100800 */
[----:B------:R-:W2:Y:S04]  /*3d6f0*/  LDL R64, [R1+0x104c] ;  /* 0x00104c0001407983 */ /* 0x000ea80000100800 */
[----:B------:R-:W2:Y:S04]  /*3d700*/  LDL R65, [R1+0x1048] ;  /* 0x0010480001417983 */ /* 0x000ea80000100800 */
[----:B------:R-:W2:Y:S04]  /*3d710*/  LDL R93, [R1+0x1044] ;  /* 0x00104400015d7983 */ /* 0x000ea80000100800 */
[----:B0-----:R-:W2:Y:S04]  /*3d720*/  LDL R79, [R1+0x1040] ;  /* 0x00104000014f7983 */ /* 0x001ea80000100800 */
[----:B------:R-:W2:Y:S04]  /*3d730*/  LDL.LU.64 R22, [R1+0x2730] ;  /* 0x0027300001167983 */ /* 0x000ea80000300a00 */
[----:B------:R-:W2:Y:S04]  /*3d740*/  LDL R78, [R1+0x17a8] ;  /* 0x0017a800014e7983 */ /* 0x000ea80000100800 */
[----:B------:R0:W-:Y:S04]  /*3d750*/  @P5 STL [R1+0x108c], R0 ;  /* 0x00108c0001005387 */ /* 0x0001e80000100800 */
[----:B0-----:R-:W2:Y:S04]  /*3d760*/  LDL R0, [R1+0x17a4] ;  /* 0x0017a40001007983 */ /* 0x001ea80000100800 */
[----:B------:R0:W-:Y:S04]  /*3d770*/  @P5 STL [R1+0x1088], R2 ;  /* 0x0010880201005387 */ /* 0x0001e80000100800 */
[----:B0-----:R-:W2:Y:S01]  /*3d780*/  LDL R2, [R1+0x17a0] ;  /* 0x0017a00001027983 */ /* 0x001ea20000100800 */
[----:B------:R-:W-:-:S02]  /*3d790*/  ISETP.GT.AND P2, PT, R4, 0x5b, PT ;  /* 0x0000005b0400780c */ /* 0x000fc40003f44270 */
[C---:B------:R-:W-:Y:S01]  /*3d7a0*/  ISETP.GT.AND P1, PT, R4.reuse, 0x5c, PT ;  /* 0x0000005c0400780c */ /* 0x040fe20003f24270 */
[----:B------:R-:W2:Y:S04]  /*3d7b0*/  LDL.LU.64 R62, [R1+0x2728] ;  /* 0x00272800013e7983 */ /* 0x000ea80000300a00 */
[----:B------:R0:W-:Y:S04]  /*3d7c0*/  @P5 STL [R1+0x1084], R81 ;  /* 0x0010845101005387 */ /* 0x0001e80000100800 */
[----:B0-----:R-:W2:Y:S04]  /*3d7d0*/  LDL.LU R81, [R1+0x2720] ;  /* 0x0027200001517983 */ /* 0x001ea80000300800 */
[----:B------:R-:W2:Y:S04]  /*3d7e0*/  LDL.LU.64 R76, [R1+0x2718] ;  /* 0x00271800014c7983 */ /* 0x000ea80000300a00 */
[----:B------:R0:W-:Y:S01]  /*3d7f0*/  @P5 STL [R1+0x1080], R74 ;  /* 0x0010804a01005387 */ /* 0x0001e20000100800 */
[----:B------:R-:W-:-:S03]  /*3d800*/  ISETP.GT.AND P5, PT, R4, 0x5d, PT ;  /* 0x0000005d0400780c */ /* 0x000fc60003fa4270 */
[----:B0-----:R-:W2:Y:S04]  /*3d810*/  LDL R74, [R1+0x179c] ;  /* 0x00179c00014a7983 */ /* 0x001ea80000100800 */
[----:B------:R-:W2:Y:S04]  /*3d820*/  LDL.LU.64 R20, [R1+0x2710] ;  /* 0x0027100001147983 */ /* 0x000ea80000300a00 */
[----:B------:R0:W-:Y:S04]  /*3d830*/  @P4 STL [R1+0x107c], R16 ;  /* 0x00107c1001004387 */ /* 0x0001e80000100800 */
[----:B0-----:R-:W2:Y:S04]  /*3d840*/  LDL.LU R16, [R1+0x2708] ;  /* 0x0027080001107983 */ /* 0x001ea80000300800 */
[----:B------:R-:W2:Y:S04]  /*3d850*/  LDL.LU.64 R60, [R1+0x2700] ;  /* 0x00270000013c7983 */ /* 0x000ea80000300a00 */
[----:B---3--:R-:W3:Y:S04]  /*3d860*/  @P2 LDG.E.U16 R70, desc[UR6][R44.64] ;  /* 0x000000062c462981 */ /* 0x008ee8000c1e1500 */
[----:B------:R-:W3:Y:S04]  /*3d870*/  @P2 LDG.E.U16 R71, desc[UR6][R42.64] ;  /* 0x000000062a472981 */ /* 0x000ee8000c1e1500 */
[----:B------:R-:W3:Y:S04]  /*3d880*/  @P2 LDG.E.U16 R34, desc[UR6][R36.64] ;  /* 0x0000000624222981 */ /* 0x000ee8000c1e1500 */
[----:B------:R-:W3:Y:S04]  /*3d890*/  @P1 LDG.E.U16 R35, desc[UR6][R10.64] ;  /* 0x000000060a231981 */ /* 0x000ee8000c1e1500 */
[----:B------:R-:W3:Y:S04]  /*3d8a0*/  @P1 LDG.E.U16 R8, desc[UR6][R30.64] ;  /* 0x000000061e081981 */ /* 0x000ee8000c1e1500 */
[----:B------:R-:W3:Y:S04]  /*3d8b0*/  @P1 LDG.E.U16 R9, desc[UR6][R28.64] ;  /* 0x000000061c091981 */ /* 0x000ee8000c1e1500 */
[----:B------:R-:W3:Y:S04]  /*3d8c0*/  @P2 LDG.E.U16 R54, desc[UR6][R46.64] ;  /* 0x000000062e362981 */ /* 0x000ee8000c1e1500 */
[----:B----4-:R0:W-:Y:S04]  /*3d8d0*/  @P4 STL [R1+0x1078], R75 ;  /* 0x0010784b01004387 */ /* 0x0101e80000100800 */
[----:B0-----:R-:W4:Y:S04]  /*3d8e0*/  LDL R75, [R1+0x1798] ;  /* 0x00179800014b7983 */ /* 0x001f280000100800 */
[----:B------:R-:W4:Y:S04]  /*3d8f0*/  LDL.LU.64 R58, [R1+0x26f8] ;  /* 0x0026f800013a7983 */ /* 0x000f280000300a00 */
[----:B--2---:R0:W-:Y:S04]  /*3d900*/  @P4 STL [R1+0x1074], R17 ;  /* 0x0010741101004387 */ /* 0x0041e80000100800 */
[----:B0-----:R-:W2:Y:S04]  /*3d910*/  LDL.LU R17, [R1+0x26f0] ;  /* 0x0026f00001117983 */ /* 0x001ea80000300800 */
[----:B------:R-:W2:Y:S04]  /*3d920*/  LDL.LU.64 R48, [R1+0x26e8] ;  /* 0x0026e80001307983 */ /* 0x000ea80000300a00 */
[----:B------:R0:W-:Y:S01]  /*3d930*/  @P4 STL [R1+0x1070], R55 ;  /* 0x0010703701004387 */ /* 0x0001e20000100800 */
[----:B------:R-:W-:-:S03]  /*3d940*/  ISETP.GT.AND P4, PT, R4, 0x5e, PT ;  /* 0x0000005e0400780c */ /* 0x000fc60003f84270 */
[----:B------:R-:W2:Y:S04]  /*3d950*/  LDL.LU.64 R46, [R1+0x26e0] ;  /* 0x0026e000012e7983 */ /* 0x000ea80000300a00 */
[----:B0-----:R-:W2:Y:S04]  /*3d960*/  LDL R55, [R1+0x1794] ;  /* 0x0017940001377983 */ /* 0x001ea80000100800 */
        /* <DEDUP_REMOVED lines=22> */
[----:B------:R0:W-:Y:S04]  /*3dad0*/  @P1 STL [R1+0x105c], R35 ;  /* 0x00105c2301001387 */ /* 0x0001e80000100800 */
[----:B----4-:R-:W4:Y:S04]  /*3dae0*/  @P2 LDG.E.U16 R75, desc[UR6][R18.64] ;  /* 0x00000006124b2981 */ /* 0x010f28000c1e1500 */
[----:B0-----:R-:W4:Y:S04]  /*3daf0*/  LDL.LU R35, [R1+0x26a0] ;  /* 0x0026a00001237983 */ /* 0x001f280000300800 */
[----:B------:R-:W4:Y:S04]  /*3db00*/  LDL.LU.64 R30, [R1+0x2698] ;  /* 0x00269800011e7983 */ /* 0x000f280000300a00 */
[----:B------:R0:W-:Y:S04]  /*3db10*/  @P1 STL [R1+0x1058], R8 ;  /* 0x0010580801001387 */ /* 0x0001e80000100800 */
[----:B--2---:R-:W2:Y:S04]  /*3db20*/  @P2 LDG.E.U16 R55, desc[UR6][R14.64] ;  /* 0x000000060e372981 */ /* 0x004ea8000c1e1500 */
[----:B0-----:R-:W2:Y:S04]  /*3db30*/  LDL.LU R8, [R1+0x2690] ;  /* 0x0026900001087983 */ /* 0x001ea80000300800 */
[----:B------:R-:W2:Y:S04]  /*3db40*/  LDL.LU.64 R28, [R1+0x2688] ;  /* 0x00268800011c7983 */ /* 0x000ea80000300a00 */
[----:B------:R0:W-:Y:S04]  /*3db50*/  @P1 STL [R1+0x1054], R9 ;  /* 0x0010540901001387 */ /* 0x0001e80000100800 */
[----:B0-----:R-:W2:Y:S04]  /*3db60*/  LDL.LU R9, [R1+0x2680] ;  /* 0x0026800001097983 */ /* 0x001ea80000300800 */
[----:B------:R-:W2:Y:S04]  /*3db70*/  LDL.LU.64 R6, [R1+0x2678] ;  /* 0x0026780001067983 */ /* 0x000ea80000300a00 */
        /* <DEDUP_REMOVED lines=10> */
[----:B------:R-:W-:Y:S04]  /*3dc20*/  @P5 STL [R1+0x1040], R79 ;  /* 0x0010404f01005387 */ /* 0x000fe80000100800 */
[----:B------:R-:W-:Y:S04]  /*3dc30*/  @P5 STL [R1+0x1044], R93 ;  /* 0x0010445d01005387 */ /* 0x000fe80000100800 */
[----:B------:R-:W2:Y:S04]  /*3dc40*/  LDL.LU.64 R68, [R1+0x2640] ;  /* 0x0026400001447983 */ /* 0x000ea80000300a00 */
[----:B------:R-:W2:Y:S04]  /*3dc50*/  LDL R26, [R1+0x103c] ;  /* 0x00103c00011a7983 */ /* 0x000ea80000100800 */
[----:B------:R0:W-:Y:S04]  /*3dc60*/  @P4 STL [R1+0x17a4], R0 ;  /* 0x0017a40001004387 */ /* 0x0001e80000100800 */
[----:B0-----:R-:W2:Y:S04]  /*3dc70*/  LDL R0, [R1+0x1038] ;  /* 0x0010380001007983 */ /* 0x001ea80000100800 */
[----:B------:R0:W-:Y:S04]  /*3dc80*/  @P4 STL [R1+0x17a0], R2 ;  /* 0x0017a00201004387 */ /* 0x0001e80000100800 */
[----:B------:R-:W2:Y:S04]  /*3dc90*/  LDL R27, [R1+0x1030] ;  /* 0x00103000011b7983 */ /* 0x000ea80000100800 */
[----:B0-----:R-:W2:Y:S01]  /*3dca0*/  LDL R2, [R1+0x1034] ;  /* 0x0010340001027983 */ /* 0x001ea20000100800 */
[----:B------:R-:W-:-:S03]  /*3dcb0*/  ISETP.GT.AND P1, PT, R4, 0x60, PT ;  /* 0x000000600400780c */ /* 0x000fc60003f24270 */
[----:B------:R0:W-:Y:S04]  /*3dcc0*/  @P4 STL [R1+0x179c], R74 ;  /* 0x00179c4a01004387 */ /* 0x0001e80000100800 */
[----:B------:R1:W-:Y:S04]  /*3dcd0*/  @P4 STL [R1+0x17a8], R78 ;  /* 0x0017a84e01004387 */ /* 0x0003e80000100800 */
[----:B------:R-:W2:Y:S04]  /*3dce0*/  LDL R79, [R1+0x1028] ;  /* 0x00102800014f7983 */ /* 0x000ea80000100800 */
[----:B0-----:R-:W2:Y:S04]  /*3dcf0*/  LDL R74, [R1+0x1024] ;  /* 0x00102400014a7983 */ /* 0x001ea80000100800 */
[----:B-1----:R-:W2:Y:S04]  /*3dd00*/  LDL R78, [R1+0x102c] ;  /* 0x00102c00014e7983 */ /* 0x002ea80000100800 */
[----:B---3--:R-:W3:Y:S04]  /*3dd10*/  @P2 LDG.E.U16 R54, desc[UR6][R12.64] ;  /* 0x000000060c362981 */ /* 0x008ee8000c1e1500 */
[----:B----4-:R0:W-:Y:S04]  /*3dd20*/  @P2 STL [R1+0x1798], R75 ;  /* 0x0017984b01002387 */ /* 0x0101e80000100800 */
[----:B------:R-:W4:Y:S04]  /*3dd30*/  LDL R18, [R1+0x101c] ;  /* 0x00101c0001127983 */ /* 0x000f280000100800 */
[----:B------:R-:W4:Y:S04]  /*3dd40*/  LDL R19, [R1+0x1018] ;  /* 0x0010180001137983 */ /* 0x000f280000100800 */
[----:B------:R-:W4:Y:S04]  /*3dd50*/  LDL R14, [R1+0x1014] ;  /* 0x00101400010e7983 */ /* 0x000f280000100800 */
[----:B------:R-:W4:Y:S04]  /*3dd60*/  LDL R15, [R1+0x1010] ;  /* 0x00101000010f7983 */ /* 0x000f280000100800 */
[----:B--2---:R-:W2:Y:S04]  /*3dd70*/  @P2 LDG.E.U16 R5, desc[UR6][R32.64] ;  /* 0x0000000620052981 */ /* 0x004ea8000c1e1500 */
[----:B0-----:R-:W2:Y:S04]  /*3dd80*/  LDL R75, [R1+0x1020] ;  /* 0x00102000014b7983 */ /* 0x001ea80000100800 */
[----:B------:R-:W2:Y:S04]  /*3dd90*/  @P1 LDG.E.U16 R26, desc[UR6][R72.64] ;  /* 0x00000006481a1981 */ /* 0x000ea8000c1e1500 */
[----:B------:R-:W2:Y:S04]  /*3dda0*/  @P1 LDG.E.U16 R0, desc[UR6][R66.64] ;  /* 0x0000000642001981 */ /* 0x000ea8000c1e1500 */
[----:B------:R-:W2:Y:S04]  /*3ddb0*/  @P1 LDG.E.U16 R27, desc[UR6][R62.64] ;  /* 0x000000063e1b1981 */ /* 0x000ea8000c1e1500 */
[----:B------:R-:W2:Y:S01]  /*3ddc0*/  @P1 LDG.E.U16 R2, desc[UR6][R22.64] ;  /* 0x0000000616021981 */ /* 0x000ea2000c1e1500 */
[----:B------:R-:W-:-:S02]  /*3ddd0*/  ISETP.GT.AND P5, PT, R4, 0x61, PT ;  /* 0x000000610400780c */ /* 0x000fc40003fa4270 */
[C---:B------:R-:W-:Y:S01]  /*3dde0*/  ISETP.GT.AND P4, PT, R4.reuse, 0x62, PT ;  /* 0x000000620400780c */ /* 0x040fe20003f84270 */
[----:B------:R-:W2:Y:S04]  /*3ddf0*/  LDL R40, [R1+0x100c] ;  /* 0x00100c0001287983 */ /* 0x000ea80000100800 */
[----:B------:R-:W2:Y:S04]  /*3de00*/  LDL R41, [R1+0x1008] ;  /* 0x0010080001297983 */ /* 0x000ea80000100800 */
[----:B------:R-:W2:Y:S04]  /*3de10*/  LDL R12, [R1+0x1004] ;  /* 0x00100400010c7983 */ /* 0x000ea80000100800 */
[----:B------:R-:W2:Y:S04]  /*3de20*/  LDL R13, [R1+0x1000] ;  /* 0x00100000010d7983 */ /* 0x000ea80000100800 */
[----:B------:R-:W2:Y:S04]  /*3de30*/  LDL.LU R93, [R1+0xfe0] ;  /* 0x000fe000015d7983 */ /* 0x000ea80000300800 */
[----:B------:R-:W2:Y:S04]  /*3de40*/  LDL R32, [R1+0xffc] ;  /* 0x000ffc0001207983 */ /* 0x000ea80000100800 */
[----:B------:R-:W2:Y:S04]  /*3de50*/  LDL R33, [R1+0xff8] ;  /* 0x000ff80001217983 */ /* 0x000ea80000100800 */
[----:B------:R-:W2:Y:S04]  /*3de60*/  LDL R56, [R1+0xff4] ;  /* 0x000ff40001387983 */ /* 0x000ea80000100800 */
[----:B------:R-:W2:Y:S04]  /*3de70*/  LDL R57, [R1+0xff0] ;  /* 0x000ff00001397983 */ /* 0x000ea80000100800 */
[----:B------:R-:W2:Y:S04]  /*3de80*/  @P5 LDG.E.U16 R79, desc[UR6][R76.64] ;  /* 0x000000064c4f5981 */ /* 0x000ea8000c1e1500 */
[----:B------:R-:W2:Y:S04]  /*3de90*/  @P5 LDG.E.U16 R74, desc[UR6][R20.64] ;  /* 0x00000006144a5981 */ /* 0x000ea8000c1e1500 */
[----:B------:R-:W2:Y:S04]  /*3dea0*/  @P5 LDG.E.U16 R78, desc[UR6][R80.64] ;  /* 0x00000006504e5981 */ /* 0x000ea8000c1e1500 */
[----:B---3--:R0:W-:Y:S04]  /*3deb0*/  @P2 STL [R1+0x1790], R54 ;  /* 0x0017903601002387 */ /* 0x0081e80000100800 */
[----:B0-----:R-:W3:Y:S04]  /*3dec0*/  LDL R54, [R1+0xfec] ;  /* 0x000fec0001367983 */ /* 0x001ee80000100800 */
[----:B------:R0:W-:Y:S04]  /*3ded0*/  @P2 STL [R1+0x1794], R55 ;  /* 0x0017943701002387 */ /* 0x0001e80000100800 */
[----:B0-----:R-:W3:Y:S04]  /*3dee0*/  LDL R55, [R1+0xfe8] ;  /* 0x000fe80001377983 */ /* 0x001ee80000100800 */
[----:B----4-:R-:W4:Y:S04]  /*3def0*/  @P4 LDG.E.U16 R18, desc[UR6][R58.64] ;  /* 0x000000063a124981 */ /* 0x010f28000c1e1500 */
[----:B------:R-:W3:Y:S04]  /*3df00*/  @P4 LDG.E.U16 R19, desc[UR6][R16.64] ;  /* 0x0000000610134981 */ /* 0x000ee8000c1e1500 */
[----:B------:R-:W3:Y:S04]  /*3df10*/  @P4 LDG.E.U16 R14, desc[UR6][R48.64] ;  /* 0x00000006300e4981 */ /* 0x000ee8000c1e1500 */
[----:B------:R-:W3:Y:S04]  /*3df20*/  @P4 LDG.E.U16 R15, desc[UR6][R46.64] ;  /* 0x000000062e0f4981 */ /* 0x000ee8000c1e1500 */
[----:B--2---:R-:W2:Y:S04]  /*3df30*/  @P5 LDG.E.U16 R75, desc[UR6][R60.64] ;  /* 0x000000063c4b5981 */ /* 0x004ea8000c1e1500 */
[----:B------:R0:W-:Y:S04]  /*3df40*/  @P2 STL [R1+0x178c], R5 ;  /* 0x00178c0501002387 */ /* 0x0001e80000100800 */
[----:B0-----:R-:W3:Y:S04]  /*3df50*/  LDL R5, [R1+0xfe4] ;  /* 0x000fe40001057983 */ /* 0x001ee80000100800 */
[----:B------:R-:W3:Y:S04]  /*3df60*/  LDL.LU.64 R72, [R1+0x2638] ;  /* 0x0026380001487983 */ /* 0x000ee80000300a00 */
[----:B------:R0:W-:Y:S04]  /*3df70*/  @P1 STL [R1+0x103c], R26 ;  /* 0x00103c1a01001387 */ /* 0x0001e80000100800 */
[----:B0-----:R-:W3:Y:S04]  /*3df80*/  LDL.LU R26, [R1+0x2630] ;  /* 0x00263000011a7983 */ /* 0x001ee80000300800 */
[----:B------:R-:W3:Y:S04]  /*3df90*/  LDL.LU.64 R66, [R1+0x2628] ;  /* 0x0026280001427983 */ /* 0x000ee80000300a00 */
[----:B------:R-:W3:Y:S04]  /*3dfa0*/  LDL.LU.64 R22, [R1+0x2620] ;  /* 0x0026200001167983 */ /* 0x000ee80000300a00 */
[----:B------:R0:W-:Y:S04]  /*3dfb0*/  @P1 STL [R1+0x1038], R0 ;  /* 0x0010380001001387 */ /* 0x0001e80000100800 */
[----:B0-----:R-:W3:Y:S04]  /*3dfc0*/  LDL R0, [R1+0xfdc] ;  /* 0x000fdc0001007983 */ /* 0x001ee80000100800 */
[----:B------:R0:W-:Y:S04]  /*3dfd0*/  @P1 STL [R1+0x1034], R2 ;  /* 0x0010340201001387 */ /* 0x0001e80000100800 */
[----:B0-----:R-:W3:Y:S04]  /*3dfe0*/  LDL R2, [R1+0xfd8] ;  /* 0x000fd80001027983 */ /* 0x001ee80000100800 */
[----:B------:R-:W3:Y:S04]  /*3dff0*/  LDL.LU.64 R62, [R1+0x2618] ;  /* 0x00261800013e7983 */ /* 0x000ee80000300a00 */
[----:B------:R0:W-:Y:S04]  /*3e000*/  @P1 STL [R1+0x1030], R27 ;  /* 0x0010301b01001387 */ /* 0x0001e80000100800 */
[----:B0-----:R-:W3:Y:S04]  /*3e010*/  LDL.LU R27, [R1+0x2610] ;  /* 0x00261000011b7983 */ /* 0x001ee80000300800 */
[----:B------:R-:W3:Y:S01]  /*3e020*/  LDL.LU.64 R80, [R1+0x2608] ;  /* 0x0026080001507983 */ /* 0x000ee20000300a00 */
[----:B------:R-:W-:-:S02]  /*3e030*/  ISETP.GT.AND P2, PT, R4, 0x63, PT ;  /* 0x000000630400780c */ /* 0x000fc40003f44270 */
[C---:B------:R-:W-:Y:S01]  /*3e040*/  ISETP.GT.AND P1, PT, R4.reuse, 0x64, PT ;  /* 0x000000640400780c */ /* 0x040fe20003f24270 */
[----:B------:R0:W-:Y:S10]  /*3e050*/  @P5 STL [R1+0x102c], R78 ;  /* 0x00102c4e01005387 */ /* 0x0001f40000100800 */
[----:B------:R-:W3:Y:S04]  /*3e060*/  @P2 LDG.E.U16 R40, desc[UR6][R44.64] ;  /* 0x000000062c282981 */ /* 0x000ee8000c1e1500 */
[----:B0-----:R-:W3:Y:S04]  /*3e070*/  LDL.LU R78, [R1+0x2600] ;  /* 0x00260000014e7983 */ /* 0x001ee80000300800 */
[----:B------:R-:W3:Y:S04]  /*3e080*/  LDL.LU.64 R76, [R1+0x25f8] ;  /* 0x0025f800014c7983 */ /* 0x000ee80000300a00 */
[----:B------:R-:W3:Y:S04]  /*3e090*/  @P2 LDG.E.U16 R41, desc[UR6][R42.64] ;  /* 0x000000062a292981 */ /* 0x000ee8000c1e1500 */
[----:B------:R0:W-:Y:S04]  /*3e0a0*/  @P5 STL [R1+0x1028], R79 ;  /* 0x0010284f01005387 */ /* 0x0001e80000100800 */
        /* <DEDUP_REMOVED lines=8> */
[----:B------:R-:W3:Y:S04]  /*3e130*/  LDL.LU.64 R60, [R1+0x25e0] ;  /* 0x0025e000013c7983 */ /* 0x000ee80000300a00 */
[----:B--2---:R-:W-:Y:S04]  /*3e140*/  @P5 STL [R1+0x1020], R75 ;  /* 0x0010204b01005387 */ /* 0x004fe80000100800 */
[----:B------:R0:W-:Y:S01]  /*3e150*/  @P5 STL [R1+0x1024], R74 ;  /* 0x0010244a01005387 */ /* 0x0001e20000100800 */
[----:B------:R-:W-:-:S03]  /*3e160*/  ISETP.GT.AND P5, PT, R4, 0x65, PT ;  /* 0x000000650400780c */ /* 0x000fc60003fa4270 */
[----:B0-----:R-:W2:Y:S04]  /*3e170*/  LDL.64 R74, [R1+0xc0] ;  /* 0x0000c000014a7983 */ /* 0x001ea80000100a00 */
[----:B------:R-:W2:Y:S04]  /*3e180*/  LDL.LU.64 R58, [R1+0x25d8] ;  /* 0x0025d800013a7983 */ /* 0x000ea80000300a00 */
[----:B----4-:R0:W-:Y:S04]  /*3e190*/  @P4 STL [R1+0x101c], R18 ;  /* 0x00101c1201004387 */ /* 0x0101e80000100800 */
[----:B---3--:R-:W3:Y:S04]  /*3e1a0*/  @P5 LDG.E.U16 R54, desc[UR6][R8.64] ;  /* 0x0000000608365981 */ /* 0x008ee8000c1e1500 */
[----:B------:R-:W4:Y:S04]  /*3e1b0*/  @P5 LDG.E.U16 R55, desc[UR6][R6.64] ;  /* 0x0000000606375981 */ /* 0x000f28000c1e1500 */
[----:B------:R-:W2:Y:S04]  /*3e1c0*/  @P5 LDG.E.U16 R5, desc[UR6][R52.64] ;  /* 0x0000000634055981 */ /* 0x000ea8000c1e1500 */
[----:B------:R-:W2:Y:S04]  /*3e1d0*/  @P5 LDG.E.U16 R93, desc[UR6][R50.64] ;  /* 0x00000006325d5981 */ /* 0x000ea8000c1e1500 */
        /* <DEDUP_REMOVED lines=8> */
[----:B------:R0:W-:Y:S01]  /*3e260*/  @P4 STL [R1+0x1010], R15 ;  /* 0x0010100f01004387 */ /* 0x0001e20000100800 */
[----:B------:R-:W-:-:S03]  /*3e270*/  ISETP.GT.AND P4, PT, R4, 0x68, PT ;  /* 0x000000680400780c */ /* 0x000fc60003f84270 */
[----:B0-----:R-:W2:Y:S04]  /*3e280*/  LDL.LU R15, [R1+0x25a0] ;  /* 0x0025a000010f7983 */ /* 0x001ea80000300800 */
[----:B------:R-:W2:Y:S06]  /*3e290*/  LDL.LU.64 R44, [R1+0x2598] ;  /* 0x00259800012c7983 */ /* 0x000eac0000300a00 */
        /* <DEDUP_REMOVED lines=30> */
[----:B0-----:R-:W3:Y:S04]  /*3e480*/  LDL.LU R55, [R1+0x2500] ;  /* 0x0025000001377983 */ /* 0x001ee80000300800 */
[----:B------:R-:W4:Y:S04]  /*3e490*/  LDL.LU.64 R52, [R1+0x24f8] ;  /* 0x0024f80001347983 */ /* 0x000f280000300a00 */
[----:B--2---:R0:W-:Y:S04]  /*3e4a0*/  @P5 STL [R1+0xfe4], R5 ;  /* 0x000fe40501005387 */ /* 0x0041e80000100800 */
[----:B0-----:R-:W2:Y:S04]  /*3e4b0*/  LDL.LU R5, [R1+0x24f0] ;  /* 0x0024f00001057983 */ /* 0x001ea80000300800 */
[----:B------:R-:W2:Y:S04]  /*3e4c0*/  LDL.LU.64 R50, [R1+0x24e8] ;  /* 0x0024e80001327983 */ /* 0x000ea80000300a00 */
[----:B------:R-:W-:Y:S04]  /*3e4d0*/  STL [R1+0x2148], R93 ;  /* 0x0021485d01007387 */ /* 0x000fe80000100800 */
[----:B------:R-:W2:Y:S04]  /*3e4e0*/  LDL.LU.64 R26, [R1+0x24e0] ;  /* 0x0024e000011a7983 */ /* 0x000ea80000300a00 */
[----:B------:R0:W-:Y:S04]  /*3e4f0*/  @P4 STL [R1+0xfdc], R0 ;  /* 0x000fdc0001004387 */ /* 0x0001e80000100800 */
[----:B0-----:R-:W2:Y:S04]  /*3e500*/  LDL.LU R0, [R1+0x24d8] ;  /* 0x0024d80001007983 */ /* 0x001ea80000300800 */
[----:B------:R-:W3:Y:S04]  /*3e510*/  LDL.LU.64 R80, [R1+0x24d0] ;  /* 0x0024d00001507983 */ /* 0x000ee80000300a00 */
[----:B------:R0:W-:Y:S04]  /*3e520*/  @P4 STL [R1+0xfd8], R2 ;  /* 0x000fd80201004387 */ /* 0x0001e80000100800 */
[----:B0-----:R-:W3:Y:S04]  /*3e530*/  LDL.LU R2, [R1+0x24c8] ;  /* 0x0024c80001027983 */ /* 0x001ee80000300800 */
[----:B--2---:R-:W2:Y:S04]  /*3e540*/  @P4 LDG.E.U16 R0, desc[UR6][R78.64] ;  /* 0x000000064e004981 */ /* 0x004ea8000c1e1500 */
[----:B---3--:R-:W3:Y:S04]  /*3e550*/  @P4 LDG.E.U16 R2, desc[UR6][R76.64] ;  /* 0x000000064c024981 */ /* 0x008ee8000c1e1500 */
[----:B------:R-:W2:Y:S04]  /*3e560*/  LDL.LU.64 R76, [R1+0x24c0] ;  /* 0x0024c000014c7983 */ /* 0x000ea80000300a00 */
[----:B---3--:R0:W-:Y:S04]  /*3e570*/  STL [R1+0xfd4], R2 ;  /* 0x000fd40201007387 */ /* 0x0081e80000100800 */
[----:B0-----:R-:W3:Y:S04]  /*3e580*/  LDL.LU R2, [R1+0x24b8] ;  /* 0x0024b80001027983 */ /* 0x001ee80000300800 */
[----:B------:R-:W3:Y:S01]  /*3e590*/  LDL.LU.64 R78, [R1+0x24b0] ;  /* 0x0024b000014e7983 */ /* 0x000ee20000300a00 */
[----:B------:R-:W-:-:S03]  /*3e5a0*/  ISETP.GT.AND P1, PT, R4, 0x70, PT ;  /* 0x000000700400780c */ /* 0x000fc60003f24270 */
[----:B--2---:R0:W-:Y:S04]  /*3e5b0*/  STL [R1+0xfd0], R0 ;  /* 0x000fd00001007387 */ /* 0x0041e80000100800 */
[----:B0-----:R-:W2:Y:S01]  /*3e5c0*/  LDL.LU R0, [R1+0x24a8] ;  /* 0x0024a80001007983 */ /* 0x001ea20000300800 */
[----:B---3--:R-:W-:Y:S02]  /*3e5d0*/  PRMT R78, RZ, 0x7610, R78 ;  /* 0x00007610ff4e7816 */ /* 0x008fe4000000004e */
[----:B------:R-:W-:Y:S02]  /*3e5e0*/  PRMT R79, RZ, 0x7610, R79 ;  /* 0x00007610ff4f7816 */ /* 0x000fe4000000004f */
[----:B------:R-:W-:Y:S02]  /*3e5f0*/  PRMT R2, RZ, 0x7610, R2 ;  /* 0x00007610ff027816 */ /* 0x000fe40000000002 */
[----:B------:R-:W3:Y:S04]  /*3e600*/  @P1 LDG.E.U16 R78, desc[UR6][R74.64] ;  /* 0x000000064a4e1981 */ /* 0x000ee8000c1e1500 */
[----:B------:R-:W4:Y:S04]  /*3e610*/  @P1 LDG.E.U16 R79, desc[UR6][R80.64] ;  /* 0x00000006504f1981 */ /* 0x000f28000c1e1500 */
[----:B------:R-:W4:Y:S04]  /*3e620*/  @P1 LDG.E.U16 R2, desc[UR6][R76.64] ;  /* 0x000000064c021981 */ /* 0x000f28000c1e1500 */
[----:B------:R-:W4:Y:S01]  /*3e630*/  LDL.LU.64 R74, [R1+0x24a0] ;  /* 0x0024a000014a7983 */ /* 0x000f220000300a00 */
[----:B--2---:R-:W-:-:S03]  /*3e640*/  PRMT R0, RZ, 0x7610, R0 ;  /* 0x00007610ff007816 */ /* 0x004fc60000000000 */
[----:B---3--:R0:W-:Y:S04]  /*3e650*/  STL [R1+0xf7c], R78 ;  /* 0x000f7c4e01007387 */ /* 0x0081e80000100800 */
[----:B0-----:R-:W2:Y:S04]  /*3e660*/  LDL.LU R78, [R1+0x2498] ;  /* 0x00249800014e7983 */ /* 0x001ea80000300800 */
[----:B------:R-:W3:Y:S04]  /*3e670*/  LDL.LU.64 R80, [R1+0x2490] ;  /* 0x0024900001507983 */ /* 0x000ee80000300a00 */
[----:B----4-:R0:W-:Y:S04]  /*3e680*/  STL [R1+0xf78], R79 ;  /* 0x000f784f01007387 */ /* 0x0101e80000100800 */
[----:B------:R1:W4:Y:S04]  /*3e690*/  @P1 LDG.E.U16 R0, desc[UR6][R74.64] ;  /* 0x000000064a001981 */ /* 0x000328000c1e1500 */
[----:B0-----:R-:W2:Y:S04]  /*3e6a0*/  LDL.LU R79, [R1+0x2488] ;  /* 0x00248800014f7983 */ /* 0x001ea80000300800 */
[----:B------:R-:W2:Y:S04]  /*3e6b0*/  LDL.LU.64 R76, [R1+0x2480] ;  /* 0x00248000014c7983 */ /* 0x000ea80000300a00 */
[----:B------:R0:W-:Y:S04]  /*3e6c0*/  STL [R1+0xf74], R2 ;  /* 0x000f740201007387 */ /* 0x0001e80000100800 */
[----:B0-----:R-:W2:Y:S04]  /*3e6d0*/  LDL.LU R2, [R1+0x2478] ;  /* 0x0024780001027983 */ /* 0x001ea80000300800 */
[----:B------:R-:W1:Y:S01]  /*3e6e0*/  LDL.LU.64 R74, [R1+0x2470] ;  /* 0x00247000014a7983 */ /* 0x000e620000300a00 */
[----:B------:R-:W-:-:S02]  /*3e6f0*/  ISETP.GT.AND P4, PT, R4, 0x78, PT ;  /* 0x000000780400780c */ /* 0x000fc40003f84270 */
[----:B-1----:R-:W-:Y:S02]  /*3e700*/  PRMT R74, RZ, 0x7610, R74 ;  /* 0x00007610ff4a7816 */ /* 0x002fe4000000004a */
[----:B------:R-:W-:-:S09]  /*3e710*/  PRMT R75, RZ, 0x7610, R75 ;  /* 0x00007610ff4b7816 */ /* 0x000fd2000000004b */
[----:B---3--:R-:W3:Y:S04]  /*3e720*/  @P4 LDG.E.U16 R74, desc[UR6][R80.64] ;  /* 0x00000006504a4981 */ /* 0x008ee8000c1e1500 */
[----:B--2---:R-:W2:Y:S04]  /*3e730*/  @P4 LDG.E.U16 R75, desc[UR6][R78.64] ;  /* 0x000000064e4b4981 */ /* 0x004ea8000c1e1500 */
[----:B----4-:R0:W-:Y:S01]  /*3e740*/  STL [R1+0xf70], R0 ;  /* 0x000f700001007387 */ /* 0x0101e20000100800 */
[----:B------:R-:W-:-:S06]  /*3e750*/  PRMT R2, RZ, 0x7610, R2 ;  /* 0x00007610ff027816 */ /* 0x000fcc0000000002 */
[----:B------:R-:W4:Y:S04]  /*3e760*/  @P4 LDG.E.U16 R2, desc[UR6][R76.64] ;  /* 0x000000064c024981 */ /* 0x000f28000c1e1500 */
[----:B0-----:R-:W2:Y:S04]  /*3e770*/  LDL.LU R0, [R1+0x2468] ;  /* 0x0024680001007983 */ /* 0x001ea80000300800 */
[----:B---3--:R0:W-:Y:S04]  /*3e780*/  STL [R1+0xf1c], R74 ;  /* 0x000f1c4a01007387 */ /* 0x0081e80000100800 */
[----:B0-----:R-:W3:Y:S04]  /*3e790*/  LDL.LU R74, [R1+0x2464] ;  /* 0x00246400014a7983 */ /* 0x001ee80000300800 */
[----:B------:R-:W-:Y:S04]  /*3e7a0*/  STL [R1+0x1f80], R80 ;  /* 0x001f805001007387 */ /* 0x000fe80000100800 */
[----:B------:R-:W-:Y:S04]  /*3e7b0*/  STL [R1+0x214c], R80 ;  /* 0x00214c5001007387 */ /* 0x000fe80000100800 */
[----:B------:R-:W-:Y:S04]  /*3e7c0*/  STL [R1+0x1f7c], R81 ;  /* 0x001f7c5101007387 */ /* 0x000fe80000100800 */
[----:B------:R-:W-:Y:S04]  /*3e7d0*/  STL [R1+0x2150], R81 ;  /* 0x0021505101007387 */ /* 0x000fe80000100800 */
[----:B--2---:R0:W-:Y:S04]  /*3e7e0*/  STL [R1+0xf18], R75 ;  /* 0x000f184b01007387 */ /* 0x0041e80000100800 */
[----:B0-----:R-:W3:Y:S01]  /*3e7f0*/  LDL.LU R75, [R1+0x2460] ;  /* 0x00246000014b7983 */ /* 0x001ee20000300800 */
[----:B------:R-:W-:-:S03]  /*3e800*/  PRMT R0, RZ, 0x7610, R0 ;  /* 0x00007610ff007816 */ /* 0x000fc60000000000 */
[----:B------:R-:W-:Y:S04]  /*3e810*/  STL [R1+0x1f88], R78 ;  /* 0x001f884e01007387 */ /* 0x000fe80000100800 */
[----:B------:R-:W-:Y:S04]  /*3e820*/  STL [R1+0x2154], R78 ;  /* 0x0021544e01007387 */ /* 0x000fe80000100800 */
[----:B------:R-:W-:Y:S04]  /*3e830*/  STL [R1+0x1f84], R79 ;  /* 0x001f844f01007387 */ /* 0x000fe80000100800 */
[----:B------:R-:W-:Y:S04]  /*3e840*/  STL [R1+0x2158], R79 ;  /* 0x0021584f01007387 */ /* 0x000fe80000100800 */
[----:B----4-:R0:W-:Y:S04]  /*3e850*/  STL [R1+0xf14], R2 ;  /* 0x000f140201007387 */ /* 0x0101e80000100800 */
[----:B0-----:R-:W2:Y:S04]  /*3e860*/  LDL.LU R2, [R1+0x245c] ;  /* 0x00245c0001027983 */ /* 0x001ea80000300800 */
[----:B---3--:R-:W3:Y:S01]  /*3e870*/  @P4 LDG.E.U16 R0, desc[UR6][R74.64] ;  /* 0x000000064a004981 */ /* 0x008ee2000c1e1500 */
[----:B------:R-:W-:-:S02]  /*3e880*/  ISETP.GT.AND P2, PT, R4, 0x66, PT ;  /* 0x000000660400780c */ /* 0x000fc40003f44270 */
[----:B------:R-:W-:Y:S01]  /*3e890*/  PRMT R27, RZ, 0x7610, R27 ;  /* 0x00007610ff1b7816 */ /* 0x000fe2000000001b */
[----:B------:R-:W-:Y:S04]  /*3e8a0*/  STL [R1+0x1f90], R76 ;  /* 0x001f904c01007387 */ /* 0x000fe80000100800 */
[----:B------:R-:W-:Y:S01]  /*3e8b0*/  STL [R1+0x215c], R76 ;  /* 0x00215c4c01007387 */ /* 0x000fe20000100800 */
[----:B------:R-:W-:-:S03]  /*3e8c0*/  PRMT R5, RZ, 0x7610, R5 ;  /* 0x00007610ff057816 */ /* 0x000fc60000000005 */
[----:B------:R-:W-:Y:S04]  /*3e8d0*/  STL [R1+0x1f8c], R77 ;  /* 0x001f8c4d01007387 */ /* 0x000fe80000100800 */
[----:B------:R-:W-:Y:S04]  /*3e8e0*/  STL [R1+0x2160], R77 ;  /* 0x0021604d01007387 */ /* 0x000fe80000100800 */
[----:B------:R-:W4:Y:S04]  /*3e8f0*/  @P2 LDG.E.U16 R27, desc[UR6][R64.64] ;  /* 0x00000006401b2981 */ /* 0x000f28000c1e1500 */
[----:B------:R-:W4:Y:S01]  /*3e900*/  @P2 LDG.E.U16 R5, desc[UR6][R24.64] ;  /* 0x0000000618052981 */ /* 0x000f22000c1e1500 */
[----:B--2---:R-:W-:-:S06]  /*3e910*/  PRMT R2, RZ, 0x7610, R2 ;  /* 0x00007610ff027816 */ /* 0x004fcc0000000002 */
[----:B------:R-:W2:Y:S04]  /*3e920*/  @P2 LDG.E.U16 R2, desc[UR6][R38.64] ;  /* 0x0000000626022981 */ /* 0x000ea8000c1e1500 */
[----:B---3--:R0:W-:Y:S04]  /*3e930*/  STL [R1+0xf10], R0 ;  /* 0x000f100001007387 */ /* 0x0081e80000100800 */
[----:B0-----:R-:W3:Y:S04]  /*3e940*/  LDL.LU R0, [R1+0x2458] ;  /* 0x0024580001007983 */ /* 0x001ee80000300800 */
[----:B------:R-:W-:Y:S04]  /*3e950*/  STL [R1+0x1f98], R74 ;  /* 0x001f984a01007387 */ /* 0x000fe80000100800 */
[----:B------:R-:W-:Y:S04]  /*3e960*/  STL [R1+0x2164], R74 ;  /* 0x0021644a01007387 */ /* 0x000fe80000100800 */
[----:B------:R-:W-:Y:S04]  /*3e970*/  STL [R1+0x1f94], R75 ;  /* 0x001f944b01007387 */ /* 0x000fe80000100800 */
[----:B------:R-:W-:Y:S04]  /*3e980*/  STL [R1+0x2168], R75 ;  /* 0x0021684b01007387 */ /* 0x000fe80000100800 */
[----:B------:R-:W3:Y:S04]  /*3e990*/  LDL.LU.64 R64, [R1+0x2450] ;  /* 0x0024500001407983 */ /* 0x000ee80000300a00 */
[----:B----4-:R0:W-:Y:S04]  /*3e9a0*/  STL [R1+0x1788], R27 ;  /* 0x0017881b01007387 */ /* 0x0101e80000100800 */
[----:B0-----:R-:W4:Y:S04]  /*3e9b0*/  LDL.LU R27, [R1+0x2448] ;  /* 0x00244800011b7983 */ /* 0x001f280000300800 */
[----:B------:R-:W4:Y:S04]  /*3e9c0*/  LDL.LU.64 R24, [R1+0x2440] ;  /* 0x0024400001187983 */ /* 0x000f280000300a00 */
[----:B------:R0:W-:Y:S04]  /*3e9d0*/  STL [R1+0x1784], R5 ;  /* 0x0017840501007387 */ /* 0x0001e80000100800 */
[----:B0-----:R-:W4:Y:S04]  /*3e9e0*/  LDL.LU R5, [R1+0x2438] ;  /* 0x0024380001057983 */ /* 0x001f280000300800 */
[----:B------:R-:W4:Y:S04]  /*3e9f0*/  LDL.LU.64 R38, [R1+0x2430] ;  /* 0x0024300001267983 */ /* 0x000f280000300a00 */
[----:B--2---:R0:W-:Y:S04]  /*3ea00*/  STL [R1+0x1780], R2 ;  /* 0x0017800201007387 */ /* 0x0041e80000100800 */
[----:B0-----:R-:W2:Y:S01]  /*3ea10*/  LDL.LU R2, [R1+0x2428] ;  /* 0x0024280001027983 */ /* 0x001ea20000300800 */
[----:B---3--:R-:W-:-:S06]  /*3ea20*/  PRMT R0, RZ, 0x7610, R0 ;  /* 0x00007610ff007816 */ /* 0x008fcc0000000000 */
[----:B------:R-:W3:Y:S04]  /*3ea30*/  @P2 LDG.E.U16 R0, desc[UR6][R68.64] ;  /* 0x0000000644002981 */ /* 0x000ee8000c1e1500 */
[----:B------:R-:W3:Y:S01]  /*3ea40*/  LDL.LU.64 R68, [R1+0x2420] ;  /* 0x0024200001447983 */ /* 0x000ee20000300a00 */
[----:B------:R-:W-:Y:S02]  /*3ea50*/  ISETP.GT.AND P5, PT, R4, 0x67, PT ;  /* 0x000000670400780c */ /* 0x000fe40003fa4270 */
[----:B----4-:R-:W-:-:S11]  /*3ea60*/  PRMT R5, RZ, 0x7610, R5 ;  /* 0x00007610ff057816 */ /* 0x010fd60000000005 */
[----:B------:R-:W4:Y:S01]  /*3ea70*/  @P5 LDG.E.U16 R5, desc[UR6][R66.64] ;  /* 0x0000000642055981 */ /* 0x000f22000c1e1500 */
[----:B--2---:R-:W-:-:S06]  /*3ea80*/  PRMT R2, RZ, 0x7610, R2 ;  /* 0x00007610ff027816 */ /* 0x004fcc0000000002 */
[----:B------:R-:W2:Y:S04]  /*3ea90*/  @P5 LDG.E.U16 R2, desc[UR6][R22.64] ;  /* 0x0000000616025981 */ /* 0x000ea8000c1e1500 */
[----:B---3--:R0:W-:Y:S01]  /*3eaa0*/  STL [R1+0x177c], R0 ;  /* 0x00177c0001007387 */ /* 0x0081e20000100800 */
[----:B------:R-:W-:-:S03]  /*3eab0*/  PRMT R69, RZ, 0x7610, R69 ;  /* 0x00007610ff457816 */ /* 0x000fc60000000045 */
[----:B0-----:R-:W3:Y:S04]  /*3eac0*/  LDL.LU R0, [R1+0x2418] ;  /* 0x0024180001007983 */ /* 0x001ee80000300800 */
[----:B------:R-:W2:Y:S04]  /*3ead0*/  @P5 LDG.E.U16 R69, desc[UR6][R72.64] ;  /* 0x0000000648455981 */ /* 0x000ea8000c1e1500 */
[----:B------:R-:W4:Y:S01]  /*3eae0*/  LDL.LU.64 R72, [R1+0x2410] ;  /* 0x0024100001487983 */ /* 0x000f220000300a00 */
[----:B---3--:R-:W-:-:S03]  /*3eaf0*/  PRMT R0, RZ, 0x7610, R0 ;  /* 0x00007610ff007816 */ /* 0x008fc60000000000 */
[----:B--2---:R0:W-:Y:S04]  /*3eb00*/  STL [R1+0x1778], R69 ;  /* 0x0017784501007387 */ /* 0x0041e80000100800 */
[----:B------:R-:W2:Y:S04]  /*3eb10*/  @P5 LDG.E.U16 R0, desc[UR6][R62.64] ;  /* 0x000000063e005981 */ /* 0x000ea8000c1e1500 */
[----:B0-----:R-:W3:Y:S04]  /*3eb20*/  LDL.LU R69, [R1+0x2408] ;  /* 0x0024080001457983 */ /* 0x001ee80000300800 */
[----:B------:R-:W3:Y:S04]  /*3eb30*/  LDL.LU.64 R66, [R1+0x2400] ;  /* 0x0024000001427983 */ /* 0x000ee80000300a00 */
[----:B----4-:R0:W-:Y:S04]  /*3eb40*/  STL [R1+0x1774], R5 ;  /* 0x0017740501007387 */ /* 0x0101e80000100800 */
[----:B0-----:R-:W4:Y:S04]  /*3eb50*/  LDL.LU R5, [R1+0x23f8] ;  /* 0x0023f80001057983 */ /* 0x001f280000300800 */
[----:B------:R-:W3:Y:S04]  /*3eb60*/  LDL.LU.64 R22, [R1+0x23f0] ;  /* 0x0023f00001167983 */ /* 0x000ee80000300a00 */
[----:B------:R0:W-:Y:S04]  /*3eb70*/  STL [R1+0x1770], R2 ;  /* 0x0017700201007387 */ /* 0x0001e80000100800 */
[----:B0-----:R-:W3:Y:S04]  /*3eb80*/  LDL.LU R2, [R1+0x23e8] ;  /* 0x0023e80001027983 */ /* 0x001ee80000300800 */
[----:B------:R-:W3:Y:S01]  /*3eb90*/  LDL.LU.64 R62, [R1+0x23e0] ;  /* 0x0023e000013e7983 */ /* 0x000ee20000300a00 */
[----:B------:R-:W-:-:S03]  /*3eba0*/  ISETP.GT.AND P1, PT, R4, 0x69, PT ;  /* 0x000000690400780c */ /* 0x000fc60003f24270 */
[----:B--2---:R0:W-:Y:S04]  /*3ebb0*/  STL [R1+0x176c], R0 ;  /* 0x00176c0001007387 */ /* 0x0041e80000100800 */
[----:B0-----:R-:W2:Y:S01]  /*3ebc0*/  LDL.LU R0, [R1+0x23d8] ;  /* 0x0023d80001007983 */ /* 0x001ea20000300800 */
[----:B----4-:R-:W-:-:S06]  /*3ebd0*/  PRMT R5, RZ, 0x7610, R5 ;  /* 0x00007610ff057816 */ /* 0x010fcc0000000005 */
[----:B------:R-:W4:Y:S01]  /*3ebe0*/  @P1 LDG.E.U16 R5, desc[UR6][R60.64] ;  /* 0x000000063c051981 */ /* 0x000f22000c1e1500 */
[----:B---3--:R-:W-:Y:S02]  /*3ebf0*/  PRMT R63, RZ, 0x7610, R63 ;  /* 0x00007610ff3f7816 */ /* 0x008fe4000000003f */
[----:B------:R-:W-:-:S04]  /*3ec00*/  PRMT R2, RZ, 0x7610, R2 ;  /* 0x00007610ff027816 */ /* 0x000fc80000000002 */
[----:B------:R-:W3:Y:S04]  /*3ec10*/  @P1 LDG.E.U16 R63, desc[UR6][R20.64] ;  /* 0x00000006143f1981 */ /* 0x000ee8000c1e1500 */
[----:B------:R-:W4:Y:S04]  /*3ec20*/  @P1 LDG.E.U16 R2, desc[UR6][R58.64] ;  /* 0x000000063a021981 */ /* 0x000f28000c1e1500 */
[----:B------:R-:W4:Y:S01]  /*3ec30*/  LDL.LU.64 R20, [R1+0x23d0] ;  /* 0x0023d00001147983 */ /* 0x000f220000300a00 */
[----:B--2---:R-:W-:-:S06]  /*3ec40*/  PRMT R0, RZ, 0x7610, R0 ;  /* 0x00007610ff007816 */ /* 0x004fcc0000000000 */
[----:B------:R-:W2:Y:S04]  /*3ec50*/  @P1 LDG.E.U16 R0, desc[UR6][R16.64] ;  /* 0x0000000610001981 */ /* 0x000ea8000c1e1500 */
[----:B---3--:R0:W-:Y:S04]  /*3ec60*/  STL [R1+0xfcc], R63 ;  /* 0x000fcc3f01007387 */ /* 0x0081e80000100800 */
        /* <DEDUP_REMOVED lines=60> */
[----:B--2---:R-:W-:-:S06]  /*3f030*/  PRMT R0, RZ, 0x7610, R0 ;  /* 0x00007610ff007816 */ /* 0x004fcc0000000000 */
[----:B------:R0:W2:Y:S04]  /*3f040*/  @P2 LDG.E.U16 R0, desc[UR6][R66.64] ;  /* 0x0000000642002981 */ /* 0x0000a8000c1e1500 */
[----:B---3--:R1:W-:Y:S04]  /*3f050*/  STL [R1+0xf6c], R70 ;  /* 0x000f6c4601007387 */ /* 0x0083e80000100800 */
[----:B-1----:R-:W3:Y:S04]  /*3f060*/  LDL.LU R70, [R1+0x2308] ;  /* 0x0023080001467983 */ /* 0x002ee80000300800 */
[----:B------:R-:W2:Y:S04]  /*3f070*/  LDL.LU.64 R72, [R1+0x2300] ;  /* 0x0023000001487983 */ /* 0x000ea80000300a00 */
[----:B----4-:R1:W-:Y:S04]  /*3f080*/  STL [R1+0xf68], R71 ;  /* 0x000f684701007387 */ /* 0x0103e80000100800 */
[----:B-1----:R-:W3:Y:S04]  /*3f090*/  LDL.LU R71, [R1+0x22f8] ;  /* 0x0022f80001477983 */ /* 0x002ee80000300800 */
[----:B------:R-:W4:Y:S04]  /*3f0a0*/  LDL.LU.64 R68, [R1+0x22f0] ;  /* 0x0022f00001447983 */ /* 0x000f280000300a00 */
[----:B------:R1:W-:Y:S04]  /*3f0b0*/  STL [R1+0xf64], R2 ;  /* 0x000f640201007387 */ /* 0x0003e80000100800 */
[----:B-1----:R-:W2:Y:S04]  /*3f0c0*/  LDL.LU R2, [R1+0x22e8] ;  /* 0x0022e80001027983 */ /* 0x002ea80000300800 */
[----:B------:R-:W0:Y:S01]  /*3f0d0*/  LDL.LU.64 R66, [R1+0x22e0] ;  /* 0x0022e00001427983 */ /* 0x000e220000300a00 */
[----:B------:R-:W-:-:S02]  /*3f0e0*/  ISETP.GT.AND P5, PT, R4, 0x79, PT ;  /* 0x000000790400780c */ /* 0x000fc40003fa4270 */
[----:B0-----:R-:W-:Y:S02]  /*3f0f0*/  PRMT R66, RZ, 0x7610, R66 ;  /* 0x00007610ff427816 */ /* 0x001fe40000000042 */
[----:B------:R-:W-:-:S09]  /*3f100*/  PRMT R67, RZ, 0x7610, R67 ;  /* 0x00007610ff437816 */ /* 0x000fd20000000043 */
[----:B--2---:R-:W2:Y:S04]  /*3f110*/  @P5 LDG.E.U16 R66, desc[UR6][R72.64] ;  /* 0x0000000648425981 */ /* 0x004ea8000c1e1500 */
[----:B---3--:R-:W3:Y:S04]  /*3f120*/  @P5 LDG.E.U16 R67, desc[UR6][R70.64] ;  /* 0x0000000646435981 */ /* 0x008ee8000c1e1500 */
[----:B------:R0:W-:Y:S04]  /*3f130*/  STL [R1+0xf60], R0 ;  /* 0x000f600001007387 */ /* 0x0001e80000100800 */
[----:B0-----:R-:W3:Y:S04]  /*3f140*/  LDL.LU R0, [R1+0x22d8] ;  /* 0x0022d80001007983 */ /* 0x001ee80000300800 */
[----:B--2---:R0:W-:Y:S04]  /*3f150*/  STL [R1+0xf0c], R66 ;  /* 0x000f0c4201007387 */ /* 0x0041e80000100800 */
[----:B0-----:R-:W2:Y:S04]  /*3f160*/  LDL.LU R66, [R1+0x22d4] ;  /* 0x0022d40001427983 */ /* 0x001ea80000300800 */
[----:B------:R-:W-:Y:S04]  /*3f170*/  STL [R1+0x1fa0], R72 ;  /* 0x001fa04801007387 */ /* 0x000fe80000100800 */
[----:B------:R-:W-:Y:S04]  /*3f180*/  STL [R1+0x216c], R72 ;  /* 0x00216c4801007387 */ /* 0x000fe80000100800 */
[----:B------:R-:W-:Y:S04]  /*3f190*/  STL [R1+0x1f9c], R73 ;  /* 0x001f9c4901007387 */ /* 0x000fe80000100800 */
[----:B------:R-:W-:Y:S04]  /*3f1a0*/  STL [R1+0x2170], R73 ;  /* 0x0021704901007387 */ /* 0x000fe80000100800 */
[----:B---3--:R0:W-:Y:S04]  /*3f1b0*/  STL [R1+0xf08], R67 ;  /* 0x000f084301007387 */ /* 0x0081e80000100800 */
[----:B0-----:R-:W2:Y:S01]  /*3f1c0*/  LDL.LU R67, [R1+0x22d0] ;  /* 0x0022d00001437983 */ /* 0x001ea20000300800 */
[----:B------:R-:W-:-:S02]  /*3f1d0*/  PRMT R2, RZ, 0x7610, R2 ;  /* 0x00007610ff027816 */ /* 0x000fc40000000002 */
[C---:B------:R-:W-:Y:S02]  /*3f1e0*/  ISETP.GT.AND P1, PT, R4.reuse, 0x6c, PT ;  /* 0x0000006c0400780c */ /* 0x040fe40003f24270 */
[----:B------:R-:W-:Y:S02]  /*3f1f0*/  PRMT R0, RZ, 0x7610, R0 ;  /* 0x00007610ff007816 */ /* 0x000fe40000000000 */
[----:B----4-:R-:W3:Y:S04]  /*3f200*/  @P5 LDG.E.U16 R2, desc[UR6][R68.64] ;  /* 0x0000000644025981 */ /* 0x010ee8000c1e1500 */
[----:B------:R-:W-:Y:S04]  /*3f210*/  STL [R1+0x1fa8], R70 ;  /* 0x001fa84601007387 */ /* 0x000fe80000100800 */
[----:B------:R0:W-:Y:S01]  /*3f220*/  STL [R1+0x2174], R70 ;  /* 0x0021744601007387 */ /* 0x0001e20000100800 */
[----:B------:R-:W-:-:S02]  /*3f230*/  ISETP.GT.AND P4, PT, R4, 0x6d, PT ;  /* 0x0000006d0400780c */ /* 0x000fc40003f84270 */
[----:B------:R-:W-:Y:S02]  /*3f240*/  PRMT R73, RZ, 0x7610, R73 ;  /* 0x00007610ff497816 */ /* 0x000fe40000000049 */
[----:B------:R-:W-:Y:S02]  /*3f250*/  PRMT R72, RZ, 0x7610, R72 ;  /* 0x00007610ff487816 */ /* 0x000fe40000000048 */
[----:B------:R-:W-:Y:S02]  /*3f260*/  PRMT R75, RZ, 0x7610, R75 ;  /* 0x00007610ff4b7816 */ /* 0x000fe4000000004b */
[----:B------:R-:W-:Y:S02]  /*3f270*/  PRMT R90, RZ, 0x7610, R90 ;  /* 0x00007610ff5a7816 */ /* 0x000fe4000000005a */
[----:B------:R-:W-:Y:S01]  /*3f280*/  PRMT R3, RZ, 0x7610, R3 ;  /* 0x00007610ff037816 */ /* 0x000fe20000000003 */
[----:B------:R-:W4:Y:S04]  /*3f290*/  @P1 LDG.E.U16 R73, desc[UR6][R12.64] ;  /* 0x000000060c491981 */ /* 0x000f28000c1e1500 */
[----:B------:R-:W4:Y:S01]  /*3f2a0*/  @P1 LDG.E.U16 R72, desc[UR6][R10.64] ;  /* 0x000000060a481981 */ /* 0x000f22000c1e1500 */
[----:B0-----:R-:W-:-:S03]  /*3f2b0*/  PRMT R70, RZ, 0x7610, R70 ;  /* 0x00007610ff467816 */ /* 0x001fc60000000046 */
[----:B------:R-:W4:Y:S01]  /*3f2c0*/  @P1 LDG.E.U16 R75, desc[UR6][R34.64] ;  /* 0x00000006224b1981 */ /* 0x000f22000c1e1500 */
[----:B------:R-:W-:-:S03]  /*3f2d0*/  PRMT R92, RZ, 0x7610, R92 ;  /* 0x00007610ff5c7816 */ /* 0x000fc6000000005c */
[----:B------:R-:W4:Y:S04]  /*3f2e0*/  @P4 LDG.E.U16 R90, desc[UR6][R32.64] ;  /* 0x00000006205a4981 */ /* 0x000f28000c1e1500 */
[----:B------:R-:W4:Y:S04]  /*3f2f0*/  @P1 LDG.E.U16 R70, desc[UR6][R36.64] ;  /* 0x0000000624461981 */ /* 0x000f28000c1e1500 */
[----:B------:R-:W4:Y:S04]  /*3f300*/  @P4 LDG.E.U16 R3, desc[UR6][R30.64] ;  /* 0x000000061e034981 */ /* 0x000f28000c1e1500 */
[----:B------:R-:W4:Y:S04]  /*3f310*/  @P4 LDG.E.U16 R92, desc[UR6][R28.64] ;  /* 0x000000061c5c4981 */ /* 0x000f28000c1e1500 */
[----:B--2---:R-:W2:Y:S04]  /*3f320*/  @P5 LDG.E.U16 R0, desc[UR6][R66.64] ;  /* 0x0000000642005981 */ /* 0x004ea8000c1e1500 */
[----:B------:R-:W-:Y:S04]  /*3f330*/  STL [R1+0x1fa4], R71 ;  /* 0x001fa44701007387 */ /* 0x000fe80000100800 */
[----:B------:R-:W-:Y:S04]  /*3f340*/  STL [R1+0x2178], R71 ;  /* 0x0021784701007387 */ /* 0x000fe80000100800 */
[----:B---3--:R0:W-:Y:S04]  /*3f350*/  STL [R1+0xf04], R2 ;  /* 0x000f040201007387 */ /* 0x0081e80000100800 */
[----:B0-----:R-:W3:Y:S04]  /*3f360*/  LDL.LU R2, [R1+0x22cc] ;  /* 0x0022cc0001027983 */ /* 0x001ee80000300800 */
[----:B------:R-:W-:Y:S04]  /*3f370*/  STL [R1+0x1fb0], R68 ;  /* 0x001fb04401007387 */ /* 0x000fe80000100800 */
[----:B------:R-:W-:Y:S04]  /*3f380*/  STL [R1+0x217c], R68 ;  /* 0x00217c4401007387 */ /* 0x000fe80000100800 */
[----:B------:R-:W-:Y:S04]  /*3f390*/  STL [R1+0x1fac], R69 ;  /* 0x001fac4501007387 */ /* 0x000fe80000100800 */
[----:B------:R-:W-:Y:S01]  /*3f3a0*/  STL [R1+0x2180], R69 ;  /* 0x0021804501007387 */ /* 0x000fe20000100800 */
[----:B------:R-:W-:-:S06]  /*3f3b0*/  PRMT R91, RZ, 0x7610, R91 ;  /* 0x00007610ff5b7816 */ /* 0x000fcc000000005b */
[----:B------:R0:W3:Y:S04]  /*3f3c0*/  @P4 LDG.E.U16 R91, desc[UR6][R56.64] ;  /* 0x00000006385b4981 */ /* 0x0000e8000c1e1500 */
[----:B--2---:R1:W-:Y:S04]  /*3f3d0*/  STL [R1+0xf00], R0 ;  /* 0x000f000001007387 */ /* 0x0043e80000100800 */
[----:B-1----:R-:W2:Y:S04]  /*3f3e0*/  LDL.LU R0, [R1+0x22c8] ;  /* 0x0022c80001007983 */ /* 0x002ea80000300800 */
[----:B------:R-:W-:Y:S04]  /*3f3f0*/  STL [R1+0x1fb8], R66 ;  /* 0x001fb84201007387 */ /* 0x000fe80000100800 */
[----:B------:R-:W-:Y:S04]  /*3f400*/  STL [R1+0x2184], R66 ;  /* 0x0021844201007387 */ /* 0x000fe80000100800 */
[----:B------:R-:W-:Y:S04]  /*3f410*/  STL [R1+0x1fb4], R67 ;  /* 0x001fb44301007387 */ /* 0x000fe80000100800 */
[----:B------:R1:W-:Y:S04]  /*3f420*/  STL [R1+0x2188], R67 ;  /* 0x0021884301007387 */ /* 0x0003e80000100800 */
[----:B------:R-:W2:Y:S04]  /*3f430*/  LDL.LU.64 R36, [R1+0x22c0] ;  /* 0x0022c00001247983 */ /* 0x000ea80000300a00 */
[----:B----4-:R-:W-:Y:S04]  /*3f440*/  STL [R1+0x218c], R70 ;  /* 0x00218c4601007387 */ /* 0x010fe80000100800 */
[----:B------:R-:W4:Y:S04]  /*3f450*/  LDL.LU.64 R12, [R1+0x22b8] ;  /* 0x0022b800010c7983 */ /* 0x000f280000300a00 */
[----:B------:R-:W-:Y:S04]  /*3f460*/  STL [R1+0x2190], R73 ;  /* 0x0021904901007387 */ /* 0x000fe80000100800 */
        /* <DEDUP_REMOVED lines=10> */
[----:B------:R-:W0:Y:S01]  /*3f510*/  LDL.LU.64 R56, [R1+0x2288] ;  /* 0x0022880001387983 */ /* 0x000e220000300a00 */
[----:B------:R-:W-:-:S02]  /*3f520*/  ISETP.GT.AND P2, PT, R4, 0x6e, PT ;  /* 0x0000006e0400780c */ /* 0x000fc40003f44270 */
[----:B---3--:R-:W-:-:S11]  /*3f530*/  PRMT R2, RZ, 0x7610, R2 ;  /* 0x00007610ff027816 */ /* 0x008fd60000000002 */
[----:B------:R-:W3:Y:S01]  /*3f540*/  @P2 LDG.E.U16 R2, desc[UR6][R54.64] ;  /* 0x0000000636022981 */ /* 0x000ee2000c1e1500 */
[----:B--2---:R-:W-:-:S06]  /*3f550*/  PRMT R0, RZ, 0x7610, R0 ;  /* 0x00007610ff007816 */ /* 0x004fcc0000000000 */
[----:B------:R-:W2:Y:S01]  /*3f560*/  @P2 LDG.E.U16 R0, desc[UR6][R52.64] ;  /* 0x0000000634002981 */ /* 0x000ea2000c1e1500 */
[----:B0-----:R-:W-:Y:S02]  /*3f570*/  PRMT R56, RZ, 0x7610, R56 ;  /* 0x00007610ff387816 */ /* 0x001fe40000000038 */
[----:B------:R-:W-:-:S04]  /*3f580*/  PRMT R57, RZ, 0x7610, R57 ;  /* 0x00007610ff397816 */ /* 0x000fc80000000039 */
[----:B------:R-:W2:Y:S04]  /*3f590*/  @P2 LDG.E.U16 R56, desc[UR6][R8.64] ;  /* 0x0000000608382981 */ /* 0x000ea8000c1e1500 */
[----:B------:R-:W3:Y:S01]  /*3f5a0*/  @P2 LDG.E.U16 R57, desc[UR6][R6.64] ;  /* 0x0000000606392981 */ /* 0x000ee2000c1e1500 */
[----:B------:R-:W-:-:S03]  /*3f5b0*/  ISETP.GT.AND P5, PT, R4, 0x6f, PT ;  /* 0x0000006f0400780c */ /* 0x000fc60003fa4270 */
[----:B------:R-:W-:Y:S01]  /*3f5c0*/  STL [R1+0x21a8], R91 ;  /* 0x0021a85b01007387 */ /* 0x000fe20000100800 */
[----:B------:R-:W-:Y:S02]  /*3f5d0*/  ISETP.GT.AND P1, PT, R4, 0x72, PT ;  /* 0x000000720400780c */ /* 0x000fe40003f24270 */
[----:B------:R-:W-:Y:S01]  /*3f5e0*/  PRMT R71, RZ, 0x7610, R71 ;  /* 0x00007610ff477816 */ /* 0x000fe20000000047 */
[----:B------:R-:W3:Y:S01]  /*3f5f0*/  LDL.LU.64 R8, [R1+0x2280] ;  /* 0x0022800001087983 */ /* 0x000ee20000300a00 */
[----:B------:R-:W-:Y:S02]  /*3f600*/  PRMT R69, RZ, 0x7610, R69 ;  /* 0x00007610ff457816 */ /* 0x000fe40000000045 */
[----:B------:R-:W-:Y:S02]  /*3f610*/  PRMT R68, RZ, 0x7610, R68 ;  /* 0x00007610ff447816 */ /* 0x000fe40000000044 */
[----:B-1----:R-:W-:Y:S01]  /*3f620*/  PRMT R67, RZ, 0x7610, R67 ;  /* 0x00007610ff437816 */ /* 0x002fe20000000043 */
[----:B------:R-:W3:Y:S04]  /*3f630*/  @P5 LDG.E.U16 R71, desc[UR6][R50.64] ;  /* 0x0000000632475981 */ /* 0x000ee8000c1e1500 */
[----:B------:R-:W4:Y:S04]  /*3f640*/  @P5 LDG.E.U16 R69, desc[UR6][R64.64] ;  /* 0x0000000640455981 */ /* 0x000f28000c1e1500 */
[----:B------:R-:W4:Y:S04]  /*3f650*/  @P1 LDG.E.U16 R68, desc[UR6][R20.64] ;  /* 0x0000000614441981 */ /* 0x000f28000c1e1500 */
[----:B------:R-:W4:Y:S04]  /*3f660*/  @P1 LDG.E.U16 R67, desc[UR6][R62.64] ;  /* 0x000000063e431981 */ /* 0x000f28000c1e1500 */
[----:B--2---:R0:W-:Y:S04]  /*3f670*/  STL [R1+0x1768], R56 ;  /* 0x0017683801007387 */ /* 0x0041e80000100800 */
[----:B0-----:R-:W2:Y:S04]  /*3f680*/  LDL.LU R56, [R1+0x2278] ;  /* 0x0022780001387983 */ /* 0x001ea80000300800 */
[----:B------:R-:W2:Y:S04]  /*3f690*/  LDL.LU.64 R6, [R1+0x2270] ;  /* 0x0022700001067983 */ /* 0x000ea80000300a00 */
[----:B---3--:R0:W-:Y:S04]  /*3f6a0*/  STL [R1+0x1764], R57 ;  /* 0x0017643901007387 */ /* 0x0081e80000100800 */
[----:B0-----:R-:W3:Y:S04]  /*3f6b0*/  LDL.LU R57, [R1+0x2268] ;  /* 0x0022680001397983 */ /* 0x001ee80000300800 */
[----:B------:R-:W2:Y:S04]  /*3f6c0*/  LDL.LU.64 R54, [R1+0x2260] ;  /* 0x0022600001367983 */ /* 0x000ea80000300a00 */
[----:B------:R0:W-:Y:S04]  /*3f6d0*/  STL [R1+0x1760], R2 ;  /* 0x0017600201007387 */ /* 0x0001e80000100800 */
[----:B0-----:R-:W2:Y:S04]  /*3f6e0*/  LDL.LU R2, [R1+0x2258] ;  /* 0x0022580001027983 */ /* 0x001ea80000300800 */
[----:B------:R-:W2:Y:S04]  /*3f6f0*/  LDL.LU.64 R52, [R1+0x2250] ;  /* 0x0022500001347983 */ /* 0x000ea80000300a00 */
[----:B------:R0:W-:Y:S04]  /*3f700*/  STL [R1+0x175c], R0 ;  /* 0x00175c0001007387 */ /* 0x0001e80000100800 */
[----:B0-----:R-:W2:Y:S04]  /*3f710*/  LDL.LU R0, [R1+0x2248] ;  /* 0x0022480001007983 */ /* 0x001ea80000300800 */
[----:B------:R-:W2:Y:S04]  /*3f720*/  LDL.LU.64 R50, [R1+0x2240] ;  /* 0x0022400001327983 */ /* 0x000ea80000300a00 */
[----:B------:R-:W2:Y:S01]  /*3f730*/  LDL.LU.64 R64, [R1+0x2238] ;  /* 0x0022380001407983 */ /* 0x000ea20000300a00 */
[----:B------:R-:W-:-:S02]  /*3f740*/  PRMT R23, RZ, 0x7610, R23 ;  /* 0x00007610ff177816 */ /* 0x000fc40000000017 */
[----:B------:R-:W-:-:S04]  /*3f750*/  PRMT R22, RZ, 0x7610, R22 ;  /* 0x00007610ff167816 */ /* 0x000fc80000000016 */
[----:B------:R-:W3:Y:S04]  /*3f760*/  @P5 LDG.E.U16 R23, desc[UR6][R26.64] ;  /* 0x000000061a175981 */ /* 0x000ee8000c1e1500 */
[----:B------:R-:W3:Y:S01]  /*3f770*/  @P5 LDG.E.U16 R22, desc[UR6][R24.64] ;  /* 0x0000000618165981 */ /* 0x000ee2000c1e1500 */
[----:B------:R-:W-:Y:S02]  /*3f780*/  ISETP.GT.AND P5, PT, R4, 0x7a, PT ;  /* 0x0000007a0400780c */ /* 0x000fe40003fa4270 */
[----:B------:R-:W-:Y:S02]  /*3f790*/  PRMT R14, RZ, 0x7610, R14 ;  /* 0x00007610ff0e7816 */ /* 0x000fe4000000000e */
[----:B------:R-:W-:Y:S02]  /*3f7a0*/  PRMT R66, RZ, 0x7610, R66 ;  /* 0x00007610ff427816 */ /* 0x000fe40000000042 */
[----:B------:R-:W-:Y:S01]  /*3f7b0*/  PRMT R19, RZ, 0x7610, R19 ;  /* 0x00007610ff137816 */ /* 0x000fe20000000013 */
[----:B----4-:R-:W-:Y:S04]  /*3f7c0*/  STL [R1+0x21b4], R68 ;  /* 0x0021b44401007387 */ /* 0x010fe80000100800 */
[----:B------:R-:W4:Y:S04]  /*3f7d0*/  LDL.LU.64 R62, [R1+0x2230] ;  /* 0x00223000013e7983 */ /* 0x000f280000300a00 */
[----:B------:R-:W-:Y:S04]  /*3f7e0*/  STL [R1+0x21b8], R67 ;  /* 0x0021b84301007387 */ /* 0x000fe80000100800 */
[----:B------:R-:W3:Y:S04]  /*3f7f0*/  @P1 LDG.E.U16 R66, desc[UR6][R60.64] ;  /* 0x000000063c421981 */ /* 0x000ee8000c1e1500 */
[----:B------:R-:W3:Y:S04]  /*3f800*/  @P1 LDG.E.U16 R19, desc[UR6][R58.64] ;  /* 0x000000063a131981 */ /* 0x000ee8000c1e1500 */
[----:B------:R-:W3:Y:S04]  /*3f810*/  LDL.LU.64 R60, [R1+0x2228] ;  /* 0x00222800013c7983 */ /* 0x000ee80000300a00 */
[----:B------:R-:W3:Y:S04]  /*3f820*/  LDL.LU.64 R58, [R1+0x2220] ;  /* 0x00222000013a7983 */ /* 0x000ee80000300a00 */
[----:B--2---:R-:W2:Y:S01]  /*3f830*/  @P5 LDG.E.U16 R14, desc[UR6][R64.64] ;  /* 0x00000006400e5981 */ /* 0x004ea2000c1e1500 */
[----:B------:R-:W-:-:S02]  /*3f840*/  PRMT R18, RZ, 0x7610, R18 ;  /* 0x00007610ff127816 */ /* 0x000fc40000000012 */
[----:B------:R-:W-:-:S03]  /*3f850*/  PRMT R15, RZ, 0x7610, R15 ;  /* 0x00007610ff0f7816 */ /* 0x000fc6000000000f */
[----:B------:R-:W-:Y:S04]  /*3f860*/  STL.S16 [R1+0xef4], R18 ;  /* 0x000ef41201007387 */ /* 0x000fe80000100600 */
[----:B------:R-:W-:Y:S04]  /*3f870*/  STL [R1+0x1fc0], R64 ;  /* 0x001fc04001007387 */ /* 0x000fe80000100800 */
[----:B------:R-:W-:Y:S04]  /*3f880*/  STL.S16 [R1+0xef0], R15 ;  /* 0x000ef00f01007387 */ /* 0x000fe80000100600 */
[----:B------:R0:W-:Y:S01]  /*3f890*/  STL [R1+0x21ac], R64 ;  /* 0x0021ac4001007387 */ /* 0x0001e20000100800 */
[----:B------:R-:W-:-:S03]  /*3f8a0*/  ISETP.GT.AND P4, PT, R4, 0x73, PT ;  /* 0x000000730400780c */ /* 0x000fc60003f84270 */
[----:B0-----:R-:W4:Y:S04]  /*3f8b0*/  LDL.LU R64, [R1+0xef0] ;  /* 0x000ef00001407983 */ /* 0x001f280000300800 */
[----:B------:R-:W-:Y:S04]  /*3f8c0*/  STL [R1+0x1fbc], R65 ;  /* 0x001fbc4101007387 */ /* 0x000fe80000100800 */
[----:B------:R-:W-:Y:S04]  /*3f8d0*/  STL [R1+0x1758], R71 ;  /* 0x0017584701007387 */ /* 0x000fe80000100800 */
[----:B------:R0:W-:Y:S01]  /*3f8e0*/  STL [R1+0x21b0], R65 ;  /* 0x0021b04101007387 */ /* 0x0001e20000100800 */
[----:B------:R-:W-:-:S02]  /*3f8f0*/  PRMT R92, RZ, 0x7610, R92 ;  /* 0x00007610ff5c7816 */ /* 0x000fc4000000005c */
[----:B------:R-:W-:Y:S02]  /*3f900*/  PRMT R3, RZ, 0x7610, R3 ;  /* 0x00007610ff037816 */ /* 0x000fe40000000003 */
[----:B------:R-:W-:Y:S02]  /*3f910*/  PRMT R90, RZ, 0x7610, R90 ;  /* 0x00007610ff5a7816 */ /* 0x000fe4000000005a */
[----:B------:R-:W4:Y:S04]  /*3f920*/  @P4 LDG.E.U16 R92, desc[UR6][R48.64] ;  /* 0x00000006305c4981 */ /* 0x000f28000c1e1500 */
[----:B0-----:R-:W4:Y:S04]  /*3f930*/  LDL.LU R65, [R1+0xef4] ;  /* 0x000ef40001417983 */ /* 0x001f280000300800 */
[----:B------:R-:W-:Y:S04]  /*3f940*/  STL [R1+0x1754], R69 ;  /* 0x0017544501007387 */ /* 0x000fe80000100800 */
[----:B---3--:R-:W-:Y:S04]  /*3f950*/  STL [R1+0x1750], R23 ;  /* 0x0017501701007387 */ /* 0x008fe80000100800 */
[----:B------:R-:W3:Y:S04]  /*3f960*/  @P4 LDG.E.U16 R3, desc[UR6][R46.64] ;  /* 0x000000062e034981 */ /* 0x000ee8000c1e1500 */
[----:B------:R-:W3:Y:S04]  /*3f970*/  @P4 LDG.E.U16 R90, desc[UR6][R44.64] ;  /* 0x000000062c5a4981 */ /* 0x000ee8000c1e1500 */
[----:B--2---:R0:W-:Y:S04]  /*3f980*/  STL [R1+0xefc], R14 ;  /* 0x000efc0e01007387 */ /* 0x0041e80000100800 */
[----:B------:R-:W-:Y:S04]  /*3f990*/  STL [R1+0x174c], R22 ;  /* 0x00174c1601007387 */ /* 0x000fe80000100800 */
[----:B0-----:R-:W2:Y:S04]  /*3f9a0*/  LDL.64 R14, [R1] ;  /* 0x00000000010e7983 */ /* 0x001ea80000100a00 */
[----:B----4-:R-:W-:Y:S04]  /*3f9b0*/  STL [R1+0x1fc8], R62 ;  /* 0x001fc83e01007387 */ /* 0x010fe80000100800 */
[----:B------:R-:W-:Y:S04]  /*3f9c0*/  STL [R1+0x1fc4], R63 ;  /* 0x001fc43f01007387 */ /* 0x000fe80000100800 */
[----:B------:R-:W-:Y:S04]  /*3f9d0*/  STL [R1+0x1fd0], R60 ;  /* 0x001fd03c01007387 */ /* 0x000fe80000100800 */
[----:B------:R-:W-:Y:S04]  /*3f9e0*/  STL [R1+0x1fcc], R61 ;  /* 0x001fcc3d01007387 */ /* 0x000fe80000100800 */
[----:B------:R-:W-:Y:S04]  /*3f9f0*/  STL [R1+0x1fd8], R58 ;  /* 0x001fd83a01007387 */ /* 0x000fe80000100800 */
[----:B------:R-:W-:Y:S04]  /*3fa00*/  STL [R1+0x1fd4], R59 ;  /* 0x001fd43b01007387 */ /* 0x000fe80000100800 */
[----:B------:R-:W-:Y:S04]  /*3fa10*/  STL [R1+0xf50], R19 ;  /* 0x000f501301007387 */ /* 0x000fe80000100800 */
[----:B------:R-:W4:Y:S04]  /*3fa20*/  LDL.LU.64 R48, [R1+0x2218] ;  /* 0x0022180001307983 */ /* 0x000f280000300a00 */
[----:B------:R-:W3:Y:S04]  /*3fa30*/  LDL.LU.64 R46, [R1+0x2210] ;  /* 0x00221000012e7983 */ /* 0x000ee80000300a00 */
[----:B------:R-:W3:Y:S01]  /*3fa40*/  LDL.LU.64 R44, [R1+0x2208] ;  /* 0x00220800012c7983 */ /* 0x000ee20000300a00 */
[----:B------:R-:W-:-:S02]  /*3fa50*/  ISETP.GT.AND P2, PT, R4, 0x74, PT ;  /* 0x000000740400780c */ /* 0x000fc40003f44270 */
[----:B------:R-:W-:Y:S02]  /*3fa60*/  PRMT R13, RZ, 0x7610, R13 ;  /* 0x00007610ff0d7816 */ /* 0x000fe4000000000d */
[----:B------:R-:W-:Y:S02]  /*3fa70*/  PRMT R74, RZ, 0x7610, R74 ;  /* 0x00007610ff4a7816 */ /* 0x000fe4000000004a */
[----:B------:R-:W-:Y:S02]  /*3fa80*/  PRMT R93, RZ, 0x7610, R93 ;  /* 0x00007610ff5d7816 */ /* 0x000fe4000000005d */
[----:B------:R-:W-:Y:S02]  /*3fa90*/  PRMT R77, RZ, 0x7610, R77 ;  /* 0x00007610ff4d7816 */ /* 0x000fe4000000004d */
[----:B------:R-:W-:Y:S02]  /*3faa0*/  PRMT R76, RZ, 0x7610, R76 ;  /* 0x00007610ff4c7816 */ /* 0x000fe4000000004c */
[----:B------:R-:W-:Y:S01]  /*3fab0*/  PRMT R91, RZ, 0x7610, R91 ;  /* 0x00007610ff5b7816 */ /* 0x000fe2000000005b */
[----:B------:R-:W3:Y:S01]  /*3fac0*/  @P5 LDG.E.U16 R13, desc[UR6][R62.64] ;  /* 0x000000063e0d5981 */ /* 0x000ee2000c1e1500 */
[----:B------:R-:W-:-:S02]  /*3fad0*/  PRMT R5, RZ, 0x7610, R5 ;  /* 0x00007610ff057816 */ /* 0x000fc40000000005 */
[----:B------:R-:W-:Y:S02]  /*3fae0*/  PRMT R7, RZ, 0x7610, R7 ;  /* 0x00007610ff077816 */ /* 0x000fe40000000007 */
[----:B------:R-:W-:Y:S02]  /*3faf0*/  PRMT R6, RZ, 0x7610, R6 ;  /* 0x00007610ff067816 */ /* 0x000fe40000000006 */
[----:B------:R-:W-:Y:S01]  /*3fb00*/  PRMT R12, RZ, 0x7610, R12 ;  /* 0x00007610ff0c7816 */ /* 0x000fe2000000000c */
[----:B------:R-:W3:Y:S04]  /*3fb10*/  @P4 LDG.E.U16 R91, desc[UR6][R16.64] ;  /* 0x00000006105b4981 */ /* 0x000ee8000c1e1500 */
[----:B------:R-:W3:Y:S04]  /*3fb20*/  @P2 LDG.E.U16 R74, desc[UR6][R42.64] ;  /* 0x000000062a4a2981 */ /* 0x000ee8000c1e1500 */
[----:B------:R-:W3:Y:S04]  /*3fb30*/  @P2 LDG.E.U16 R93, desc[UR6][R40.64] ;  /* 0x00000006285d2981 */ /* 0x000ee8000c1e1500 */
[----:B------:R-:W3:Y:S04]  /*3fb40*/  @P2 LDG.E.U16 R77, desc[UR6][R38.64] ;  /* 0x00000006264d2981 */ /* 0x000ee8000c1e1500 */
[----:B------:R-:W3:Y:S01]  /*3fb50*/  @P2 LDG.E.U16 R76, desc[UR6][R36.64] ;  /* 0x00000006244c2981 */ /* 0x000ee2000c1e1500 */
[----:B------:R-:W-:-:S02]  /*3fb60*/  ISETP.GT.AND P2, PT, R4, 0x77, PT ;  /* 0x000000770400780c */ /* 0x000fc40003f44270 */
[C---:B------:R-:W-:Y:S02]  /*3fb70*/  ISETP.GT.AND P4, PT, R4.reuse, 0x76, PT ;  /* 0x000000760400780c */ /* 0x040fe40003f84270 */
[----:B------:R-:W-:Y:S02]  /*3fb80*/  PRMT R9, RZ, 0x7610, R9 ;  /* 0x00007610ff097816 */ /* 0x000fe40000000009 */
[----:B------:R-:W-:Y:S02]  /*3fb90*/  PRMT R11, RZ, 0x7610, R11 ;  /* 0x00007610ff0b7816 */ /* 0x000fe4000000000b */
[----:B------:R-:W-:Y:S02]  /*3fba0*/  PRMT R8, RZ, 0x7610, R8 ;  /* 0x00007610ff087816 */ /* 0x000fe40000000008 */
[----:B------:R-:W-:Y:S02]  /*3fbb0*/  PRMT R10, RZ, 0x7610, R10 ;  /* 0x00007610ff0a7816 */ /* 0x000fe4000000000a */
[----:B------:R-:W-:-:S02]  /*3fbc0*/  ISETP.GT.AND P1, PT, R4, 0x75, PT ;  /* 0x000000750400780c */ /* 0x000fc40003f24270 */
[----:B------:R-:W-:Y:S02]  /*3fbd0*/  PRMT R88, RZ, 0x7610, R88 ;  /* 0x00007610ff587816 */ /* 0x000fe40000000058 */
[----:B------:R-:W-:Y:S01]  /*3fbe0*/  PRMT R89, RZ, 0x7610, R89 ;  /* 0x00007610ff597816 */ /* 0x000fe20000000059 */
[----:B------:R-:W3:Y:S01]  /*3fbf0*/  LDL.LU.64 R42, [R1+0x2200] ;  /* 0x00220000012a7983 */ /* 0x000ee20000300a00 */
[----:B------:R-:W-:-:S03]  /*3fc00*/  PRMT R86, RZ, 0x7610, R86 ;  /* 0x00007610ff567816 */ /* 0x000fc60000000056 */
[----:B------:R-:W3:Y:S01]  /*3fc10*/  LDL.LU.64 R40, [R1+0x21f8] ;  /* 0x0021f80001287983 */ /* 0x000ee20000300a00 */
[----:B------:R-:W-:-:S03]  /*3fc20*/  PRMT R87, RZ, 0x7610, R87 ;  /* 0x00007610ff577816 */ /* 0x000fc60000000057 */
[----:B------:R-:W3:Y:S04]  /*3fc30*/  @P2 LDG.E.U16 R8, desc[UR6][R50.64] ;  /* 0x0000000632082981 */ /* 0x000ee8000c1e1500 */
[----:B------:R-:W3:Y:S04]  /*3fc40*/  @P4 LDG.E.U16 R9, desc[UR6][R52.64] ;  /* 0x0000000634094981 */ /* 0x000ee8000c1e1500 */
[----:B------:R-:W3:Y:S04]  /*3fc50*/  @P4 LDG.E.U16 R11, desc[UR6][R56.64] ;  /* 0x00000006380b4981 */ /* 0x000ee8000c1e1500 */
[----:B------:R-:W3:Y:S04]  /*3fc60*/  @P4 LDG.E.U16 R10, desc[UR6][R54.64] ;  /* 0x00000006360a4981 */ /* 0x000ee8000c1e1500 */
[----:B------:R-:W3:Y:S04]  /*3fc70*/  LDL.LU.64 R38, [R1+0x21f0] ;  /* 0x0021f00001267983 */ /* 0x000ee80000300a00 */
[----:B------:R-:W3:Y:S04]  /*3fc80*/  @P1 LDG.E.U16 R88, desc[UR6][R34.64] ;  /* 0x0000000622581981 */ /* 0x000ee8000c1e1500 */
[----:B------:R-:W3:Y:S04]  /*3fc90*/  @P1 LDG.E.U16 R89, desc[UR6][R32.64] ;  /* 0x0000000620591981 */ /* 0x000ee8000c1e1500 */
[----:B------:R-:W3:Y:S04]  /*3fca0*/  @P1 LDG.E.U16 R86, desc[UR6][R30.64] ;  /* 0x000000061e561981 */ /* 0x000ee8000c1e1500 */
[----:B------:R-:W3:Y:S01]  /*3fcb0*/  @P1 LDG.E.U16 R87, desc[UR6][R28.64] ;  /* 0x000000061c571981 */ /* 0x000ee2000c1e1500 */
[----:B------:R-:W0:Y:S01]  /*3fcc0*/  S2R R27, SR_TID.X ;  /* 0x00000000001b7919 */ /* 0x000e220000002100 */
[----:B------:R-:W-:-:S02]  /*3fcd0*/  PRMT R79, RZ, 0x7610, R79 ;  /* 0x00007610ff4f7816 */ /* 0x000fc4000000004f */
[----:B------:R-:W-:Y:S02]  /*3fce0*/  PRMT R78, RZ, 0x7610, R78 ;  /* 0x00007610ff4e7816 */ /* 0x000fe4000000004e */
[----:B------:R-:W-:Y:S02]  /*3fcf0*/  PRMT R81, RZ, 0x7610, R81 ;  /* 0x00007610ff517816 */ /* 0x000fe40000000051 */
[----:B------:R-:W-:Y:S01]  /*3fd00*/  PRMT R80, RZ, 0x7610, R80 ;  /* 0x00007610ff507816 */ /* 0x000fe20000000050 */
[----:B------:R-:W3:Y:S04]  /*3fd10*/  @P5 LDG.E.U16 R65, desc[UR6][R60.64] ;  /* 0x000000063c415981 */ /* 0x000ee8000c1e1500 */
[----:B------:R-:W3:Y:S04]  /*3fd20*/  @P5 LDG.E.U16 R64, desc[UR6][R58.64] ;  /* 0x000000063a405981 */ /* 0x000ee8000c1e1500 */
[----:B--2---:R-:W2:Y:S04]  /*3fd30*/  @P4 LDG.E.U16 R12, desc[UR6][R14.64] ;  /* 0x000000060e0c4981 */ /* 0x004ea8000c1e1500 */
[----:B----4-:R-:W4:Y:S04]  /*3fd40*/  @P2 LDG.E.U16 R7, desc[UR6][R48.64] ;  /* 0x0000000630072981 */ /* 0x010f28000c1e1500 */
[----:B---3--:R-:W3:Y:S04]  /*3fd50*/  @P2 LDG.E.U16 R5, desc[UR6][R44.64] ;  /* 0x000000062c052981 */ /* 0x008ee8000c1e1500 */
[----:B------:R-:W2:Y:S04]  /*3fd60*/  @P2 LDG.E.U16 R6, desc[UR6][R46.64] ;  /* 0x000000062e062981 */ /* 0x000ea8000c1e1500 */
[----:B------:R-:W-:Y:S04]  /*3fd70*/  STL [R1+0xef8], R13 ;  /* 0x000ef80d01007387 */ /* 0x000fe80000100800 */
[----:B------:R-:W2:Y:S04]  /*3fd80*/  LDL.LU.64 R36, [R1+0x21e8] ;  /* 0x0021e80001247983 */ /* 0x000ea80000300a00 */
[----:B------:R-:W2:Y:S04]  /*3fd90*/  LDL.LU.64 R34, [R1+0x21e0] ;  /* 0x0021e00001227983 */ /* 0x000ea80000300a00 */
[----:B------:R-:W2:Y:S04]  /*3fda0*/  LDL.LU.64 R32, [R1+0x21d8] ;  /* 0x0021d80001207983 */ /* 0x000ea80000300a00 */
[----:B------:R-:W2:Y:S04]  /*3fdb0*/  LDL.LU.64 R30, [R1+0x21d0] ;  /* 0x0021d000011e7983 */ /* 0x000ea80000300a00 */
[----:B------:R-:W2:Y:S04]  /*3fdc0*/  LDL.LU.64 R28, [R1+0x21c8] ;  /* 0x0021c800011c7983 */ /* 0x000ea80000300a00 */
        /* <DEDUP_REMOVED lines=12> */
[----:B------:R-:W2:Y:S04]  /*3fe90*/  LDL.LU R26, [R1+0x1ec0] ;  /* 0x001ec000011a7983 */ /* 0x000ea80000300800 */
[----:B---3--:R1:W-:Y:S04]  /*3fea0*/  STL [R1+0x172c], R5 ;  /* 0x00172c0501007387 */ /* 0x0083e80000100800 */
[----:B-1----:R-:W3:Y:S04]  /*3feb0*/  LDL.LU R5, [R1+0x1ef0] ;  /* 0x001ef00001057983 */ /* 0x002ee80000300800 */
[----:B----4-:R1:W-:Y:S04]  /*3fec0*/  STL [R1+0x1734], R7 ;  /* 0x0017340701007387 */ /* 0x0103e80000100800 */
[----:B-1----:R-:W4:Y:S04]  /*3fed0*/  LDL.LU R7, [R1+0x1ec4] ;  /* 0x001ec40001077983 */ /* 0x002f280000300800 */
[----:B--2---:R1:W-:Y:S04]  /*3fee0*/  STL [R1+0x1730], R6 ;  /* 0x0017300601007387 */ /* 0x0043e80000100800 */
[----:B-1----:R-:W4:Y:S04]  /*3fef0*/  LDL.LU R6, [R1+0x1ef4] ;  /* 0x001ef40001067983 */ /* 0x002f280000300800 */
[----:B------:R-:W-:Y:S04]  /*3ff00*/  STL [R1+0x1748], R12 ;  /* 0x0017480c01007387 */ /* 0x000fe80000100800 */
[----:B------:R1:W-:Y:S04]  /*3ff10*/  STL [R1+0x173c], R9 ;  /* 0x00173c0901007387 */ /* 0x0003e80000100800 */
[----:B------:R-:W-:Y:S04]  /*3ff20*/  STL [R1+0x1744], R11 ;  /* 0x0017440b01007387 */ /* 0x000fe80000100800 */
[----:B-1----:R-:W2:Y:S04]  /*3ff30*/  LDL.LU R9, [R1+0x1ec8] ;  /* 0x001ec80001097983 */ /* 0x002ea80000300800 */
[----:B------:R1:W-:Y:S04]  /*3ff40*/  STL [R1+0x1738], R8 ;  /* 0x0017380801007387 */ /* 0x0003e80000100800 */
[----:B-1----:R-:W2:Y:S04]  /*3ff50*/  LDL.LU R8, [R1+0x1ef8] ;  /* 0x001ef80001087983 */ /* 0x002ea80000300800 */
[----:B------:R1:W-:Y:S04]  /*3ff60*/  STL [R1+0x1740], R10 ;  /* 0x0017400a01007387 */ /* 0x0003e80000100800 */
[----:B------:R-:W2:Y:S04]  /*3ff70*/  LDL.LU R11, [R1+0x1ecc] ;  /* 0x001ecc00010b7983 */ /* 0x000ea80000300800 */
[----:B-1----:R-:W2:Y:S04]  /*3ff80*/  LDL.LU R10, [R1+0x1efc] ;  /* 0x001efc00010a7983 */ /* 0x002ea80000300800 */
[----:B------:R-:W2:Y:S04]  /*3ff90*/  LDL.LU R13, [R1+0x1ed0] ;  /* 0x001ed000010d7983 */ /* 0x000ea80000300800 */
[----:B------:R-:W2:Y:S04]  /*3ffa0*/  LDL.LU R12, [R1+0x1f00] ;  /* 0x001f0000010c7983 */ /* 0x000ea80000300800 */
[----:B------:R-:W2:Y:S04]  /*3ffb0*/  LDL.LU R15, [R1+0x1ed4] ;  /* 0x001ed400010f7983 */ /* 0x000ea80000300800 */
[----:B------:R-:W2:Y:S04]  /*3ffc0*/  LDL.LU R14, [R1+0x1f04] ;  /* 0x001f0400010e7983 */ /* 0x000ea80000300800 */
[----:B------:R-:W2:Y:S04]  /*3ffd0*/  LDL.LU R17, [R1+0x1ed8] ;  /* 0x001ed80001117983 */ /* 0x000ea80000300800 */
[----:B------:R-:W2:Y:S04]  /*3ffe0*/  LDL.LU R16, [R1+0x1f08] ;  /* 0x001f080001107983 */ /* 0x000ea80000300800 */
[----:B------:R-:W2:Y:S04]  /*3fff0*/  LDL.LU R19, [R1+0x1edc] ;  /* 0x001edc0001137983 */ /* 0x000ea80000300800 */
[----:B------:R-:W2:Y:S04]  /*40000*/  LDL.LU R18, [R1+0x1f0c] ;  /* 0x001f0c0001127983 */ /* 0x000ea80000300800 */
[----:B------:R-:W3:Y:S04]  /*40010*/  LDL.LU R21, [R1+0x1ee0] ;  /* 0x001ee00001157983 */ /* 0x000ee80000300800 */
[----:B------:R-:W3:Y:S04]  /*40020*/  LDL.LU R20, [R1+0x1f10] ;  /* 0x001f100001147983 */ /* 0x000ee80000300800 */
[----:B------:R-:W4:Y:S04]  /*40030*/  LDL.LU R23, [R1+0x1ee4] ;  /* 0x001ee40001177983 */ /* 0x000f280000300800 */
[----:B------:R-:W4:Y:S04]  /*40040*/  LDL.LU R22, [R1+0x1f14] ;  /* 0x001f140001167983 */ /* 0x000f280000300800 */
[----:B------:R-:W4:Y:S04]  /*40050*/  LDL.LU R25, [R1+0x1ee8] ;  /* 0x001ee80001197983 */ /* 0x000f280000300800 */
[----:B------:R-:W4:Y:S04]  /*40060*/  LDL.LU R24, [R1+0x1f18] ;  /* 0x001f180001187983 */ /* 0x000f280000300800 */
[----:B------:R-:W-:Y:S04]  /*40070*/  STL [R1+0x2010], R44 ;  /* 0x0020102c01007387 */ /* 0x000fe80000100800 */
[----:B------:R-:W-:Y:S01]  /*40080*/  STL [R1+0x200c], R45 ;  /* 0x00200c2d01007387 */ /* 0x000fe20000100800 */
[----:B------:R-:W-:-:S03]  /*40090*/  ISETP.GT.AND P4, PT, R4, 0x7c, PT ;  /* 0x0000007c0400780c */ /* 0x000fc60003f84270 */
        /* <DEDUP_REMOVED lines=10> */
[----:B------:R-:W-:Y:S01]  /*40140*/  STL [R1+0x2040], R32 ;  /* 0x0020402001007387 */ /* 0x000fe20000100800 */
[----:B0-----:R-:W-:-:S03]  /*40150*/  LOP3.LUT R27, R27, 0x7f, RZ, 0xc0, !PT ;  /* 0x0000007f1b1b7812 */ /* 0x001fc600078ec0ff */
[----:B------:R-:W-:Y:S04]  /*40160*/  STL [R1+0x203c], R33 ;  /* 0x00203c2101007387 */ /* 0x000fe80000100800 */
[----:B------:R0:W-:Y:S04]  /*40170*/  STL [R1+0x204c], R30 ;  /* 0x00204c1e01007387 */ /* 0x0001e80000100800 */
[----:B------:R-:W4:Y:S04]  /*40180*/  @P4 LDG.E.U16 R79, desc[UR6][R34.64] ;  /* 0x00000006224f4981 */ /* 0x000f28000c1e1500 */
[----:B------:R-:W4:Y:S04]  /*40190*/  @P4 LDG.E.U16 R78, desc[UR6][R32.64] ;  /* 0x00000006204e4981 */ /* 0x000f28000c1e1500 */
[----:B------:R0:W4:Y:S04]  /*401a0*/  @P4 LDG.E.U16 R81, desc[UR6][R30.64] ;  /* 0x000000061e514981 */ /* 0x000128000c1e1500 */
[----:B------:R-:W-:Y:S04]  /*401b0*/  STL [R1+0x2044], R31 ;  /* 0x0020441f01007387 */ /* 0x000fe80000100800 */
[----:B------:R1:W4:Y:S04]  /*401c0*/  @P4 LDG.E.U16 R80, desc[UR6][R28.64] ;  /* 0x000000061c504981 */ /* 0x000328000c1e1500 */
[----:B------:R1:W-:Y:S01]  /*401d0*/  STL [R1+0x2054], R28 ;  /* 0x0020541c01007387 */ /* 0x0003e20000100800 */
[----:B------:R-:W-:-:S03]  /*401e0*/  ISETP.GE.AND P4, PT, R27, R4, PT ;  /* 0x000000041b00720c */ /* 0x000fc60003f86270 */
[----:B------:R1:W-:Y:S01]  /*401f0*/  STL [R1+0x2050], R29 ;  /* 0x0020501d01007387 */ /* 0x0003e20000100800 */
[----:B------:R-:W-:-:S03]  /*40200*/  IMAD.MOV.U32 R27, RZ, RZ, R2 ;  /* 0x000000ffff1b7224 */ /* 0x000fc600078e0002 */
[----:B------:R-:W4:Y:S01]  /*40210*/  LDL.LU R2, [R1+0x21c0] ;  /* 0x0021c00001027983 */ /* 0x000f220000300800 */
[C---:B------:R-:W-:Y:S02]  /*40220*/  ISETP.GT.AND P5, PT, R4.reuse, 0x7e, PT ;  /* 0x0000007e0400780c */ /* 0x040fe40003fa4270 */
[----:B0-----:R-:W-:Y:S02]  /*40230*/  PRMT R30, RZ, 0x7610, R30 ;  /* 0x00007610ff1e7816 */ /* 0x001fe4000000001e */
[----:B------:R-:W-:Y:S02]  /*40240*/  PRMT R67, RZ, 0x7610, R67 ;  /* 0x00007610ff437816 */ /* 0x000fe40000000043 */
[----:B------:R-:W-:Y:S02]  /*40250*/  PRMT R68, RZ, 0x7610, R68 ;  /* 0x00007610ff447816 */ /* 0x000fe40000000044 */
[----:B------:R-:W-:Y:S02]  /*40260*/  ISETP.GT.AND P1, PT, R4, 0x7b, PT ;  /* 0x0000007b0400780c */ /* 0x000fe40003f24270 */
[----:B------:R-:W-:-:S02]  /*40270*/  PRMT R75, RZ, 0x7610, R75 ;  /* 0x00007610ff4b7816 */ /* 0x000fc4000000004b */
[----:B------:R-:W-:Y:S02]  /*40280*/  PRMT R72, RZ, 0x7610, R72 ;  /* 0x00007610ff487816 */ /* 0x000fe40000000048 */
[----:B------:R-:W-:Y:S02]  /*40290*/  PRMT R73, RZ, 0x7610, R73 ;  /* 0x00007610ff497816 */ /* 0x000fe40000000049 */
[----:B------:R-:W-:Y:S02]  /*402a0*/  PRMT R70, RZ, 0x7610, R70 ;  /* 0x00007610ff467816 */ /* 0x000fe40000000046 */
[C---:B------:R-:W-:Y:S02]  /*402b0*/  ISETP.GT.AND P2, PT, R4.reuse, 0x7d, PT ;  /* 0x0000007d0400780c */ /* 0x040fe40003f44270 */
[----:B------:R-:W-:Y:S01]  /*402c0*/  PRMT R84, RZ, 0x7610, R84 ;  /* 0x00007610ff547816 */ /* 0x000fe20000000054 */
[----:B------:R-:W4:Y:S04]  /*402d0*/  @P1 LDG.E.U16 R75, desc[UR6][R42.64] ;  /* 0x000000062a4b1981 */ /* 0x000f28000c1e1500 */
[----:B------:R-:W4:Y:S04]  /*402e0*/  @P1 LDG.E.U16 R72, desc[UR6][R40.64] ;  /* 0x0000000628481981 */ /* 0x000f28000c1e1500 */
[----:B------:R-:W4:Y:S04]  /*402f0*/  @P1 LDG.E.U16 R73, desc[UR6][R38.64] ;  /* 0x0000000626491981 */ /* 0x000f28000c1e1500 */
[----:B------:R-:W4:Y:S04]  /*40300*/  @P1 LDG.E.U16 R70, desc[UR6][R36.64] ;  /* 0x0000000624461981 */ /* 0x000f28000c1e1500 */
[----:B--2---:R-:W2:Y:S04]  /*40310*/  @P5 LDG.E.U16 R30, desc[UR6][R18.64] ;  /* 0x00000006121e5981 */ /* 0x004ea8000c1e1500 */
[----:B------:R-:W2:Y:S04]  /*40320*/  @P5 LDG.E.U16 R67, desc[UR6][R12.64] ;  /* 0x000000060c435981 */ /* 0x000ea8000c1e1500 */
[----:B------:R-:W2:Y:S01]  /*40330*/  @P5 LDG.E.U16 R68, desc[UR6][R14.64] ;  /* 0x000000060e445981 */ /* 0x000ea2000c1e1500 */
[----:B------:R-:W-:Y:S01]  /*40340*/  ISETP.GT.AND P1, PT, R4, 0x7f, PT ;  /* 0x0000007f0400780c */ /* 0x000fe20003f24270 */
[----:B---3--:R-:W-:-:S02]  /*40350*/  IMAD.MOV.U32 R4, RZ, RZ, R5 ;  /* 0x000000ffff047224 */ /* 0x008fc400078e0005 */
[----:B------:R-:W-:Y:S02]  /*40360*/  IMAD.MOV.U32 R5, RZ, RZ, R26 ;  /* 0x000000ffff057224 */ /* 0x000fe400078e001a */
[----:B------:R-:W-:Y:S02]  /*40370*/  IMAD.MOV.U32 R26, RZ, RZ, R0 ;  /* 0x000000ffff1a7224 */ /* 0x000fe400078e0000 */
[----:B------:R-:W3:Y:S04]  /*40380*/  LDL.LU R0, [R1+0x21bc] ;  /* 0x0021bc0001007983 */ /* 0x000ee80000300800 */
[----:B------:R-:W-:Y:S04]  /*40390*/  STL [R1+0x205c], R26 ;  /* 0x00205c1a01007387 */ /* 0x000fe80000100800 */
[----:B------:R0:W3:Y:S04]  /*403a0*/  @P2 LDG.E.U16 R84, desc[UR6][R26.64] ;  /* 0x000000061a542981 */ /* 0x0000e8000c1e1500 */
[----:B------:R0:W-:Y:S01]  /*403b0*/  STL [R1+0x2058], R27 ;  /* 0x0020581b01007387 */ /* 0x0001e20000100800 */
[----:B-1----:R-:W-:-:S02]  /*403c0*/  PRMT R28, RZ, 0x7610, R28 ;  /* 0x00007610ff1c7816 */ /* 0x002fc4000000001c */
[----:B------:R-:W-:-:S04]  /*403d0*/  PRMT R29, RZ, 0x7610, R29 ;  /* 0x00007610ff1d7816 */ /* 0x000fc8000000001d */
[----:B------:R-:W3:Y:S04]  /*403e0*/  @P1 LDG.E.U16 R28, desc[UR6][R8.64] ;  /* 0x00000006081c1981 */ /* 0x000ee8000c1e1500 */
[----:B----4-:R-:W4:Y:S01]  /*403f0*/  @P1 LDG.E.U16 R29, desc[UR6][R6.64] ;  /* 0x00000006061d1981 */ /* 0x010f22000c1e1500 */
[----:B0-----:R-:W-:-:S06]  /*40400*/  PRMT R27, RZ, 0x7610, R27 ;  /* 0x00007610ff1b7816 */ /* 0x001fcc000000001b */
[----:B------:R-:W3:Y:S01]  /*40410*/  @P1 LDG.E.U16 R27, desc[UR6][R10.64] ;  /* 0x000000060a1b1981 */ /* 0x000ee2000c1e1500 */
[----:B------:R-:W-:-:S06]  /*40420*/  PRMT R2, RZ, 0x7610, R2 ;  /* 0x00007610ff027816 */ /* 0x000fcc0000000002 */
[----:B------:R-:W3:Y:S04]  /*40430*/  @P1 LDG.E.U16 R2, desc[UR6][R4.64] ;  /* 0x0000000604021981 */ /* 0x000ee8000c1e1500 */
[----:B------:R-:W-:Y:S04]  /*40440*/  STL [R1+0x2064], R24 ;  /* 0x0020641801007387 */ /* 0x000fe80000100800 */
[----:B------:R-:W-:Y:S04]  /*40450*/  STL [R1+0x2060], R25 ;  /* 0x0020601901007387 */ /* 0x000fe80000100800 */
[----:B------:R-:W-:Y:S04]  /*40460*/  STL [R1+0x206c], R22 ;  /* 0x00206c1601007387 */ /* 0x000fe80000100800 */
[----:B------:R-:W-:Y:S04]  /*40470*/  STL [R1+0x2068], R23 ;  /* 0x0020681701007387 */ /* 0x000fe80000100800 */
[----:B------:R-:W-:Y:S04]  /*40480*/  STL [R1+0x2074], R20 ;  /* 0x0020741401007387 */ /* 0x000fe80000100800 */
[----:B------:R-:W-:Y:S01]  /*40490*/  STL [R1+0x2070], R21 ;  /* 0x0020701501007387 */ /* 0x000fe20000100800 */
[----:B------:R-:W-:-:S02]  /*404a0*/  PRMT R26, RZ, 0x7610, R26 ;  /* 0x00007610ff1a7816 */ /* 0x000fc4000000001a */
[----:B------:R-:W-:Y:S02]  /*404b0*/  PRMT R83, RZ, 0x7610, R83 ;  /* 0x00007610ff537816 */ /* 0x000fe40000000053 */
[----:B------:R-:W-:Y:S02]  /*404c0*/  PRMT R82, RZ, 0x7610, R82 ;  /* 0x00007610ff527816 */ /* 0x000fe40000000052 */
[----:B------:R-:W-:Y:S01]  /*404d0*/  PRMT R85, RZ, 0x7610, R85 ;  /* 0x00007610ff557816 */ /* 0x000fe20000000055 */
[----:B------:R-:W4:Y:S04]  /*404e0*/  @P5 LDG.E.U16 R26, desc[UR6][R16.64] ;  /* 0x00000006101a5981 */ /* 0x000f28000c1e1500 */
[----:B------:R-:W4:Y:S04]  /*404f0*/  @P2 LDG.E.U16 R83, desc[UR6][R20.64] ;  /* 0x0000000614532981 */ /* 0x000f28000c1e1500 */
[----:B------:R-:W4:Y:S04]  /*40500*/  @P2 LDG.E.U16 R82, desc[UR6][R22.64] ;  /* 0x0000000616522981 */ /* 0x000f28000c1e1500 */
[----:B------:R-:W4:Y:S01]  /*40510*/  @P2 LDG.E.U16 R85, desc[UR6][R24.64] ;  /* 0x0000000618552981 */ /* 0x000f22000c1e1500 */
[----:B------:R-:W-:Y:S06]  /*40520*/  BAR.SYNC.DEFER_BLOCKING 0x0 ;  /* 0x0000000000007b1d */ /* 0x000fec0000010000 */
[----:B--2---:R-:W-:Y:S04]  /*40530*/  STL [R1+0x20dc], R30 ;  /* 0x0020dc1e01007387 */ /* 0x004fe80000100800 */
[----:B------:R-:W-:Y:S04]  /*40540*/  STL [R1+0x207c], R18 ;  /* 0x00207c1201007387 */ /* 0x000fe80000100800 */
[----:B------:R-:W-:Y:S04]  /*40550*/  STL [R1+0x2078], R19 ;  /* 0x0020781301007387 */ /* 0x000fe80000100800 */
[----:B------:R-:W-:Y:S04]  /*40560*/  STL [R1+0x2084], R16 ;  /* 0x0020841001007387 */ /* 0x000fe80000100800 */
[----:B------:R-:W-:Y:S04]  /*40570*/  STL [R1+0x2080], R17 ;  /* 0x0020801101007387 */ /* 0x000fe80000100800 */
[----:B------:R-:W-:Y:S04]  /*40580*/  STL [R1+0x208c], R14 ;  /* 0x00208c0e01007387 */ /* 0x000fe80000100800 */
[----:B------:R0:W-:Y:S04]  /*40590*/  STL [R1+0x2088], R15 ;  /* 0x0020880f01007387 */ /* 0x0001e80000100800 */
[----:B------:R-:W2:Y:S04]  /*405a0*/  LDL.LU R69, [R1+0x14f8] ;  /* 0x0014f80001457983 */ /* 0x000ea80000300800 */
[----:B0-----:R-:W2:Y:S04]  /*405b0*/  LDL.LU R15, [R1+0x13a4] ;  /* 0x0013a400010f7983 */ /* 0x001ea80000300800 */
        /* <DEDUP_REMOVED lines=12> */
[----:B------:R0:W-:Y:S04]  /*40680*/  STL [R1+0x171c], R67 ;  /* 0x00171c4301007387 */ /* 0x0001e80000100800 */
[----:B0-----:R-:W2:Y:S04]  /*40690*/  LDL.LU R67, [R1+0x1274] ;  /* 0x0012740001437983 */ /* 0x001ea80000300800 */
[----:B------:R0:W-:Y:S04]  /*406a0*/  STL [R1+0x1720], R68 ;  /* 0x0017204401007387 */ /* 0x0001e80000100800 */
[----:B0-----:R-:W2:Y:S04]  /*406b0*/  LDL.LU R68, [R1+0x1270] ;  /* 0x0012700001447983 */ /* 0x001ea80000300800 */
[----:B------:R-:W2:Y:S04]  /*406c0*/  LDL.LU R71, [R1+0x121c] ;  /* 0x00121c0001477983 */ /* 0x000ea80000300800 */
[----:B------:R0:W-:Y:S04]  /*406d0*/  STL [R1+0x2094], R12 ;  /* 0x0020940c01007387 */ /* 0x0001e80000100800 */
[----:B0-----:R-:W2:Y:S04]  /*406e0*/  LDL.LU R12, [R1+0x13a8] ;  /* 0x0013a800010c7983 */ /* 0x001ea80000300800 */
[----:B------:R0:W-:Y:S04]  /*406f0*/  STL [R1+0x2090], R13 ;  /* 0x0020900d01007387 */ /* 0x0001e80000100800 */
[----:B0-----:R-:W2:Y:S04]  /*40700*/  LDL.LU R13, [R1+0x140c] ;  /* 0x00140c00010d7983 */ /* 0x001ea80000300800 */
[----:B---3--:R0:W-:Y:S04]  /*40710*/  STL [R1+0x20a0], R27 ;  /* 0x0020a01b01007387 */ /* 0x0081e80000100800 */
[----:B0-----:R-:W3:Y:S04]  /*40720*/  LDL.LU R27, [R1+0x1410] ;  /* 0x00141000011b7983 */ /* 0x001ee80000300800 */
[----:B------:R0:W-:Y:S04]  /*40730*/  STL [R1+0x209c], R10 ;  /* 0x00209c0a01007387 */ /* 0x0001e80000100800 */
        /* <DEDUP_REMOVED lines=9> */
[----:B----4-:R0:W-:Y:S04]  /*407d0*/  STL [R1+0x20b8], R29 ;  /* 0x0020b81d01007387 */ /* 0x0101e80000100800 */
[----:B0-----:R-:W4:Y:S04]  /*407e0*/  LDL.LU R29, [R1+0x1488] ;  /* 0x00148800011d7983 */ /* 0x001f280000300800 */
        /* <DEDUP_REMOVED lines=8> */
[----:B--2---:R0:W-:Y:S04]  /*40870*/  STS.U16 [R0+UR76+0x20000], R69 ;  /* 0x0200004500007988 */ /* 0x0041e8000800044c */
[----:B0-----:R-:W2:Y:S04]  /*40880*/  LDL.LU R69, [R1+0x1218] ;  /* 0x0012180001457983 */ /* 0x001ea80000300800 */
[----:B------:R-:W2:Y:S04]  /*40890*/  LDL.LU R4, [R1+0x1214] ;  /* 0x0012140001047983 */ /* 0x000ea80000300800 */
[----:B------:R0:W-:Y:S04]  /*408a0*/  STS.U16 [R0+UR76+0x21c00], R71 ;  /* 0x021c004700007988 */ /* 0x0001e8000800044c */
        /* <DEDUP_REMOVED lines=10> */
[----:B---3--:R-:W-:Y:S04]  /*40950*/  STS.U16 [R0+UR76+0x30800], R27 ;  /* 0x0308001b00007988 */ /* 0x008fe8000800044c */
[----:B------:R-:W-:Y:S04]  /*40960*/  STS.U16 [R0+UR76+0x28800], R10 ;  /* 0x0288000a00007988 */ /* 0x000fe8000800044c */
[----:B------:R-:W-:Y:S04]  /*40970*/  STS.U16 [R0+UR76+0x20800], R11 ;  /* 0x0208000b00007988 */ /* 0x000fe8000800044c */
[----:B------:R-:W-:Y:S04]  /*40980*/  STS.U16 [R0+UR76+0x38400], R28 ;  /* 0x0384001c00007988 */ /* 0x000fe8000800044c */
[----:B------:R-:W-:Y:S04]  /*40990*/  STS.U16 [R0+UR76+0x30400], R8 ;  /* 0x0304000800007988 */ /* 0x000fe8000800044c */
[----:B------:R-:W-:Y:S04]  /*409a0*/  STS.U16 [R0+UR76+0x28400], R9 ;  /* 0x0284000900007988 */ /* 0x000fe8000800044c */
[----:B----4-:R-:W-:Y:S04]  /*409b0*/  STS.U16 [R0+UR76+0x20400], R29 ;  /* 0x0204001d00007988 */ /* 0x010fe8000800044c */
[----:B------:R-:W-:Y:S04]  /*409c0*/  STS.U16 [R0+UR76+0x38000], R6 ;  /* 0x0380000600007988 */ /* 0x000fe8000800044c */
[----:B------:R-:W-:Y:S04]  /*409d0*/  STS.U16 [R0+UR76+0x30000], R7 ;  /* 0x0300000700007988 */ /* 0x000fe8000800044c */
[----:B------:R0:W-:Y:S04]  /*409e0*/  STS.U16 [R0+UR76+0x28000], R2 ;  /* 0x0280000200007988 */ /* 0x0001e8000800044c */
[----:B0-----:R-:W3:Y:S04]  /*409f0*/  LDL.LU R2, [R1+0x11bc] ;  /* 0x0011bc0001027983 */ /* 0x001ee80000300800 */
[----:B------:R-:W4:Y:S04]  /*40a00*/  LDL.LU R7, [R1+0x11b8] ;  /* 0x0011b80001077983 */ /* 0x000f280000300800 */
        /* <DEDUP_REMOVED lines=16> */
[----:B------:R0:W-:Y:S04]  /*40b10*/  STS.U16 [R0+UR76+0x21400], R21 ;  /* 0x0214001500007988 */ /* 0x0001e8000800044c */
[----:B------:R-:W3:Y:S04]  /*40b20*/  LDL.LU R30, [R1+0x1034] ;  /* 0x00103400011e7983 */ /* 0x000ee80000300800 */
[----:B------:R1:W-:Y:S04]  /*40b30*/  STS.U16 [R0+UR76+0x29400], R20 ;  /* 0x0294001400007988 */ /* 0x0003e8000800044c */
[----:B------:R0:W-:Y:S04]  /*40b40*/  STS.U16 [R0+UR76+0x31400], R23 ;  /* 0x0314001700007988 */ /* 0x0001e8000800044c */
[----:B------:R0:W-:Y:S04]  /*40b50*/  STS.U16 [R0+UR76+0x39400], R22 ;  /* 0x0394001600007988 */ /* 0x0001e8000800044c */
[----:B------:R1:W-:Y:S04]  /*40b60*/  STS.U16 [R0+UR76+0x21800], R25 ;  /* 0x0218001900007988 */ /* 0x0003e8000800044c */
[----:B------:R1:W-:Y:S04]  /*40b70*/  STS.U16 [R0+UR76+0x29800], R24 ;  /* 0x0298001800007988 */ /* 0x0003e8000800044c */
[----:B0-----:R-:W3:Y:S04]  /*40b80*/  LDL.LU R21, [R1+0x1030] ;  /* 0x0010300001157983 */ /* 0x001ee80000300800 */
[----:B-1----:R-:W3:Y:S04]  /*40b90*/  LDL.LU R20, [R1+0xfdc] ;  /* 0x000fdc0001147983 */ /* 0x002ee80000300800 */
[----:B------:R-:W3:Y:S04]  /*40ba0*/  LDL.LU R23, [R1+0xfd8] ;  /* 0x000fd80001177983 */ /* 0x000ee80000300800 */
[----:B------:R-:W3:Y:S04]  /*40bb0*/  LDL.LU R22, [R1+0xfd4] ;  /* 0x000fd40001167983 */ /* 0x000ee80000300800 */
[----:B------:R-:W3:Y:S04]  /*40bc0*/  LDL.LU R25, [R1+0xfd0] ;  /* 0x000fd00001197983 */ /* 0x000ee80000300800 */
[----:B------:R0:W-:Y:S04]  /*40bd0*/  STS.U16 [R0+UR76+0x31800], R67 ;  /* 0x0318004300007988 */ /* 0x0001e8000800044c */
[----:B------:R-:W3:Y:S04]  /*40be0*/  LDL.LU R24, [R1+0xf7c] ;  /* 0x000f7c0001187983 */ /* 0x000ee80000300800 */
[----:B------:R1:W-:Y:S04]  /*40bf0*/  STS.U16 [R0+UR76+0x39800], R68 ;  /* 0x0398004400007988 */ /* 0x0003e8000800044c */
[----:B0-----:R-:W3:Y:S04]  /*40c00*/  LDL.LU R67, [R1+0xf78] ;  /* 0x000f780001437983 */ /* 0x001ee80000300800 */
[----:B-1----:R-:W3:Y:S04]  /*40c10*/  LDL.LU R68, [R1+0xf74] ;  /* 0x000f740001447983 */ /* 0x002ee80000300800 */
[----:B--2---:R0:W-:Y:S04]  /*40c20*/  STS.U16 [R0+UR76+0x29c00], R69 ;  /* 0x029c004500007988 */ /* 0x0041e8000800044c */
[----:B0-----:R-:W2:Y:S04]  /*40c30*/  LDL.LU R69, [R1+0xf70] ;  /* 0x000f700001457983 */ /* 0x001ea80000300800 */
[----:B------:R0:W-:Y:S04]  /*40c40*/  STS.U16 [R0+UR76+0x39c00], R71 ;  /* 0x039c004700007988 */ /* 0x0001e8000800044c */
[----:B0-----:R-:W2:Y:S04]  /*40c50*/  LDL.LU R71, [R1+0xf1c] ;  /* 0x000f1c0001477983 */ /* 0x001ea80000300800 */
[----:B------:R-:W-:Y:S04]  /*40c60*/  STS.U16 [R0+UR76+0x31c00], R4 ;  /* 0x031c000400007988 */ /* 0x000fe8000800044c */
[----:B----4-:R-:W-:Y:S04]  /*40c70*/  STS.U16 [R0+UR76+0x2a000], R7 ;  /* 0x02a0000700007988 */ /* 0x010fe8000800044c */
        /* <DEDUP_REMOVED lines=18> */
[----:B0-----:R-:W3:Y:S04]  /*40da0*/  LDL.LU R67, [R1+0xf18] ;  /* 0x000f180001437983 */ /* 0x001ee80000300800 */
[----:B------:R-:W-:Y:S04]  /*40db0*/  STS.U16 [R0+UR76+0x3b000], R21 ;  /* 0x03b0001500007988 */ /* 0x000fe8000800044c */
[----:B------:R-:W-:Y:S04]  /*40dc0*/  STS.U16 [R0+UR76+0x23400], R20 ;  /* 0x0234001400007988 */ /* 0x000fe8000800044c */
[----:B------:R-:W-:Y:S04]  /*40dd0*/  STS.U16 [R0+UR76+0x2b400], R23 ;  /* 0x02b4001700007988 */ /* 0x000fe8000800044c */
[----:B------:R-:W-:Y:S04]  /*40de0*/  STS.U16 [R0+UR76+0x33400], R22 ;  /* 0x0334001600007988 */ /* 0x000fe8000800044c */
[----:B------:R-:W-:Y:S04]  /*40df0*/  STS.U16 [R0+UR76+0x3b400], R25 ;  /* 0x03b4001900007988 */ /* 0x000fe8000800044c */
[----:B------:R-:W-:Y:S04]  /*40e00*/  STS.U16 [R0+UR76+0x23800], R24 ;  /* 0x0238001800007988 */ /* 0x000fe8000800044c */
[----:B------:R-:W-:Y:S04]  /*40e10*/  STS.U16 [R0+UR76+0x33800], R68 ;  /* 0x0338004400007988 */ /* 0x000fe8000800044c */
[----:B--2---:R0:W-:Y:S04]  /*40e20*/  STS.U16 [R0+UR76+0x3b800], R69 ;  /* 0x03b8004500007988 */ /* 0x0041e8000800044c */
[----:B0-----:R-:W2:Y:S04]  /*40e30*/  LDL.LU R69, [R1+0xf14] ;  /* 0x000f140001457983 */ /* 0x001ea80000300800 */
        /* <DEDUP_REMOVED lines=27> */
[----:B0-----:R-:W4:Y:S04]  /*40ff0*/  LDL.LU R71, [R1+0x1268] ;  /* 0x0012680001477983 */ /* 0x001f280000300800 */
[----:B------:R0:W-:Y:S02]  /*41000*/  STS.U16 [R0+UR76+0x22000], R2 ;  /* 0x0220000200007988 */ /* 0x0001e4000800044c */
[----:B0-----:R-:W-:-:S02]  /*41010*/  LOP3.LUT R2, R0, 0x10, RZ, 0x3c, !PT ;  /* 0x0000001000027812 */ /* 0x001fc400078e3cff */
[----:B---3--:R0:W-:Y:S04]  /*41020*/  STS.U16 [R0+UR76+0x2bc00], R67 ;  /* 0x02bc004300007988 */ /* 0x0081e8000800044c */
[----:B0-----:R-:W3:Y:S04]  /*41030*/  LDL.LU R67, [R1+0x1264] ;  /* 0x0012640001437983 */ /* 0x001ee80000300800 */
[----:B--2---:R0:W-:Y:S04]  /*41040*/  STS.U16 [R0+UR76+0x33c00], R69 ;  /* 0x033c004500007988 */ /* 0x0041e8000800044c */
[----:B----4-:R-:W-:Y:S04]  /*41050*/  STS.U16 [R0+UR76+0x3bc00], R4 ;  /* 0x03bc000400007988 */ /* 0x010fe8000800044c */
[----:B------:R-:W-:Y:S04]  /*41060*/  STS.U16 [R2+UR76+0x20080], R7 ;  /* 0x0200800702007988 */ /* 0x000fe8000800044c */
[----:B------:R-:W-:Y:S04]  /*41070*/  STS.U16 [R2+UR76+0x28080], R6 ;  /* 0x0280800602007988 */ /* 0x000fe8000800044c */
[----:B------:R-:W-:Y:S04]  /*41080*/  STS.U16 [R2+UR76+0x30080], R29 ;  /* 0x0300801d02007988 */ /* 0x000fe8000800044c */
[----:B------:R-:W-:Y:S04]  /*41090*/  STS.U16 [R2+UR76+0x38080], R9 ;  /* 0x0380800902007988 */ /* 0x000fe8000800044c */
        /* <DEDUP_REMOVED lines=22> */
[----:B0-----:R-:W4:Y:S04]  /*41200*/  LDL.LU R68, [R1+0x120c] ;  /* 0x00120c0001447983 */ /* 0x001f280000300800 */
        /* <DEDUP_REMOVED lines=27> */
[----:B---3--:R0:W-:Y:S04]  /*413c0*/  STS.U16 [R2+UR76+0x31880], R67 ;  /* 0x0318804302007988 */ /* 0x0081e8000800044c */
[----:B0-----:R-:W3:Y:S04]  /*413d0*/  LDL.LU R67, [R1+0xfc0] ;  /* 0x000fc00001437983 */ /* 0x001ee80000300800 */
[----:B--2---:R0:W-:Y:S04]  /*413e0*/  STS.U16 [R2+UR76+0x39880], R69 ;  /* 0x0398804502007988 */ /* 0x0041e8000800044c */
[----:B0-----:R-:W2:Y:S04]  /*413f0*/  LDL.LU R69, [R1+0xf6c] ;  /* 0x000f6c0001457983 */ /* 0x001ea80000300800 */
[----:B----4-:R0:W-:Y:S04]  /*41400*/  STS.U16 [R2+UR76+0x21c80], R68 ;  /* 0x021c804402007988 */ /* 0x0101e8000800044c */
[----:B0-----:R-:W4:Y:S04]  /*41410*/  LDL.LU R68, [R1+0xf68] ;  /* 0x000f680001447983 */ /* 0x001f280000300800 */
[----:B------:R0:W-:Y:S04]  /*41420*/  STS.U16 [R2+UR76+0x29c80], R71 ;  /* 0x029c804702007988 */ /* 0x0001e8000800044c */
[----:B0-----:R-:W4:Y:S04]  /*41430*/  LDL.LU R71, [R1+0xf64] ;  /* 0x000f640001477983 */ /* 0x001f280000300800 */
[----:B------:R0:W-:Y:S04]  /*41440*/  STS.U16 [R2+UR76+0x31c80], R4 ;  /* 0x031c800402007988 */ /* 0x0001e8000800044c */
        /* <DEDUP_REMOVED lines=24> */
[----:B0-----:R-:W4:Y:S04]  /*415d0*/  LDL.LU R4, [R1+0xf60] ;  /* 0x000f600001047983 */ /* 0x001f280000300800 */
[----:B---3--:R-:W-:Y:S04]  /*415e0*/  STS.U16 [R2+UR76+0x3b480], R67 ;  /* 0x03b4804302007988 */ /* 0x008fe8000800044c */
[----:B--2---:R0:W-:Y:S04]  /*415f0*/  STS.U16 [R2+UR76+0x23880], R69 ;  /* 0x0238804502007988 */ /* 0x0041e8000800044c */
[----:B0-----:R-:W2:Y:S04]  /*41600*/  LDL.LU R69, [R1+0xf0c] ;  /* 0x000f0c0001457983 */ /* 0x001ea80000300800 */
        /* <DEDUP_REMOVED lines=26> */
[----:B------:R1:W-:Y:S04]  /*417b0*/  STS.U16 [R2+UR76+0x33880], R71 ;  /* 0x0338804702007988 */ /* 0x0003e8000800044c */
[----:B0-----:R-:W4:Y:S04]  /*417c0*/  LDL.LU R68, [R1+0x12b4] ;  /* 0x0012b40001447983 */ /* 0x001f280000300800 */
[----:B-1----:R-:W4:Y:S04]  /*417d0*/  LDL.LU R71, [R1+0x12b0] ;  /* 0x0012b00001477983 */ /* 0x002f280000300800 */
[----:B------:R0:W-:Y:S02]  /*417e0*/  STS.U16 [R2+UR76+0x3b880], R4 ;  /* 0x03b8800402007988 */ /* 0x0001e4000800044c */
[----:B0-----:R-:W-:-:S02]  /*417f0*/  LOP3.LUT R4, R0, 0x20, RZ, 0x3c, !PT ;  /* 0x0000002000047812 */ /* 0x001fc400078e3cff */
[----:B--2---:R0:W-:Y:S04]  /*41800*/  STS.U16 [R2+UR76+0x23c80], R69 ;  /* 0x023c804502007988 */ /* 0x0041e8000800044c */
        /* <DEDUP_REMOVED lines=24> */
[----:B----4-:R1:W-:Y:S04]  /*41990*/  STS.U16 [R4+UR76+0x29500], R67 ;  /* 0x0295004304007988 */ /* 0x0103e8000800044c */
[----:B0-----:R-:W2:Y:S04]  /*419a0*/  LDL.LU R69, [R1+0x125c] ;  /* 0x00125c0001457983 */ /* 0x001ea80000300800 */
[----:B------:R-:W-:Y:S04]  /*419b0*/  STS.U16 [R4+UR76+0x31500], R68 ;  /* 0x0315004404007988 */ /* 0x000fe8000800044c */
[----:B-1----:R-:W3:Y:S04]  /*419c0*/  LDL.LU R67, [R1+0x1258] ;  /* 0x0012580001437983 */ /* 0x002ee80000300800 */
        /* <DEDUP_REMOVED lines=29> */
[----:B--2---:R0:W-:Y:S04]  /*41ba0*/  STS.U16 [R4+UR76+0x21900], R69 ;  /* 0x0219004504007988 */ /* 0x0041e8000800044c */
[----:B---3--:R1:W-:Y:S04]  /*41bb0*/  STS.U16 [R4+UR76+0x29900], R67 ;  /* 0x0299004304007988 */ /* 0x0083e8000800044c */
[----:B0-----:R-:W2:Y:S04]  /*41bc0*/  LDL.LU R69, [R1+0xfb4] ;  /* 0x000fb40001457983 */ /* 0x001ea80000300800 */
[----:B-1----:R-:W3:Y:S04]  /*41bd0*/  LDL.LU R67, [R1+0x21b8] ;  /* 0x0021b80001437983 */ /* 0x002ee80000300800 */
[----:B----4-:R0:W-:Y:S04]  /*41be0*/  STS.U16 [R4+UR76+0x31900], R71 ;  /* 0x0319004704007988 */ /* 0x0101e8000800044c */
[----:B0-----:R-:W4:Y:S04]  /*41bf0*/  LDL.LU R71, [R1+0xfb0] ;  /* 0x000fb00001477983 */ /* 0x001f280000300800 */
[----:B------:R0:W-:Y:S04]  /*41c00*/  STS.U16 [R4+UR76+0x39900], R68 ;  /* 0x0399004404007988 */ /* 0x0001e8000800044c */
[----:B------:R-:W-:Y:S04]  /*41c10*/  STS.U16 [R4+UR76+0x21d00], R5 ;  /* 0x021d000504007988 */ /* 0x000fe8000800044c */
[----:B------:R-:W-:Y:S04]  /*41c20*/  STS.U16 [R4+UR76+0x29d00], R2 ;  /* 0x029d000204007988 */ /* 0x000fe8000800044c */
[----:B------:R-:W-:Y:S04]  /*41c30*/  STS.U16 [R4+UR76+0x31d00], R7 ;  /* 0x031d000704007988 */ /* 0x000fe8000800044c */
[----:B------:R-:W-:Y:S04]  /*41c40*/  STS.U16 [R4+UR76+0x39d00], R6 ;  /* 0x039d000604007988 */ /* 0x000fe8000800044c */
[----:B------:R1:W-:Y:S04]  /*41c50*/  STS.U16 [R4+UR76+0x22100], R29 ;  /* 0x0221001d04007988 */ /* 0x0003e8000800044c */
[----:B------:R1:W-:Y:S04]  /*41c60*/  STS.U16 [R4+UR76+0x2a100], R9 ;  /* 0x02a1000904007988 */ /* 0x0003e8000800044c */
[----:B------:R1:W-:Y:S04]  /*41c70*/  STS.U16 [R4+UR76+0x32100], R8 ;  /* 0x0321000804007988 */ /* 0x0003e8000800044c */
[----:B0-----:R-:W3:Y:S04]  /*41c80*/  LDL.LU R68, [R1+0x21b4] ;  /* 0x0021b40001447983 */ /* 0x001ee80000300800 */
[----:B------:R0:W-:Y:S04]  /*41c90*/  STS.U16 [R4+UR76+0x3a100], R28 ;  /* 0x03a1001c04007988 */ /* 0x0001e8000800044c */
[----:B------:R0:W-:Y:S04]  /*41ca0*/  STS.U16 [R4+UR76+0x22500], R11 ;  /* 0x0225000b04007988 */ /* 0x0001e8000800044c */
[----:B------:R0:W-:Y:S04]  /*41cb0*/  STS.U16 [R4+UR76+0x2a500], R10 ;  /* 0x02a5000a04007988 */ /* 0x0001e8000800044c */
[----:B------:R0:W-:Y:S04]  /*41cc0*/  STS.U16 [R4+UR76+0x32500], R27 ;  /* 0x0325001b04007988 */ /* 0x0001e8000800044c */
[----:B-1----:R-:W3:Y:S04]  /*41cd0*/  LDL.LU R29, [R1+0xf50] ;  /* 0x000f5000011d7983 */ /* 0x002ee80000300800 */
[----:B------:R-:W3:Y:S04]  /*41ce0*/  LDL.LU R9, [R1+0xefc] ;  /* 0x000efc0001097983 */ /* 0x000ee80000300800 */
[----:B------:R1:W-:Y:S04]  /*41cf0*/  STS.U16 [R4+UR76+0x3a500], R13 ;  /* 0x03a5000d04007988 */ /* 0x0003e8000800044c */
[----:B------:R0:W-:Y:S04]  /*41d00*/  STS.U16 [R4+UR76+0x22900], R12 ;  /* 0x0229000c04007988 */ /* 0x0001e8000800044c */
[----:B------:R-:W3:Y:S04]  /*41d10*/  LDL.LU R8, [R1+0xef8] ;  /* 0x000ef80001087983 */ /* 0x000ee80000300800 */
[----:B------:R1:W-:Y:S04]  /*41d20*/  STS.U16 [R4+UR76+0x2a900], R15 ;  /* 0x02a9000f04007988 */ /* 0x0003e8000800044c */
[----:B------:R1:W-:Y:S04]  /*41d30*/  STS.U16 [R4+UR76+0x32900], R14 ;  /* 0x0329000e04007988 */ /* 0x0003e8000800044c */
[----:B0-----:R-:W3:Y:S04]  /*41d40*/  LDL.LU R28, [R1+0x14c8] ;  /* 0x0014c800011c7983 */ /* 0x001ee80000300800 */
[----:B------:R0:W-:Y:S04]  /*41d50*/  STS.U16 [R4+UR76+0x3a900], R17 ;  /* 0x03a9001104007988 */ /* 0x0001e8000800044c */
[----:B------:R-:W3:Y:S04]  /*41d60*/  LDL.LU R11, [R1+0x14c4] ;  /* 0x0014c400010b7983 */ /* 0x000ee80000300800 */
[----:B------:R0:W-:Y:S04]  /*41d70*/  STS.U16 [R4+UR76+0x22d00], R16 ;  /* 0x022d001004007988 */ /* 0x0001e8000800044c */
[----:B------:R-:W3:Y:S04]  /*41d80*/  LDL.LU R10, [R1+0x14c0] ;  /* 0x0014c000010a7983 */ /* 0x000ee80000300800 */
[----:B------:R0:W-:Y:S04]  /*41d90*/  STS.U16 [R4+UR76+0x2ad00], R19 ;  /* 0x02ad001304007988 */ /* 0x0001e8000800044c */
[----:B------:R-:W3:Y:S04]  /*41da0*/  LDL.LU R27, [R1+0x14bc] ;  /* 0x0014bc00011b7983 */ /* 0x000ee80000300800 */
[----:B------:R0:W-:Y:S04]  /*41db0*/  STS.U16 [R4+UR76+0x32d00], R18 ;  /* 0x032d001204007988 */ /* 0x0001e8000800044c */
[----:B-1----:R-:W3:Y:S04]  /*41dc0*/  LDL.LU R13, [R1+0x1458] ;  /* 0x00145800010d7983 */ /* 0x002ee80000300800 */
[----:B------:R1:W-:Y:S04]  /*41dd0*/  STS.U16 [R4+UR76+0x3ad00], R30 ;  /* 0x03ad001e04007988 */ /* 0x0003e8000800044c */
[----:B------:R-:W3:Y:S04]  /*41de0*/  LDL.LU R12, [R1+0x1454] ;  /* 0x00145400010c7983 */ /* 0x000ee80000300800 */
[----:B------:R0:W-:Y:S04]  /*41df0*/  STS.U16 [R4+UR76+0x23100], R21 ;  /* 0x0231001504007988 */ /* 0x0001e8000800044c */
[----:B------:R-:W3:Y:S04]  /*41e00*/  LDL.LU R15, [R1+0x1450] ;  /* 0x00145000010f7983 */ /* 0x000ee80000300800 */
[----:B------:R-:W-:Y:S04]  /*41e10*/  STS.U16 [R4+UR76+0x2b100], R20 ;  /* 0x02b1001404007988 */ /* 0x000fe8000800044c */
[----:B------:R-:W3:Y:S04]  /*41e20*/  LDL.LU R14, [R1+0x144c] ;  /* 0x00144c00010e7983 */ /* 0x000ee80000300800 */
[----:B------:R-:W-:Y:S04]  /*41e30*/  STS.U16 [R4+UR76+0x33100], R23 ;  /* 0x0331001704007988 */ /* 0x000fe8000800044c */
[----:B0-----:R-:W3:Y:S04]  /*41e40*/  LDL.LU R17, [R1+0x13e8] ;  /* 0x0013e80001117983 */ /* 0x001ee80000300800 */
[----:B------:R-:W-:Y:S04]  /*41e50*/  STS.U16 [R4+UR76+0x3b100], R22 ;  /* 0x03b1001604007988 */ /* 0x000fe8000800044c */
[----:B------:R-:W3:Y:S04]  /*41e60*/  LDL.LU R16, [R1+0x13e4] ;  /* 0x0013e40001107983 */ /* 0x000ee80000300800 */
[----:B------:R-:W-:Y:S04]  /*41e70*/  STS.U16 [R4+UR76+0x23500], R25 ;  /* 0x0235001904007988 */ /* 0x000fe8000800044c */
[----:B------:R-:W3:Y:S04]  /*41e80*/  LDL.LU R19, [R1+0x13e0] ;  /* 0x0013e00001137983 */ /* 0x000ee80000300800 */
[----:B------:R-:W-:Y:S04]  /*41e90*/  STS.U16 [R4+UR76+0x2b500], R24 ;  /* 0x02b5001804007988 */ /* 0x000fe8000800044c */
[----:B------:R-:W3:Y:S04]  /*41ea0*/  LDL.LU R18, [R1+0x13dc] ;  /* 0x0013dc0001127983 */ /* 0x000ee80000300800 */
[----:B-1----:R-:W3:Y:S04]  /*41eb0*/  LDL.LU R30, [R1+0x1378] ;  /* 0x00137800011e7983 */ /* 0x002ee80000300800 */
[----:B------:R-:W3:Y:S04]  /*41ec0*/  LDL.LU R21, [R1+0x1374] ;  /* 0x0013740001157983 */ /* 0x000ee80000300800 */
[----:B--2---:R-:W-:Y:S04]  /*41ed0*/  STS.U16 [R4+UR76+0x33500], R69 ;  /* 0x0335004504007988 */ /* 0x004fe8000800044c */
[----:B----4-:R0:W-:Y:S04]  /*41ee0*/  STS.U16 [R4+UR76+0x3b500], R71 ;  /* 0x03b5004704007988 */ /* 0x0101e8000800044c */
[----:B0-----:R-:W2:Y:S04]  /*41ef0*/  LDL.LU R71, [R1+0x1370] ;  /* 0x0013700001477983 */ /* 0x001ea80000300800 */
[----:B---3--:R-:W-:Y:S04]  /*41f00*/  STS.U16 [R4+UR76+0x23900], R68 ;  /* 0x0239004404007988 */ /* 0x008fe8000800044c */
[----:B------:R0:W-:Y:S04]  /*41f10*/  STS.U16 [R4+UR76+0x2b900], R67 ;  /* 0x02b9004304007988 */ /* 0x0001e8000800044c */
[----:B------:R1:W-:Y:S04]  /*41f20*/  STS.U16 [R4+UR76+0x33900], R66 ;  /* 0x0339004204007988 */ /* 0x0003e8000800044c */
[----:B------:R-:W-:Y:S01]  /*41f30*/  STS.U16 [R4+UR76+0x3b900], R29 ;  /* 0x03b9001d04007988 */ /* 0x000fe2000800044c */
[----:B------:R-:W-:-:S03]  /*41f40*/  LOP3.LUT R2, R0, 0x30, RZ, 0x3c, !PT ;  /* 0x0000003000027812 */ /* 0x000fc600078e3cff */
[----:B------:R-:W-:Y:S04]  /*41f50*/  STS.U16 [R4+UR76+0x23d00], R9 ;  /* 0x023d000904007988 */ /* 0x000fe8000800044c */
[----:B------:R-:W-:Y:S04]  /*41f60*/  STS.U16 [R4+UR76+0x2bd00], R8 ;  /* 0x02bd000804007988 */ /* 0x000fe8000800044c */
[----:B------:R3:W-:Y:S04]  /*41f70*/  STS.U16 [R4+UR76+0x33d00], R65 ;  /* 0x033d004104007988 */ /* 0x0007e8000800044c */
[----:B------:R4:W-:Y:S04]  /*41f80*/  STS.U16 [R4+UR76+0x3bd00], R64 ;  /* 0x03bd004004007988 */ /* 0x0009e8000800044c */
[----:B------:R-:W2:Y:S04]  /*41f90*/  LDL.LU R20, [R1+0x136c] ;  /* 0x00136c0001147983 */ /* 0x000ea80000300800 */
[----:B------:R-:W-:Y:S04]  /*41fa0*/  STS.U16 [R2+UR76+0x20180], R28 ;  /* 0x0201801c02007988 */ /* 0x000fe8000800044c */
[----:B------:R-:W-:Y:S04]  /*41fb0*/  STS.U16 [R2+UR76+0x28180], R11 ;  /* 0x0281800b02007988 */ /* 0x000fe8000800044c */
[----:B------:R-:W2:Y:S04]  /*41fc0*/  LDL.LU R23, [R1+0x130c] ;  /* 0x00130c0001177983 */ /* 0x000ea80000300800 */
[----:B------:R-:W2:Y:S04]  /*41fd0*/  LDL.LU R22, [R1+0x1308] ;  /* 0x0013080001167983 */ /* 0x000ea80000300800 */
[----:B------:R-:W-:Y:S04]  /*41fe0*/  STS.U16 [R2+UR76+0x30180], R10 ;  /* 0x0301800a02007988 */ /* 0x000fe8000800044c */
[----:B------:R-:W-:Y:S04]  /*41ff0*/  STS.U16 [R2+UR76+0x38180], R27 ;  /* 0x0381801b02007988 */ /* 0x000fe8000800044c */
[----:B------:R-:W2:Y:S04]  /*42000*/  LDL.LU R25, [R1+0x1304] ;  /* 0x0013040001197983 */ /* 0x000ea80000300800 */
[----:B------:R-:W-:Y:S04]  /*42010*/  STS.U16 [R2+UR76+0x20580], R13 ;  /* 0x0205800d02007988 */ /* 0x000fe8000800044c */
[----:B------:R-:W-:Y:S04]  /*42020*/  STS.U16 [R2+UR76+0x28580], R12 ;  /* 0x0285800c02007988 */ /* 0x000fe8000800044c */
[----:B------:R-:W2:Y:S04]  /*42030*/  LDL.LU R24, [R1+0x1300] ;  /* 0x0013000001187983 */ /* 0x000ea80000300800 */
[----:B0-----:R-:W2:Y:S04]  /*42040*/  LDL.LU R67, [R1+0x12ac] ;  /* 0x0012ac0001437983 */ /* 0x001ea80000300800 */
[----:B-1----:R-:W2:Y:S04]  /*42050*/  LDL.LU R66, [R1+0x12a8] ;  /* 0x0012a80001427983 */ /* 0x002ea80000300800 */
[----:B------:R-:W-:Y:S04]  /*42060*/  STS.U16 [R2+UR76+0x30580], R15 ;  /* 0x0305800f02007988 */ /* 0x000fe8000800044c */
[----:B------:R-:W-:Y:S04]  /*42070*/  STS.U16 [R2+UR76+0x38580], R14 ;  /* 0x0385800e02007988 */ /* 0x000fe8000800044c */
[----:B------:R-:W2:Y:S04]  /*42080*/  LDL.LU R69, [R1+0x12a4] ;  /* 0x0012a40001457983 */ /* 0x000ea80000300800 */
[----:B------:R-:W2:Y:S04]  /*42090*/  LDL.LU R68, [R1+0x12a0] ;  /* 0x0012a00001447983 */ /* 0x000ea80000300800 */
[----:B------:R-:W-:Y:S04]  /*420a0*/  STS.U16 [R2+UR76+0x20980], R17 ;  /* 0x0209801102007988 */ /* 0x000fe8000800044c */
[----:B------:R-:W-:Y:S04]  /*420b0*/  STS.U16 [R2+UR76+0x28980], R16 ;  /* 0x0289801002007988 */ /* 0x000fe8000800044c */
[----:B---3--:R-:W3:Y:S04]  /*420c0*/  LDL.LU R65, [R1+0x21b0] ;  /* 0x0021b00001417983 */ /* 0x008ee80000300800 */
[----:B------:R-:W-:Y:S04]  /*420d0*/  STS.U16 [R2+UR76+0x30980], R19 ;  /* 0x0309801302007988 */ /* 0x000fe8000800044c */
[----:B------:R-:W-:Y:S04]  /*420e0*/  STS.U16 [R2+UR76+0x38980], R18 ;  /* 0x0389801202007988 */ /* 0x000fe8000800044c */
[----:B----4-:R-:W4:Y:S04]  /*420f0*/  LDL.LU R64, [R1+0x21ac] ;  /* 0x0021ac0001407983 */ /* 0x010f280000300800 */
[----:B------:R-:W-:Y:S04]  /*42100*/  STS.U16 [R2+UR76+0x20d80], R30 ;  /* 0x020d801e02007988 */ /* 0x000fe8000800044c */
[----:B------:R-:W-:Y:S04]  /*42110*/  STS.U16 [R2+UR76+0x28d80], R21 ;  /* 0x028d801502007988 */ /* 0x000fe8000800044c */
[----:B--2---:R0:W-:Y:S04]  /*42120*/  STS.U16 [R2+UR76+0x30d80], R71 ;  /* 0x030d804702007988 */ /* 0x0041e8000800044c */
[----:B0-----:R-:W2:Y:S04]  /*42130*/  LDL.LU R71, [R1+0x124c] ;  /* 0x00124c0001477983 */ /* 0x001ea80000300800 */
[----:B------:R-:W3:Y:S04]  /*42140*/  LDL.LU R4, [R1+0x1248] ;  /* 0x0012480001047983 */ /* 0x000ee80000300800 */
[----:B------:R-:W3:Y:S04]  /*42150*/  LDL.LU R7, [R1+0x1244] ;  /* 0x0012440001077983 */ /* 0x000ee80000300800 */
[----:B------:R-:W3:Y:S04]  /*42160*/  LDL.LU R6, [R1+0x1240] ;  /* 0x0012400001067983 */ /* 0x000ee80000300800 */
        /* <DEDUP_REMOVED lines=19> */
[----:B------:R0:W-:Y:S04]  /*422a0*/  STS.U16 [R2+UR76+0x29180], R22 ;  /* 0x0291801602007988 */ /* 0x0001e8000800044c */
[----:B------:R0:W-:Y:S04]  /*422b0*/  STS.U16 [R2+UR76+0x31180], R25 ;  /* 0x0311801902007988 */ /* 0x0001e8000800044c */
[----:B------:R1:W-:Y:S04]  /*422c0*/  STS.U16 [R2+UR76+0x39180], R24 ;  /* 0x0391801802007988 */ /* 0x0003e8000800044c */
[----:B------:R1:W-:Y:S04]  /*422d0*/  STS.U16 [R2+UR76+0x21580], R67 ;  /* 0x0215804302007988 */ /* 0x0003e8000800044c */
[----:B0-----:R-:W4:Y:S04]  /*422e0*/  LDL.LU R20, [R1+0x1068] ;  /* 0x0010680001147983 */ /* 0x001f280000300800 */
[----:B-1----:R-:W4:Y:S04]  /*422f0*/  LDL.LU R23, [R1+0x1064] ;  /* 0x0010640001177983 */ /* 0x002f280000300800 */
[----:B------:R-:W4:Y:S04]  /*42300*/  LDL.LU R22, [R1+0x1060] ;  /* 0x0010600001167983 */ /* 0x000f280000300800 */
[----:B------:R-:W4:Y:S04]  /*42310*/  LDL.LU R25, [R1+0x100c] ;  /* 0x00100c0001197983 */ /* 0x000f280000300800 */
[----:B------:R-:W4:Y:S04]  /*42320*/  LDL.LU R24, [R1+0x1008] ;  /* 0x0010080001187983 */ /* 0x000f280000300800 */
[----:B------:R0:W-:Y:S04]  /*42330*/  STS.U16 [R2+UR76+0x29580], R66 ;  /* 0x0295804202007988 */ /* 0x0001e8000800044c */
[----:B------:R-:W4:Y:S04]  /*42340*/  LDL.LU R67, [R1+0x1004] ;  /* 0x0010040001437983 */ /* 0x000f280000300800 */
[----:B------:R1:W-:Y:S04]  /*42350*/  STS.U16 [R2+UR76+0x31580], R69 ;  /* 0x0315804502007988 */ /* 0x0003e8000800044c */
[----:B------:R1:W-:Y:S04]  /*42360*/  STS.U16 [R2+UR76+0x39580], R68 ;  /* 0x0395804402007988 */ /* 0x0003e8000800044c */
[----:B0-----:R-:W4:Y:S04]  /*42370*/  LDL.LU R66, [R1+0x1000] ;  /* 0x0010000001427983 */ /* 0x001f280000300800 */
[----:B-1----:R-:W4:Y:S04]  /*42380*/  LDL.LU R69, [R1+0xfac] ;  /* 0x000fac0001457983 */ /* 0x002f280000300800 */
[----:B------:R-:W4:Y:S04]  /*42390*/  LDL.LU R68, [R1+0xfa8] ;  /* 0x000fa80001447983 */ /* 0x000f280000300800 */
[----:B--2---:R0:W-:Y:S04]  /*423a0*/  STS.U16 [R2+UR76+0x21980], R71 ;  /* 0x0219804702007988 */ /* 0x0041e8000800044c */
[----:B0-----:R-:W2:Y:S04]  /*423b0*/  LDL.LU R71, [R1+0xfa4] ;  /* 0x000fa40001477983 */ /* 0x001ea80000300800 */
[----:B---3--:R-:W-:Y:S04]  /*423c0*/  STS.U16 [R2+UR76+0x29980], R4 ;  /* 0x0299800402007988 */ /* 0x008fe8000800044c */
[----:B------:R-:W-:Y:S04]  /*423d0*/  STS.U16 [R2+UR76+0x31980], R7 ;  /* 0x0319800702007988 */ /* 0x000fe8000800044c */
[----:B------:R-:W-:Y:S04]  /*423e0*/  STS.U16 [R2+UR76+0x39980], R6 ;  /* 0x0399800602007988 */ /* 0x000fe8000800044c */
[----:B----4-:R-:W-:Y:S04]  /*423f0*/  STS.U16 [R2+UR76+0x21d80], R29 ;  /* 0x021d801d02007988 */ /* 0x010fe8000800044c */
[----:B------:R-:W-:Y:S04]  /*42400*/  STS.U16 [R2+UR76+0x29d80], R9 ;  /* 0x029d800902007988 */ /* 0x000fe8000800044c */
[----:B------:R-:W-:Y:S04]  /*42410*/  STS.U16 [R2+UR76+0x31d80], R8 ;  /* 0x031d800802007988 */ /* 0x000fe8000800044c */
[----:B------:R-:W-:Y:S04]  /*42420*/  STS.U16 [R2+UR76+0x39d80], R28 ;  /* 0x039d801c02007988 */ /* 0x000fe8000800044c */
[----:B------:R-:W-:Y:S04]  /*42430*/  STS.U16 [R2+UR76+0x22180], R11 ;  /* 0x0221800b02007988 */ /* 0x000fe8000800044c */
[----:B------:R0:W-:Y:S04]  /*42440*/  STS.U16 [R2+UR76+0x2a180], R10 ;  /* 0x02a1800a02007988 */ /* 0x0001e8000800044c */
[----:B------:R1:W-:Y:S04]  /*42450*/  STS.U16 [R2+UR76+0x32180], R27 ;  /* 0x0321801b02007988 */ /* 0x0003e8000800044c */
[----:B0-----:R-:W3:Y:S04]  /*42460*/  LDL.LU R10, [R1+0xfa0] ;  /* 0x000fa000010a7983 */ /* 0x001ee80000300800 */
[----:B------:R0:W-:Y:S04]  /*42470*/  STS.U16 [R2+UR76+0x3a180], R13 ;  /* 0x03a1800d02007988 */ /* 0x0001e8000800044c */
[----:B-1----:R-:W4:Y:S04]  /*42480*/  LDL.LU R27, [R1+0x14b8] ;  /* 0x0014b800011b7983 */ /* 0x002f280000300800 */
        /* <DEDUP_REMOVED lines=36> */
[----:B0-----:R-:W4:Y:S04]  /*426d0*/  LDL.LU R68, [R1+0x12f0] ;  /* 0x0012f00001447983 */ /* 0x001f280000300800 */
[----:B--2---:R0:W-:Y:S04]  /*426e0*/  STS.U16 [R2+UR76+0x33580], R71 ;  /* 0x0335804702007988 */ /* 0x0041e8000800044c */
[----:B0-----:R-:W2:Y:S01]  /*426f0*/  LDL.LU R71, [R1+0x129c] ;  /* 0x00129c0001477983 */ /* 0x001ea20000300800 */
[----:B------:R-:W-:-:S03]  /*42700*/  LOP3.LUT R4, R0, 0x40, RZ, 0x3c, !PT ;  /* 0x0000004000047812 */ /* 0x000fc600078e3cff */
[----:B---3--:R-:W-:Y:S04]  /*42710*/  STS.U16 [R2+UR76+0x3b580], R10 ;  /* 0x03b5800a02007988 */ /* 0x008fe8000800044c */
[----:B------:R0:W-:Y:S04]  /*42720*/  STS.U16 [R2+UR76+0x23980], R91 ;  /* 0x0239805b02007988 */ /* 0x0001e8000800044c */
[----:B------:R1:W-:Y:S04]  /*42730*/  STS.U16 [R2+UR76+0x2b980], R92 ;  /* 0x02b9805c02007988 */ /* 0x0003e8000800044c */
[----:B------:R3:W-:Y:S04]  /*42740*/  STS.U16 [R2+UR76+0x33980], R3 ;  /* 0x0339800302007988 */ /* 0x0007e8000800044c */
[----:B------:R0:W-:Y:S04]  /*42750*/  STS.U16 [R2+UR76+0x3b980], R90 ;  /* 0x03b9805a02007988 */ /* 0x0001e8000800044c */
[----:B------:R0:W-:Y:S04]  /*42760*/  STS.U16 [R2+UR76+0x23d80], R75 ;  /* 0x023d804b02007988 */ /* 0x0001e8000800044c */
[----:B------:R0:W-:Y:S04]  /*42770*/  STS.U16 [R2+UR76+0x2bd80], R72 ;  /* 0x02bd804802007988 */ /* 0x0001e8000800044c */
[----:B------:R0:W-:Y:S04]  /*42780*/  STS.U16 [R2+UR76+0x33d80], R73 ;  /* 0x033d804902007988 */ /* 0x0001e8000800044c */
[----:B------:R0:W-:Y:S04]  /*42790*/  STS.U16 [R2+UR76+0x3bd80], R70 ;  /* 0x03bd804602007988 */ /* 0x0001e8000800044c */
[----:B----4-:R-:W-:Y:S04]  /*427a0*/  STS.U16 [R4+UR76+0x20200], R27 ;  /* 0x0202001b04007988 */ /* 0x010fe8000800044c */
[----:B------:R-:W-:Y:S04]  /*427b0*/  STS.U16 [R4+UR76+0x28200], R13 ;  /* 0x0282000d04007988 */ /* 0x000fe8000800044c */
[----:B0-----:R-:W4:Y:S04]  /*427c0*/  LDL.LU R91, [R1+0x21a8] ;  /* 0x0021a800015b7983 */ /* 0x001f280000300800 */
[----:B------:R-:W-:Y:S04]  /*427d0*/  STS.U16 [R4+UR76+0x30200], R12 ;  /* 0x0302000c04007988 */ /* 0x000fe8000800044c */
[----:B------:R-:W-:Y:S04]  /*427e0*/  STS.U16 [R4+UR76+0x38200], R15 ;  /* 0x0382000f04007988 */ /* 0x000fe8000800044c */
[----:B------:R-:W-:Y:S04]  /*427f0*/  STS.U16 [R4+UR76+0x20600], R14 ;  /* 0x0206000e04007988 */ /* 0x000fe8000800044c */
[----:B-1----:R-:W4:Y:S04]  /*42800*/  LDL.LU R92, [R1+0x21a4] ;  /* 0x0021a400015c7983 */ /* 0x002f280000300800 */
[----:B------:R-:W-:Y:S04]  /*42810*/  STS.U16 [R4+UR76+0x28600], R17 ;  /* 0x0286001104007988 */ /* 0x000fe8000800044c */
[----:B------:R-:W-:Y:S04]  /*42820*/  STS.U16 [R4+UR76+0x30600], R16 ;  /* 0x0306001004007988 */ /* 0x000fe8000800044c */
[----:B---3--:R-:W3:Y:S04]  /*42830*/  LDL.LU R3, [R1+0x21a0] ;  /* 0x0021a00001037983 */ /* 0x008ee80000300800 */
[----:B------:R-:W3:Y:S04]  /*42840*/  LDL.LU R90, [R1+0x219c] ;  /* 0x00219c00015a7983 */ /* 0x000ee80000300800 */
[----:B------:R-:W3:Y:S04]  /*42850*/  LDL.LU R75, [R1+0x2198] ;  /* 0x00219800014b7983 */ /* 0x000ee80000300800 */
[----:B------:R-:W3:Y:S04]  /*42860*/  LDL.LU R72, [R1+0x2194] ;  /* 0x0021940001487983 */ /* 0x000ee80000300800 */
[----:B------:R-:W3:Y:S04]  /*42870*/  LDL.LU R73, [R1+0x2190] ;  /* 0x0021900001497983 */ /* 0x000ee80000300800 */
[----:B------:R-:W3:Y:S04]  /*42880*/  LDL.LU R70, [R1+0x218c] ;  /* 0x00218c0001467983 */ /* 0x000ee80000300800 */
        /* <DEDUP_REMOVED lines=13> */
[----:B-1----:R-:W4:Y:S04]  /*42960*/  LDL.LU R66, [R1+0x1294] ;  /* 0x0012940001427983 */ /* 0x002f280000300800 */
[----:B------:R0:W-:Y:S04]  /*42970*/  STS.U16 [R4+UR76+0x39200], R68 ;  /* 0x0392004404007988 */ /* 0x0001e8000800044c */
[----:B------:R-:W4:Y:S04]  /*42980*/  LDL.LU R69, [R1+0x1290] ;  /* 0x0012900001457983 */ /* 0x000f280000300800 */
[----:B0-----:R-:W4:Y:S04]  /*42990*/  LDL.LU R68, [R1+0x123c] ;  /* 0x00123c0001447983 */ /* 0x001f280000300800 */
        /* <DEDUP_REMOVED lines=28> */
[----:B---3--:R0:W-:Y:S04]  /*42b60*/  STS.U16 [R4+UR76+0x29600], R67 ;  /* 0x0296004304007988 */ /* 0x0081e8000800044c */
[----:B----4-:R1:W-:Y:S04]  /*42b70*/  STS.U16 [R4+UR76+0x31600], R66 ;  /* 0x0316004204007988 */ /* 0x0103e8000800044c */
[----:B------:R3:W-:Y:S04]  /*42b80*/  STS.U16 [R4+UR76+0x39600], R69 ;  /* 0x0396004504007988 */ /* 0x0007e8000800044c */
[----:B0-----:R-:W4:Y:S04]  /*42b90*/  LDL.LU R67, [R1+0x2188] ;  /* 0x0021880001437983 */ /* 0x001f280000300800 */
[----:B------:R0:W-:Y:S04]  /*42ba0*/  STS.U16 [R4+UR76+0x21a00], R68 ;  /* 0x021a004404007988 */ /* 0x0001e8000800044c */
[----:B-1----:R-:W4:Y:S04]  /*42bb0*/  LDL.LU R66, [R1+0x2184] ;  /* 0x0021840001427983 */ /* 0x002f280000300800 */
[----:B---3--:R-:W3:Y:S04]  /*42bc0*/  LDL.LU R69, [R1+0x2180] ;  /* 0x0021800001457983 */ /* 0x008ee80000300800 */
[----:B0-----:R-:W3:Y:S04]  /*42bd0*/  LDL.LU R68, [R1+0x217c] ;  /* 0x00217c0001447983 */ /* 0x001ee80000300800 */
[----:B--2---:R0:W-:Y:S04]  /*42be0*/  STS.U16 [R4+UR76+0x29a00], R71 ;  /* 0x029a004704007988 */ /* 0x0041e8000800044c */
        /* <DEDUP_REMOVED lines=26> */
[----:B0-----:R-:W2:Y:S04]  /*42d90*/  LDL.LU R71, [R1+0x2178] ;  /* 0x0021780001477983 */ /* 0x001ea80000300800 */
[----:B------:R0:W-:Y:S04]  /*42da0*/  STS.U16 [R4+UR76+0x23600], R70 ;  /* 0x0236004604007988 */ /* 0x0001e8000800044c */
[----:B------:R1:W-:Y:S04]  /*42db0*/  STS.U16 [R4+UR76+0x2b600], R73 ;  /* 0x02b6004904007988 */ /* 0x0003e8000800044c */
[----:B0-----:R-:W2:Y:S04]  /*42dc0*/  LDL.LU R70, [R1+0x2174] ;  /* 0x0021740001467983 */ /* 0x001ea80000300800 */
[----:B-1----:R-:W2:Y:S04]  /*42dd0*/  LDL.LU R73, [R1+0x2170] ;  /* 0x0021700001497983 */ /* 0x002ea80000300800 */
[----:B------:R-:W2:Y:S04]  /*42de0*/  LDL.LU R28, [R1+0x14a8] ;  /* 0x0014a800011c7983 */ /* 0x000ea80000300800 */
        /* <DEDUP_REMOVED lines=13> */
[----:B------:R-:W4:Y:S04]  /*42ec0*/  LDL.LU R20, [R1+0x13c0] ;  /* 0x0013c00001147983 */ /* 0x000f280000300800 */
        /* <DEDUP_REMOVED lines=11> */
[----:B0-----:R-:W4:Y:S04]  /*42f80*/  LDL.LU R93, [R1+0x12e0] ;  /* 0x0012e000015d7983 */ /* 0x001f280000300800 */
[----:B------:R0:W-:Y:S04]  /*42f90*/  STS.U16 [R4+UR76+0x33a00], R77 ;  /* 0x033a004d04007988 */ /* 0x0001e8000800044c */
[----:B------:R1:W-:Y:S01]  /*42fa0*/  STS.U16 [R4+UR76+0x3ba00], R76 ;  /* 0x03ba004c04007988 */ /* 0x0003e2000800044c */
[----:B------:R-:W-:-:S03]  /*42fb0*/  LOP3.LUT R2, R0, 0x50, RZ, 0x3c, !PT ;  /* 0x0000005000027812 */ /* 0x000fc600078e3cff */
        /* <DEDUP_REMOVED lines=9> */
[----:B------:R-:W4:Y:S04]  /*43050*/  LDL.LU R80, [R1+0x214c] ;  /* 0x00214c0001507983 */ /* 0x000f280000300800 */
[----:B--2---:R-:W-:Y:S04]  /*43060*/  STS.U16 [R2+UR76+0x20280], R28 ;  /* 0x0202801c02007988 */ /* 0x004fe8000800044c */
[----:B---3--:R-:W-:Y:S04]  /*43070*/  STS.U16 [R2+UR76+0x28280], R11 ;  /* 0x0282800b02007988 */ /* 0x008fe8000800044c */
[----:B----4-:R-:W-:Y:S04]  /*43080*/  STS.U16 [R2+UR76+0x30280], R10 ;  /* 0x0302800a02007988 */ /* 0x010fe8000800044c */
[----:B------:R-:W-:Y:S04]  /*43090*/  STS.U16 [R2+UR76+0x38280], R27 ;  /* 0x0382801b02007988 */ /* 0x000fe8000800044c */
[----:B------:R-:W-:Y:S04]  /*430a0*/  STS.U16 [R2+UR76+0x20680], R13 ;  /* 0x0206800d02007988 */ /* 0x000fe8000800044c */
[----:B------:R-:W-:Y:S04]  /*430b0*/  STS.U16 [R2+UR76+0x28680], R12 ;  /* 0x0286800c02007988 */ /* 0x000fe8000800044c */
[----:B------:R-:W-:Y:S04]  /*430c0*/  STS.U16 [R2+UR76+0x30680], R15 ;  /* 0x0306800f02007988 */ /* 0x000fe8000800044c */
[----:B------:R-:W-:Y:S04]  /*430d0*/  STS.U16 [R2+UR76+0x38680], R30 ;  /* 0x0386801e02007988 */ /* 0x000fe8000800044c */
[----:B------:R-:W-:Y:S04]  /*430e0*/  STS.U16 [R2+UR76+0x20a80], R21 ;  /* 0x020a801502007988 */ /* 0x000fe8000800044c */
[----:B------:R0:W-:Y:S04]  /*430f0*/  STS.U16 [R2+UR76+0x28a80], R24 ;  /* 0x028a801802007988 */ /* 0x0001e8000800044c */
[----:B0-----:R-:W2:Y:S04]  /*43100*/  LDL.LU R24, [R1+0x128c] ;  /* 0x00128c0001187983 */ /* 0x001ea80000300800 */
[----:B------:R0:W-:Y:S04]  /*43110*/  STS.U16 [R2+UR76+0x30a80], R20 ;  /* 0x030a801402007988 */ /* 0x0001e8000800044c */
[----:B------:R-:W3:Y:S04]  /*43120*/  LDL.LU R30, [R1+0x1288] ;  /* 0x00128800011e7983 */ /* 0x000ee80000300800 */
[----:B------:R-:W4:Y:S04]  /*43130*/  LDL.LU R21, [R1+0x1284] ;  /* 0x0012840001157983 */ /* 0x000f280000300800 */
        /* <DEDUP_REMOVED lines=29> */
[----:B----4-:R2:W-:Y:S04]  /*43310*/  STS.U16 [R2+UR76+0x31680], R21 ;  /* 0x0316801502007988 */ /* 0x0105e8000800044c */
[----:B0-----:R-:W3:Y:S04]  /*43320*/  LDL.LU R24, [R1+0x10a8] ;  /* 0x0010a80001187983 */ /* 0x001ee80000300800 */
[----:B------:R-:W4:Y:S04]  /*43330*/  LDL.LU R15, [R1+0x10a4] ;  /* 0x0010a400010f7983 */ /* 0x000f280000300800 */
[----:B------:R-:W4:Y:S04]  /*43340*/  LDL.LU R14, [R1+0x10a0] ;  /* 0x0010a000010e7983 */ /* 0x000f280000300800 */
[----:B------:R-:W4:Y:S04]  /*43350*/  LDL.LU R17, [R1+0x104c] ;  /* 0x00104c0001117983 */ /* 0x000f280000300800 */
[----:B------:R-:W4:Y:S04]  /*43360*/  LDL.LU R16, [R1+0x1048] ;  /* 0x0010480001107983 */ /* 0x000f280000300800 */
[----:B------:R-:W4:Y:S04]  /*43370*/  LDL.LU R19, [R1+0x1044] ;  /* 0x0010440001137983 */ /* 0x000f280000300800 */
[----:B------:R-:W4:Y:S04]  /*43380*/  LDL.LU R18, [R1+0x1040] ;  /* 0x0010400001127983 */ /* 0x000f280000300800 */
[----:B-1----:R-:W4:Y:S04]  /*43390*/  LDL.LU R30, [R1+0xfec] ;  /* 0x000fec00011e7983 */ /* 0x002f280000300800 */
[----:B------:R0:W-:Y:S04]  /*433a0*/  STS.U16 [R2+UR76+0x39680], R20 ;  /* 0x0396801402007988 */ /* 0x0001e8000800044c */
[----:B--2---:R-:W2:Y:S04]  /*433b0*/  LDL.LU R21, [R1+0xfe8] ;  /* 0x000fe80001157983 */ /* 0x004ea80000300800 */
[----:B0-----:R-:W2:Y:S04]  /*433c0*/  LDL.LU R20, [R1+0xfe4] ;  /* 0x000fe40001147983 */ /* 0x001ea80000300800 */
        /* <DEDUP_REMOVED lines=18> */
[----:B0-----:R-:W2:Y:S04]  /*434f0*/  LDL.LU R23, [R1+0x1498] ;  /* 0x0014980001177983 */ /* 0x001ea80000300800 */
[----:B-1----:R-:W2:Y:S04]  /*43500*/  LDL.LU R22, [R1+0x1494] ;  /* 0x0014940001167983 */ /* 0x002ea80000300800 */
[----:B------:R-:W2:Y:S04]  /*43510*/  LDL.LU R25, [R1+0x1490] ;  /* 0x0014900001197983 */ /* 0x000ea80000300800 */
[----:B---3--:R0:W-:Y:S04]  /*43520*/  STS.U16 [R2+UR76+0x2aa80], R24 ;  /* 0x02aa801802007988 */ /* 0x0081e8000800044c */
[----:B----4-:R-:W-:Y:S04]  /*43530*/  STS.U16 [R2+UR76+0x32a80], R15 ;  /* 0x032a800f02007988 */ /* 0x010fe8000800044c */
[----:B------:R-:W-:Y:S04]  /*43540*/  STS.U16 [R2+UR76+0x3aa80], R14 ;  /* 0x03aa800e02007988 */ /* 0x000fe8000800044c */
[----:B------:R-:W-:Y:S04]  /*43550*/  STS.U16 [R2+UR76+0x22e80], R17 ;  /* 0x022e801102007988 */ /* 0x000fe8000800044c */
[----:B------:R-:W-:Y:S04]  /*43560*/  STS.U16 [R2+UR76+0x2ae80], R16 ;  /* 0x02ae801002007988 */ /* 0x000fe8000800044c */
[----:B------:R-:W-:Y:S04]  /*43570*/  STS.U16 [R2+UR76+0x32e80], R19 ;  /* 0x032e801302007988 */ /* 0x000fe8000800044c */
[----:B------:R-:W-:Y:S04]  /*43580*/  STS.U16 [R2+UR76+0x3ae80], R18 ;  /* 0x03ae801202007988 */ /* 0x000fe8000800044c */
[----:B------:R-:W-:Y:S04]  /*43590*/  STS.U16 [R2+UR76+0x23280], R30 ;  /* 0x0232801e02007988 */ /* 0x000fe8000800044c */
[----:B--2---:R-:W-:Y:S04]  /*435a0*/  STS.U16 [R2+UR76+0x2b280], R21 ;  /* 0x02b2801502007988 */ /* 0x004fe8000800044c */
[----:B0-----:R-:W2:Y:S04]  /*435b0*/  LDL.LU R24, [R1+0x148c] ;  /* 0x00148c0001187983 */ /* 0x001ea80000300800 */
[----:B------:R-:W-:Y:S04]  /*435c0*/  STS.U16 [R2+UR76+0x33280], R20 ;  /* 0x0332801402007988 */ /* 0x000fe8000800044c */
        /* <DEDUP_REMOVED lines=8> */
[----:B---3--:R-:W3:Y:S04]  /*43650*/  LDL.LU R3, [R1+0x213c] ;  /* 0x00213c0001037983 */ /* 0x008ee80000300800 */
[----:B----4-:R-:W4:Y:S04]  /*43660*/  LDL.LU R92, [R1+0x2138] ;  /* 0x00213800015c7983 */ /* 0x010f280000300800 */
[----:B------:R-:W3:Y:S04]  /*43670*/  LDL.LU R91, [R1+0x2134] ;  /* 0x00213400015b7983 */ /* 0x000ee80000300800 */
[----:B------:R-:W3:Y:S04]  /*43680*/  LDL.LU R88, [R1+0x2130] ;  /* 0x0021300001587983 */ /* 0x000ee80000300800 */
[----:B------:R0:W-:Y:S04]  /*43690*/  STS.U16 [R2+UR76+0x2ba80], R89 ;  /* 0x02ba805902007988 */ /* 0x0001e8000800044c */
        /* <DEDUP_REMOVED lines=10> */
[----:B------:R-:W3:Y:S04]  /*43740*/  LDL.LU R82, [R1+0x2118] ;  /* 0x0021180001527983 */ /* 0x000ee80000300800 */
[----:B------:R0:W-:Y:S04]  /*43750*/  STS.U16 [R2+UR76+0x3be80], R83 ;  /* 0x03be805302007988 */ /* 0x0001e8000800044c */
[----:B0-----:R-:W3:Y:S04]  /*43760*/  LDL.LU R83, [R1+0x2114] ;  /* 0x0021140001537983 */ /* 0x001ee80000300800 */
[----:B------:R-:W3:Y:S04]  /*43770*/  LDL R4, [R1+0x1524] ;  /* 0x0015240001047983 */ /* 0x000ee80000100800 */
[----:B------:R-:W4:Y:S04]  /*43780*/  LDL R2, [R1+0x1528] ;  /* 0x0015280001027983 */ /* 0x000f280000100800 */
[----:B------:R-:W4:Y:S04]  /*43790*/  LDL R7, [R1+0x1568] ;  /* 0x0015680001077983 */ /* 0x000f280000100800 */
[----:B------:R-:W4:Y:S01]  /*437a0*/  LDL R8, [R1+0x1564] ;  /* 0x0015640001087983 */ /* 0x000f220000100800 */
[----:B------:R-:W-:-:S02]  /*437b0*/  PRMT R31, RZ, 0x7610, R31 ;  /* 0x00007610ff1f7816 */ /* 0x000fc4000000001f */
[----:B------:R-:W-:Y:S01]  /*437c0*/  LOP3.LUT R9, R0, 0x60, RZ, 0x3c, !PT ;  /* 0x0000006000097812 */ /* 0x000fe200078e3cff */
[----:B------:R-:W4:Y:S04]  /*437d0*/  LDL R5, [R1+0x15a8] ;  /* 0x0015a80001057983 */ /* 0x000f280000100800 */
[----:B------:R-:W-:Y:S04]  /*437e0*/  STS.U16 [R9+UR76+0x20300], R23 ;  /* 0x0203001709007988 */ /* 0x000fe8000800044c */
[----:B------:R-:W-:Y:S04]  /*437f0*/  STS.U16 [R9+UR76+0x28300], R22 ;  /* 0x0283001609007988 */ /* 0x000fe8000800044c */
[----:B------:R-:W-:Y:S04]  /*43800*/  STS.U16 [R9+UR76+0x30300], R25 ;  /* 0x0303001909007988 */ /* 0x000fe8000800044c */
[----:B--2---:R-:W-:Y:S01]  /*43810*/  STS.U16 [R9+UR76+0x38300], R24 ;  /* 0x0383001809007988 */ /* 0x004fe2000800044c */
[----:B---3--:R-:W-:-:S02]  /*43820*/  @!P4 IMAD.MOV.U32 R11, RZ, RZ, R4 ;  /* 0x000000ffff0bc224 */ /* 0x008fc400078e0004 */
[----:B----4-:R-:W-:-:S05]  /*43830*/  @!P4 IMAD.MOV.U32 R10, RZ, RZ, R2 ;  /* 0x000000ffff0ac224 */ /* 0x010fca00078e0002 */
[----:B------:R0:W2:Y:S04]  /*43840*/  @!P4 LDG.E.U16 R31, desc[UR6][R10.64] ;  /* 0x000000060a1fc981 */ /* 0x0000a8000c1e1500 */
[----:B------:R1:W-:Y:S04]  /*43850*/  STS.U16 [R9+UR76+0x20700], R83 ;  /* 0x0207005309007988 */ /* 0x0003e8000800044c */
[----:B-1----:R-:W3:Y:S04]  /*43860*/  LDL.LU R83, [R1+0x2110] ;  /* 0x0021100001537983 */ /* 0x002ee80000300800 */
[----:B------:R-:W4:Y:S04]  /*43870*/  LDL R6, [R1+0x15a4] ;  /* 0x0015a40001067983 */ /* 0x000f280000100800 */
[----:B------:R1:W-:Y:S04]  /*43880*/  STS.U16 [R9+UR76+0x28700], R82 ;  /* 0x0287005209007988 */ /* 0x0003e8000800044c */
[----:B------:R0:W-:Y:S04]  /*43890*/  STS.U16 [R9+UR76+0x30700], R85 ;  /* 0x0307005509007988 */ /* 0x0001e8000800044c */
[----:B------:R0:W-:Y:S04]  /*438a0*/  STS.U16 [R9+UR76+0x38700], R84 ;  /* 0x0387005409007988 */ /* 0x0001e8000800044c */
[----:B------:R0:W-:Y:S04]  /*438b0*/  STS.U16 [R9+UR76+0x20b00], R87 ;  /* 0x020b005709007988 */ /* 0x0001e8000800044c */
[----:B------:R0:W-:Y:S04]  /*438c0*/  STS.U16 [R9+UR76+0x28b00], R86 ;  /* 0x028b005609007988 */ /* 0x0001e8000800044c */
[----:B------:R0:W-:Y:S04]  /*438d0*/  STS.U16 [R9+UR76+0x30b00], R89 ;  /* 0x030b005909007988 */ /* 0x0001e8000800044c */
[----:B-1----:R-:W3:Y:S04]  /*438e0*/  LDL.LU R82, [R1+0x210c] ;  /* 0x00210c0001527983 */ /* 0x002ee80000300800 */
[----:B0-----:R-:W3:Y:S04]  /*438f0*/  LDL.LU R85, [R1+0x2108] ;  /* 0x0021080001557983 */ /* 0x001ee80000300800 */
[----:B------:R-:W3:Y:S04]  /*43900*/  LDL.LU R84, [R1+0x2104] ;  /* 0x0021040001547983 */ /* 0x000ee80000300800 */
[----:B------:R-:W3:Y:S04]  /*43910*/  LDL.LU R87, [R1+0x2100] ;  /* 0x0021000001577983 */ /* 0x000ee80000300800 */
        /* <DEDUP_REMOVED lines=14> */
[----:B------:R-:W3:Y:S04]  /*43a00*/  LDL R4, [R1+0x15e4] ;  /* 0x0015e40001047983 */ /* 0x000ee80000100800 */
[----:B------:R-:W3:Y:S01]  /*43a10*/  LDL R2, [R1+0x15e8] ;  /* 0x0015e80001027983 */ /* 0x000ee20000100800 */
[----:B------:R-:W-:Y:S01]  /*43a20*/  PRMT R32, RZ, 0x7610, R32 ;  /* 0x00007610ff207816 */ /* 0x000fe20000000020 */
[----:B------:R-:W-:Y:S01]  /*43a30*/  @!P4 IMAD.MOV.U32 R10, RZ, RZ, R7 ;  /* 0x000000ffff0ac224 */ /* 0x000fe200078e0007 */
[----:B------:R-:W-:-:S05]  /*43a40*/  @!P4 MOV R11, R8 ;  /* 0x00000008000bc202 */ /* 0x000fca0000000f00 */
[----:B------:R-:W3:Y:S01]  /*43a50*/  @!P4 LDG.E.U16 R32, desc[UR6][R10.64] ;  /* 0x000000060a20c981 */ /* 0x000ee2000c1e1500 */
[----:B------:R-:W-:Y:S01]  /*43a60*/  PRMT R33, RZ, 0x7610, R33 ;  /* 0x00007610ff217816 */ /* 0x000fe20000000021 */
[----:B------:R-:W-:Y:S02]  /*43a70*/  @!P4 IMAD.MOV.U32 R12, RZ, RZ, R5 ;  /* 0x000000ffff0cc224 */ /* 0x000fe400078e0005 */
[----:B--2---:R-:W-:Y:S04]  /*43a80*/  STL [R1+0x20c8], R31 ;  /* 0x0020c81f01007387 */ /* 0x004fe80000100800 */
[----:B------:R-:W2:Y:S04]  /*43a90*/  LDL R8, [R1+0x1624] ;  /* 0x0016240001087983 */ /* 0x000ea80000100800 */
[----:B------:R-:W2:Y:S01]  /*43aa0*/  LDL R7, [R1+0x1628] ;  /* 0x0016280001077983 */ /* 0x000ea20000100800 */
[----:B----4-:R-:W-:-:S05]  /*43ab0*/  @!P4 IMAD.MOV.U32 R13, RZ, RZ, R6 ;  /* 0x000000ffff0dc224 */ /* 0x010fca00078e0006 */
[----:B------:R3:W4:Y:S01]  /*43ac0*/  @!P4 LDG.E.U16 R33, desc[UR6][R12.64] ;  /* 0x000000060c21c981 */ /* 0x000722000c1e1500 */
[----:B------:R-:W-:Y:S02]  /*43ad0*/  PRMT R34, RZ, 0x7610, R34 ;  /* 0x00007610ff227816 */ /* 0x000fe40000000022 */
[----:B------:R-:W-:Y:S01]  /*43ae0*/  PRMT R44, RZ, 0x7610, R44 ;  /* 0x00007610ff2c7816 */ /* 0x000fe2000000002c */
[----:B---3--:R-:W-:Y:S02]  /*43af0*/  @!P4 IMAD.MOV.U32 R13, RZ, RZ, R4 ;  /* 0x000000ffff0dc224 */ /* 0x008fe400078e0004 */
[----:B------:R-:W-:-:S05]  /*43b00*/  @!P4 IMAD.MOV.U32 R12, RZ, RZ, R2 ;  /* 0x000000ffff0cc224 */ /* 0x000fca00078e0002 */
[----:B------:R2:W3:Y:S04]  /*43b10*/  @!P4 LDG.E.U16 R34, desc[UR6][R12.64] ;  /* 0x000000060c22c981 */ /* 0x0004e8000c1e1500 */
[----:B------:R-:W-:Y:S04]  /*43b20*/  STL [R1+0x20cc], R32 ;  /* 0x0020cc2001007387 */ /* 0x000fe80000100800 */
[----:B------:R-:W3:Y:S04]  /*43b30*/  LDL R10, [R1+0x1664] ;  /* 0x00166400010a7983 */ /* 0x000ee80000100800 */
[----:B------:R-:W3:Y:S04]  /*43b40*/  LDL R9, [R1+0x1668] ;  /* 0x0016680001097983 */ /* 0x000ee80000100800 */
[----:B------:R-:W3:Y:S04]  /*43b50*/  LDL R6, [R1+0x16a4] ;  /* 0x0016a40001067983 */ /* 0x000ee80000100800 */
[----:B------:R-:W3:Y:S01]  /*43b60*/  LDL R5, [R1+0x16a8] ;  /* 0x0016a80001057983 */ /* 0x000ee20000100800 */
[----:B--2---:R-:W-:-:S02]  /*43b70*/  @!P4 IMAD.MOV.U32 R13, RZ, RZ, R8 ;  /* 0x000000ffff0dc224 */ /* 0x004fc400078e0008 */
[----:B------:R-:W-:-:S05]  /*43b80*/  @!P4 IMAD.MOV.U32 R12, RZ, RZ, R7 ;  /* 0x000000ffff0cc224 */ /* 0x000fca00078e0007 */
[----:B------:R-:W2:Y:S04]  /*43b90*/  @!P4 LDG.E.U16 R44, desc[UR6][R12.64] ;  /* 0x000000060c2cc981 */ /* 0x000ea8000c1e1500 */
[----:B----4-:R-:W-:Y:S04]  /*43ba0*/  STL [R1+0x20d0], R33 ;  /* 0x0020d02101007387 */ /* 0x010fe80000100800 */
[----:B------:R-:W4:Y:S04]  /*43bb0*/  LDL R4, [R1+0x16dc] ;  /* 0x0016dc0001047983 */ /* 0x000f280000100800 */
[----:B------:R-:W4:Y:S01]  /*43bc0*/  LDL R2, [R1+0x16e0] ;  /* 0x0016e00001027983 */ /* 0x000f220000100800 */
[----:B------:R-:W-:-:S02]  /*43bd0*/  PRMT R35, RZ, 0x7610, R35 ;  /* 0x00007610ff237816 */ /* 0x000fc40000000023 */
[----:B------:R-:W-:Y:S01]  /*43be0*/  PRMT R36, RZ, 0x7610, R36 ;  /* 0x00007610ff247816 */ /* 0x000fe20000000024 */
[----:B---3--:R0:W-:Y:S04]  /*43bf0*/  STL [R1+0x20d4], R34 ;  /* 0x0020d42201007387 */ /* 0x0081e80000100800 */
[----:B------:R-:W3:Y:S04]  /*43c00*/  LDL R8, [R1+0x152c] ;  /* 0x00152c0001087983 */ /* 0x000ee80000100800 */
[----:B------:R-:W3:Y:S01]  /*43c10*/  LDL R7, [R1+0x1530] ;  /* 0x0015300001077983 */ /* 0x000ee20000100800 */
[----:B------:R-:W-:-:S02]  /*43c20*/  @!P4 IMAD.MOV.U32 R11, RZ, RZ, R10 ;  /* 0x000000ffff0bc224 */ /* 0x000fc400078e000a */
[----:B------:R-:W-:-:S05]  /*43c30*/  @!P4 IMAD.MOV.U32 R10, RZ, RZ, R9 ;  /* 0x000000ffff0ac224 */ /* 0x000fca00078e0009 */
[----:B------:R1:W3:Y:S02]  /*43c40*/  @!P4 LDG.E.U16 R35, desc[UR6][R10.64] ;  /* 0x000000060a23c981 */ /* 0x0002e4000c1e1500 */
[----:B-1----:R-:W-:Y:S02]  /*43c50*/  @!P4 IMAD.MOV.U32 R11, RZ, RZ, R6 ;  /* 0x000000ffff0bc224 */ /* 0x002fe400078e0006 */
[----:B------:R-:W-:-:S05]  /*43c60*/  @!P4 IMAD.MOV.U32 R10, RZ, RZ, R5 ;  /* 0x000000ffff0ac224 */ /* 0x000fca00078e0005 */
[----:B------:R4:W3:Y:S04]  /*43c70*/  @!P4 LDG.E.U16 R36, desc[UR6][R10.64] ;  /* 0x000000060a24c981 */ /* 0x0008e8000c1e1500 */
[----:B--2---:R-:W-:Y:S04]  /*43c80*/  STL [R1+0x20d8], R44 ;  /* 0x0020d82c01007387 */ /* 0x004fe80000100800 */
[----:B------:R-:W2:Y:S04]  /*43c90*/  LDL R6, [R1+0x156c] ;  /* 0x00156c0001067983 */ /* 0x000ea80000100800 */
[----:B------:R-:W2:Y:S01]  /*43ca0*/  LDL R5, [R1+0x1570] ;  /* 0x0015700001057983 */ /* 0x000ea20000100800 */
[----:B------:R-:W-:-:S03]  /*43cb0*/  PRMT R37, RZ, 0x7610, R37 ;  /* 0x00007610ff257816 */ /* 0x000fc60000000025 */
[----:B------:R-:W2:Y:S04]  /*43cc0*/  LDL R12, [R1+0x15ec] ;  /* 0x0015ec00010c7983 */ /* 0x000ea80000100800 */
[----:B------:R-:W2:Y:S01]  /*43cd0*/  LDL R9, [R1+0x1630] ;  /* 0x0016300001097983 */ /* 0x000ea20000100800 */
[----:B----4-:R-:W-:Y:S02]  /*43ce0*/  @!P4 IMAD.MOV.U32 R11, RZ, RZ, R4 ;  /* 0x000000ffff0bc224 */ /* 0x010fe400078e0004 */
[----:B------:R-:W-:Y:S01]  /*43cf0*/  @!P4 IMAD.MOV.U32 R10, RZ, RZ, R2 ;  /* 0x000000ffff0ac224 */ /* 0x000fe200078e0002 */
[----:B------:R-:W4:Y:S04]  /*43d00*/  LDL R4, [R1+0x15ac] ;  /* 0x0015ac0001047983 */ /* 0x000f280000100800 */
[----:B------:R-:W4:Y:S04]  /*43d10*/  LDL R2, [R1+0x15b0] ;  /* 0x0015b00001027983 */ /* 0x000f280000100800 */
[----:B------:R-:W4:Y:S04]  /*43d20*/  @!P4 LDG.E.U16 R37, desc[UR6][R10.64] ;  /* 0x000000060a25c981 */ /* 0x000f28000c1e1500 */
[----:B------:R-:W4:Y:S04]  /*43d30*/  LDL R11, [R1+0x15f0] ;  /* 0x0015f000010b7983 */ /* 0x000f280000100800 */
[----:B------:R-:W4:Y:S01]  /*43d40*/  LDL R10, [R1+0x162c] ;  /* 0x00162c00010a7983 */ /* 0x000f220000100800 */
[----:B------:R-:W-:Y:S01]  /*43d50*/  PRMT R38, RZ, 0x7610, R38 ;  /* 0x00007610ff267816 */ /* 0x000fe20000000026 */
[----:B---3--:R-:W-:-:S02]  /*43d60*/  @!P4 IMAD.MOV.U32 R15, RZ, RZ, R8 ;  /* 0x000000ffff0fc224 */ /* 0x008fc400078e0008 */
[----:B------:R-:W-:Y:S01]  /*43d70*/  @!P4 IMAD.MOV.U32 R14, RZ, RZ, R7 ;  /* 0x000000ffff0ec224 */ /* 0x000fe200078e0007 */
[----:B------:R-:W3:Y:S04]  /*43d80*/  LDL R8, [R1+0x166c] ;  /* 0x00166c0001087983 */ /* 0x000ee80000100800 */
[----:B------:R-:W3:Y:S04]  /*43d90*/  LDL R7, [R1+0x1670] ;  /* 0x0016700001077983 */ /* 0x000ee80000100800 */
[----:B------:R2:W3:Y:S01]  /*43da0*/  @!P4 LDG.E.U16 R38, desc[UR6][R14.64] ;  /* 0x000000060e26c981 */ /* 0x0004e2000c1e1500 */
[----:B------:R-:W-:Y:S01]  /*43db0*/  PRMT R39, RZ, 0x7610, R39 ;  /* 0x00007610ff277816 */ /* 0x000fe20000000027 */
[----:B--2---:R-:W-:-:S02]  /*43dc0*/  @!P4 IMAD.MOV.U32 R15, RZ, RZ, R6 ;  /* 0x000000ffff0fc224 */ /* 0x004fc400078e0006 */
[----:B------:R-:W-:Y:S01]  /*43dd0*/  @!P4 IMAD.MOV.U32 R14, RZ, RZ, R5 ;  /* 0x000000ffff0ec224 */ /* 0x000fe200078e0005 */
[----:B------:R-:W2:Y:S04]  /*43de0*/  LDL R6, [R1+0x16ac] ;  /* 0x0016ac0001067983 */ /* 0x000ea80000100800 */
[----:B------:R-:W2:Y:S04]  /*43df0*/  LDL R5, [R1+0x16b0] ;  /* 0x0016b00001057983 */ /* 0x000ea80000100800 */
[----:B------:R4:W2:Y:S02]  /*43e00*/  @!P4 LDG.E.U16 R39, desc[UR6][R14.64] ;  /* 0x000000060e27c981 */ /* 0x0008a4000c1e1500 */
[----:B----4-:R-:W-:-:S02]  /*43e10*/  @!P4 IMAD.MOV.U32 R15, RZ, RZ, R4 ;  /* 0x000000ffff0fc224 */ /* 0x010fc400078e0004 */
[----:B------:R-:W-:Y:S01]  /*43e20*/  @!P4 IMAD.MOV.U32 R14, RZ, RZ, R2 ;  /* 0x000000ffff0ec224 */ /* 0x000fe200078e0002 */
[----:B------:R-:W4:Y:S04]  /*43e30*/  LDL R4, [R1+0x16e4] ;  /* 0x0016e40001047983 */ /* 0x000f280000100800 */
[----:B------:R-:W4:Y:S01]  /*43e40*/  LDL R2, [R1+0x16e8] ;  /* 0x0016e80001027983 */ /* 0x000f220000100800 */
[----:B------:R-:W-:Y:S01]  /*43e50*/  @!P4 IMAD.MOV.U32 R13, RZ, RZ, R12 ;  /* 0x000000ffff0dc224 */ /* 0x000fe200078e000c */
[----:B------:R-:W-:Y:S01]  /*43e60*/  PRMT R52, RZ, 0x7610, R52 ;  /* 0x00007610ff347816 */ /* 0x000fe20000000034 */
[----:B------:R-:W-:Y:S02]  /*43e70*/  @!P4 IMAD.MOV.U32 R12, RZ, RZ, R11 ;  /* 0x000000ffff0cc224 */ /* 0x000fe400078e000b */
[----:B------:R-:W-:-:S02]  /*43e80*/  @!P4 IMAD.MOV.U32 R11, RZ, RZ, R10 ;  /* 0x000000ffff0bc224 */ /* 0x000fc400078e000a */
[----:B------:R-:W-:Y:S01]  /*43e90*/  @!P4 IMAD.MOV.U32 R10, RZ, RZ, R9 ;  /* 0x000000ffff0ac224 */ /* 0x000fe200078e0009 */
[----:B------:R-:W-:Y:S02]  /*43ea0*/  PRMT R42, RZ, 0x7610, R42 ;  /* 0x00007610ff2a7816 */ /* 0x000fe4000000002a */
[----:B------:R-:W-:Y:S02]  /*43eb0*/  PRMT R41, RZ, 0x7610, R41 ;  /* 0x00007610ff297816 */ /* 0x000fe40000000029 */
[----:B------:R-:W-:Y:S02]  /*43ec0*/  PRMT R43, RZ, 0x7610, R43 ;  /* 0x00007610ff2b7816 */ /* 0x000fe4000000002b */
[----:B------:R-:W-:Y:S01]  /*43ed0*/  PRMT R40, RZ, 0x7610, R40 ;  /* 0x00007610ff287816 */ /* 0x000fe20000000028 */
[----:B------:R3:W4:Y:S04]  /*43ee0*/  @!P4 LDG.E.U16 R52, desc[UR6][R10.64] ;  /* 0x000000060a34c981 */ /* 0x000728000c1e1500 */
[----:B------:R-:W4:Y:S04]  /*43ef0*/  @!P4 LDG.E.U16 R41, desc[UR6][R12.64] ;  /* 0x000000060c29c981 */ /* 0x000f28000c1e1500 */
[----:B------:R-:W4:Y:S04]  /*43f00*/  LDL R9, [R1+0x15f8] ;  /* 0x0015f80001097983 */ /* 0x000f280000100800 */
[----:B------:R-:W4:Y:S04]  /*43f10*/  @!P4 LDG.E.U16 R40, desc[UR6][R14.64] ;  /* 0x000000060e28c981 */ /* 0x000f28000c1e1500 */
[----:B------:R-:W4:Y:S01]  /*43f20*/  LDL R12, [R1+0x15b4] ;  /* 0x0015b400010c7983 */ /* 0x000f220000100800 */
[----:B---3--:R-:W-:-:S02]  /*43f30*/  @!P4 IMAD.MOV.U32 R11, RZ, RZ, R8 ;  /* 0x000000ffff0bc224 */ /* 0x008fc400078e0008 */
[----:B------:R-:W-:Y:S01]  /*43f40*/  @!P4 IMAD.MOV.U32 R10, RZ, RZ, R7 ;  /* 0x000000ffff0ac224 */ /* 0x000fe200078e0007 */
[----:B------:R-:W3:Y:S04]  /*43f50*/  LDL R8, [R1+0x1534] ;  /* 0x0015340001087983 */ /* 0x000ee80000100800 */
[----:B------:R-:W3:Y:S04]  /*43f60*/  LDL R7, [R1+0x1538] ;  /* 0x0015380001077983 */ /* 0x000ee80000100800 */
[----:B------:R2:W3:Y:S02]  /*43f70*/  @!P4 LDG.E.U16 R42, desc[UR6][R10.64] ;  /* 0x000000060a2ac981 */ /* 0x0004e4000c1e1500 */
[----:B--2---:R-:W-:-:S02]  /*43f80*/  @!P4 IMAD.MOV.U32 R11, RZ, RZ, R6 ;  /* 0x000000ffff0bc224 */ /* 0x004fc400078e0006 */
[----:B------:R-:W-:Y:S01]  /*43f90*/  @!P4 IMAD.MOV.U32 R10, RZ, RZ, R5 ;  /* 0x000000ffff0ac224 */ /* 0x000fe200078e0005 */
[----:B------:R-:W2:Y:S04]  /*43fa0*/  LDL R6, [R1+0x1574] ;  /* 0x0015740001067983 */ /* 0x000ea80000100800 */
[----:B------:R-:W2:Y:S04]  /*43fb0*/  LDL R5, [R1+0x1578] ;  /* 0x0015780001057983 */ /* 0x000ea80000100800 */
[----:B------:R-:W2:Y:S04]  /*43fc0*/  @!P4 LDG.E.U16 R43, desc[UR6][R10.64] ;  /* 0x000000060a2bc981 */ /* 0x000ea8000c1e1500 */
[----:B------:R-:W2:Y:S04]  /*43fd0*/  LDL R11, [R1+0x15b8] ;  /* 0x0015b800010b7983 */ /* 0x000ea80000100800 */
[----:B------:R-:W2:Y:S01]  /*43fe0*/  LDL R10, [R1+0x15f4] ;  /* 0x0015f400010a7983 */ /* 0x000ea20000100800 */
[----:B----4-:R-:W-:-:S02]  /*43ff0*/  @!P4 IMAD.MOV.U32 R15, RZ, RZ, R4 ;  /* 0x000000ffff0fc224 */ /* 0x010fc400078e0004 */
[----:B------:R-:W-:Y:S01]  /*44000*/  @!P4 IMAD.MOV.U32 R14, RZ, RZ, R2 ;  /* 0x000000ffff0ec224 */ /* 0x000fe200078e0002 */
[----:B------:R-:W4:Y:S04]  /*44010*/  LDL R4, [R1+0x1634] ;  /* 0x0016340001047983 */ /* 0x000f280000100800 */
[----:B------:R-:W4:Y:S01]  /*44020*/  LDL R2, [R1+0x1638] ;  /* 0x0016380001027983 */ /* 0x000f220000100800 */
[----:B------:R-:W-:-:S06]  /*44030*/  PRMT R45, RZ, 0x7610, R45 ;  /* 0x00007610ff2d7816 */ /* 0x000fcc000000002d */
[----:B------:R3:W4:Y:S01]  /*44040*/  @!P4 LDG.E.U16 R45, desc[UR6][R14.64] ;  /* 0x000000060e2dc981 */ /* 0x000722000c1e1500 */
[----:B------:R-:W-:Y:S02]  /*44050*/  PRMT R46, RZ, 0x7610, R46 ;  /* 0x00007610ff2e7816 */ /* 0x000fe4000000002e */
[----:B---3--:R-:W-:Y:S01]  /*44060*/  @!P4 MOV R15, R8 ;  /* 0x00000008000fc202 */ /* 0x008fe20000000f00 */
[----:B------:R-:W-:Y:S01]  /*44070*/  @!P4 IMAD.MOV.U32 R14, RZ, RZ, R7 ;  /* 0x000000ffff0ec224 */ /* 0x000fe200078e0007 */
[----:B------:R-:W3:Y:S04]  /*44080*/  LDL R8, [R1+0x1674] ;  /* 0x0016740001087983 */ /* 0x000ee80000100800 */
[----:B------:R-:W3:Y:S04]  /*44090*/  LDL R7, [R1+0x1678] ;  /* 0x0016780001077983 */ /* 0x000ee80000100800 */
[----:B------:R2:W3:Y:S01]  /*440a0*/  @!P4 LDG.E.U16 R46, desc[UR6][R14.64] ;  /* 0x000000060e2ec981 */ /* 0x0004e2000c1e1500 */
[----:B------:R-:W-:Y:S01]  /*440b0*/  @!P4 IMAD.MOV.U32 R13, RZ, RZ, R12 ;  /* 0x000000ffff0dc224 */ /* 0x000fe200078e000c */
[----:B------:R-:W-:Y:S01]  /*440c0*/  PRMT R49, RZ, 0x7610, R49 ;  /* 0x00007610ff317816 */ /* 0x000fe20000000031 */
[----:B--2---:R-:W-:-:S02]  /*440d0*/  @!P4 IMAD.MOV.U32 R15, RZ, RZ, R6 ;  /* 0x000000ffff0fc224 */ /* 0x004fc400078e0006 */
[----:B------:R-:W-:Y:S01]  /*440e0*/  @!P4 IMAD.MOV.U32 R14, RZ, RZ, R5 ;  /* 0x000000ffff0ec224 */ /* 0x000fe200078e0005 */
[----:B------:R-:W2:Y:S04]  /*440f0*/  LDL R6, [R1+0x16b4] ;  /* 0x0016b40001067983 */ /* 0x000ea80000100800 */
[----:B------:R-:W2:Y:S01]  /*44100*/  LDL R5, [R1+0x16b8] ;  /* 0x0016b80001057983 */ /* 0x000ea20000100800 */
[----:B------:R-:W-:Y:S02]  /*44110*/  @!P4 IMAD.MOV.U32 R12, RZ, RZ, R11 ;  /* 0x000000ffff0cc224 */ /* 0x000fe400078e000b */
[----:B------:R-:W-:Y:S02]  /*44120*/  @!P4 IMAD.MOV.U32 R11, RZ, RZ, R10 ;  /* 0x000000ffff0bc224 */ /* 0x000fe400078e000a */
[----:B------:R-:W-:Y:S01]  /*44130*/  @!P4 IMAD.MOV.U32 R10, RZ, RZ, R9 ;  /* 0x000000ffff0ac224 */ /* 0x000fe200078e0009 */
[----:B------:R-:W-:-:S02]  /*44140*/  PRMT R60, RZ, 0x7610, R60 ;  /* 0x00007610ff3c7816 */ /* 0x000fc4000000003c */
[----:B------:R-:W-:Y:S02]  /*44150*/  PRMT R48, RZ, 0x7610, R48 ;  /* 0x00007610ff307816 */ /* 0x000fe40000000030 */
[----:B------:R-:W-:Y:S02]  /*44160*/  PRMT R50, RZ, 0x7610, R50 ;  /* 0x00007610ff327816 */ /* 0x000fe40000000032 */
[----:B------:R-:W-:Y:S01]  /*44170*/  PRMT R47, RZ, 0x7610, R47 ;  /* 0x00007610ff2f7816 */ /* 0x000fe2000000002f */
[----:B------:R4:W2:Y:S04]  /*44180*/  @!P4 LDG.E.U16 R49, desc[UR6][R10.64] ;  /* 0x000000060a31c981 */ /* 0x0008a8000c1e1500 */
[----:B------:R-:W2:Y:S04]  /*44190*/  @!P4 LDG.E.U16 R48, desc[UR6][R12.64] ;  /* 0x000000060c30c981 */ /* 0x000ea8000c1e1500 */
[----:B------:R-:W2:Y:S04]  /*441a0*/  LDL R9, [R1+0x15c0] ;  /* 0x0015c00001097983 */ /* 0x000ea80000100800 */
[----:B------:R-:W2:Y:S01]  /*441b0*/  @!P4 LDG.E.U16 R47, desc[UR6][R14.64] ;  /* 0x000000060e2fc981 */ /* 0x000ea2000c1e1500 */
[----:B----4-:R-:W-:-:S02]  /*441c0*/  @!P4 IMAD.MOV.U32 R11, RZ, RZ, R4 ;  /* 0x000000ffff0bc224 */ /* 0x010fc400078e0004 */
[----:B------:R-:W-:Y:S01]  /*441d0*/  @!P4 IMAD.MOV.U32 R10, RZ, RZ, R2 ;  /* 0x000000ffff0ac224 */ /* 0x000fe200078e0002 */
[----:B------:R-:W4:Y:S04]  /*441e0*/  LDL R4, [R1+0x16ec] ;  /* 0x0016ec0001047983 */ /* 0x000f280000100800 */
[----:B------:R-:W4:Y:S04]  /*441f0*/  LDL R2, [R1+0x16f0] ;  /* 0x0016f00001027983 */ /* 0x000f280000100800 */
[----:B------:R3:W4:Y:S04]  /*44200*/  @!P4 LDG.E.U16 R60, desc[UR6][R10.64] ;  /* 0x000000060a3cc981 */ /* 0x000728000c1e1500 */
[----:B------:R-:W4:Y:S01]  /*44210*/  LDL R12, [R1+0x157c] ;  /* 0x00157c00010c7983 */ /* 0x000f220000100800 */
[----:B---3--:R-:W-:-:S02]  /*44220*/  @!P4 IMAD.MOV.U32 R11, RZ, RZ, R8 ;  /* 0x000000ffff0bc224 */ /* 0x008fc400078e0008 */
[----:B------:R-:W-:Y:S01]  /*44230*/  @!P4 IMAD.MOV.U32 R10, RZ, RZ, R7 ;  /* 0x000000ffff0ac224 */ /* 0x000fe200078e0007 */
[----:B------:R-:W3:Y:S04]  /*44240*/  LDL R8, [R1+0x153c] ;  /* 0x00153c0001087983 */ /* 0x000ee80000100800 */
[----:B------:R-:W3:Y:S04]  /*44250*/  LDL R7, [R1+0x1540] ;  /* 0x0015400001077983 */ /* 0x000ee80000100800 */
[----:B------:R-:W3:Y:S04]  /*44260*/  @!P4 LDG.E.U16 R50, desc[UR6][R10.64] ;  /* 0x000000060a32c981 */ /* 0x000ee8000c1e1500 */
[----:B------:R-:W3:Y:S04]  /*44270*/  LDL R11, [R1+0x1580] ;  /* 0x00158000010b7983 */ /* 0x000ee80000100800 */
[----:B------:R-:W3:Y:S01]  /*44280*/  LDL R10, [R1+0x15bc] ;  /* 0x0015bc00010a7983 */ /* 0x000ee20000100800 */
        /* <DEDUP_REMOVED lines=10> */
[----:B------:R-:W-:Y:S01]  /*44330*/  PRMT R53, RZ, 0x7610, R53 ;  /* 0x00007610ff357816 */ /* 0x000fe20000000035 */
[----:B------:R-:W-:-:S05]  /*44340*/  @!P4 IMAD.MOV.U32 R13, RZ, RZ, R12 ;  /* 0x000000ffff0dc224 */ /* 0x000fca00078e000c */
[----:B------:R3:W4:Y:S01]  /*44350*/  @!P4 LDG.E.U16 R53, desc[UR6][R14.64] ;  /* 0x000000060e35c981 */ /* 0x000722000c1e1500 */
[----:B------:R-:W-:Y:S01]  /*44360*/  PRMT R56, RZ, 0x7610, R56 ;  /* 0x00007610ff387816 */ /* 0x000fe20000000038 */
[----:B---3--:R-:W-:Y:S02]  /*44370*/  @!P4 IMAD.MOV.U32 R14, RZ, RZ, R7 ;  /* 0x000000ffff0ec224 */ /* 0x008fe400078e0007 */
[----:B------:R-:W-:Y:S01]  /*44380*/  @!P4 IMAD.MOV.U32 R15, RZ, RZ, R8 ;  /* 0x000000ffff0fc224 */ /* 0x000fe200078e0008 */
[----:B------:R-:W3:Y:S04]  /*44390*/  LDL R7, [R1+0x1680] ;  /* 0x0016800001077983 */ /* 0x000ee80000100800 */
[----:B------:R-:W3:Y:S01]  /*443a0*/  LDL R8, [R1+0x167c] ;  /* 0x00167c0001087983 */ /* 0x000ee20000100800 */
[----:B------:R-:W-:-:S02]  /*443b0*/  @!P4 IMAD.MOV.U32 R12, RZ, RZ, R11 ;  /* 0x000000ffff0cc224 */ /* 0x000fc400078e000b */
[----:B------:R-:W-:Y:S02]  /*443c0*/  @!P4 IMAD.MOV.U32 R11, RZ, RZ, R10 ;  /* 0x000000ffff0bc224 */ /* 0x000fe400078e000a */
[----:B------:R-:W-:Y:S01]  /*443d0*/  @!P4 IMAD.MOV.U32 R10, RZ, RZ, R9 ;  /* 0x000000ffff0ac224 */ /* 0x000fe200078e0009 */
[----:B------:R-:W-:Y:S02]  /*443e0*/  PRMT R57, RZ, 0x7610, R57 ;  /* 0x00007610ff397816 */ /* 0x000fe40000000039 */
[----:B------:R-:W-:Y:S02]  /*443f0*/  PRMT R55, RZ, 0x7610, R55 ;  /* 0x00007610ff377816 */ /* 0x000fe40000000037 */
[----:B------:R-:W-:Y:S02]  /*44400*/  PRMT R68, RZ, 0x7610, R68 ;  /* 0x00007610ff447816 */ /* 0x000fe40000000044 */
[----:B------:R-:W-:Y:S01]  /*44410*/  PRMT R54, RZ, 0x7610, R54 ;  /* 0x00007610ff367816 */ /* 0x000fe20000000036 */
[----:B------:R2:W3:Y:S04]  /*44420*/  @!P4 LDG.E.U16 R56, desc[UR6][R10.64] ;  /* 0x000000060a38c981 */ /* 0x0004e8000c1e1500 */
[----:B------:R-:W3:Y:S04]  /*44430*/  @!P4 LDG.E.U16 R55, desc[UR6][R12.64] ;  /* 0x000000060c37c981 */ /* 0x000ee8000c1e1500 */
[----:B------:R-:W3:Y:S04]  /*44440*/  LDL R9, [R1+0x1588] ;  /* 0x0015880001097983 */ /* 0x000ee80000100800 */
[----:B------:R-:W3:Y:S04]  /*44450*/  @!P4 LDG.E.U16 R54, desc[UR6][R14.64] ;  /* 0x000000060e36c981 */ /* 0x000ee8000c1e1500 */
[----:B------:R-:W3:Y:S01]  /*44460*/  LDL R12, [R1+0x1544] ;  /* 0x00154400010c7983 */ /* 0x000ee20000100800 */
        /* <DEDUP_REMOVED lines=8> */
[----:B------:R-:W4:Y:S04]  /*444f0*/  LDL R2, [R1+0x16f8] ;  /* 0x0016f80001027983 */ /* 0x000f280000100800 */
[----:B------:R-:W4:Y:S04]  /*44500*/  @!P4 LDG.E.U16 R68, desc[UR6][R10.64] ;  /* 0x000000060a44c981 */ /* 0x000f28000c1e1500 */
[----:B------:R-:W4:Y:S04]  /*44510*/  LDL R11, [R1+0x1548] ;  /* 0x00154800010b7983 */ /* 0x000f280000100800 */
[----:B------:R-:W4:Y:S01]  /*44520*/  LDL R10, [R1+0x1584] ;  /* 0x00158400010a7983 */ /* 0x000f220000100800 */
[----:B---3--:R-:W-:-:S02]  /*44530*/  @!P4 IMAD.MOV.U32 R14, RZ, RZ, R7 ;  /* 0x000000ffff0ec224 */ /* 0x008fc400078e0007 */
[----:B------:R-:W-:Y:S01]  /*44540*/  @!P4 IMAD.MOV.U32 R15, RZ, RZ, R8 ;  /* 0x000000ffff0fc224 */ /* 0x000fe200078e0008 */
[----:B------:R-:W3:Y:S04]  /*44550*/  LDL R7, [R1+0x15c8] ;  /* 0x0015c80001077983 */ /* 0x000ee80000100800 */
[----:B------:R-:W3:Y:S01]  /*44560*/  LDL R8, [R1+0x15c4] ;  /* 0x0015c40001087983 */ /* 0x000ee20000100800 */
[----:B------:R-:W-:-:S06]  /*44570*/  PRMT R58, RZ, 0x7610, R58 ;  /* 0x00007610ff3a7816 */ /* 0x000fcc000000003a */
[----:B------:R2:W3:Y:S01]  /*44580*/  @!P4 LDG.E.U16 R58, desc[UR6][R14.64] ;  /* 0x000000060e3ac981 */ /* 0x0004e2000c1e1500 */
[----:B------:R-:W-:Y:S01]  /*44590*/  PRMT R59, RZ, 0x7610, R59 ;  /* 0x00007610ff3b7816 */ /* 0x000fe2000000003b */
[----:B--2---:R-:W-:Y:S02]  /*445a0*/  @!P4 IMAD.MOV.U32 R15, RZ, RZ, R6 ;  /* 0x000000ffff0fc224 */ /* 0x004fe400078e0006 */
[----:B------:R-:W-:Y:S01]  /*445b0*/  @!P4 IMAD.MOV.U32 R14, RZ, RZ, R5 ;  /* 0x000000ffff0ec224 */ /* 0x000fe200078e0005 */
[----:B------:R-:W2:Y:S04]  /*445c0*/  LDL R6, [R1+0x1604] ;  /* 0x0016040001067983 */ /* 0x000ea80000100800 */
[----:B------:R-:W2:Y:S04]  /*445d0*/  LDL R5, [R1+0x1608] ;  /* 0x0016080001057983 */ /* 0x000ea80000100800 */
[----:B------:R4:W2:Y:S02]  /*445e0*/  @!P4 LDG.E.U16 R59, desc[UR6][R14.64] ;  /* 0x000000060e3bc981 */ /* 0x0008a4000c1e1500 */
[----:B----4-:R-:W-:Y:S01]  /*445f0*/  @!P4 MOV R15, R4 ;  /* 0x00000004000fc202 */ /* 0x010fe20000000f00 */
[----:B------:R-:W-:Y:S01]  /*44600*/  @!P4 IMAD.MOV.U32 R14, RZ, RZ, R2 ;  /* 0x000000ffff0ec224 */ /* 0x000fe200078e0002 */
[----:B------:R-:W4:Y:S04]  /*44610*/  LDL R4, [R1+0x1644] ;  /* 0x0016440001047983 */ /* 0x000f280000100800 */
[----:B------:R-:W4:Y:S01]  /*44620*/  LDL R2, [R1+0x1648] ;  /* 0x0016480001027983 */ /* 0x000f220000100800 */
[----:B------:R-:W-:Y:S01]  /*44630*/  @!P4 IMAD.MOV.U32 R13, RZ, RZ, R12 ;  /* 0x000000ffff0dc224 */ /* 0x000fe200078e000c */
[----:B------:R-:W-:Y:S01]  /*44640*/  PRMT R63, RZ, 0x7610, R63 ;  /* 0x00007610ff3f7816 */ /* 0x000fe2000000003f */
[----:B------:R-:W-:-:S02]  /*44650*/  @!P4 IMAD.MOV.U32 R12, RZ, RZ, R11 ;  /* 0x000000ffff0cc224 */ /* 0x000fc400078e000b */
[----:B------:R-:W-:Y:S02]  /*44660*/  @!P4 IMAD.MOV.U32 R11, RZ, RZ, R10 ;  /* 0x000000ffff0bc224 */ /* 0x000fe400078e000a */
        /* <DEDUP_REMOVED lines=8> */
[----:B------:R-:W4:Y:S01]  /*446f0*/  @!P4 LDG.E.U16 R61, desc[UR6][R14.64] ;  /* 0x000000060e3dc981 */ /* 0x000f22000c1e1500 */
[----:B---3--:R-:W-:-:S02]  /*44700*/  @!P4 IMAD.MOV.U32 R10, RZ, RZ, R7 ;  /* 0x000000ffff0ac224 */ /* 0x008fc400078e0007 */
[----:B------:R-:W-:Y:S01]  /*44710*/  @!P4 IMAD.MOV.U32 R11, RZ, RZ, R8 ;  /* 0x000000ffff0bc224 */ /* 0x000fe200078e0008 */
[----:B------:R-:W3:Y:S04]  /*44720*/  LDL R7, [R1+0x1688] ;  /* 0x0016880001077983 */ /* 0x000ee80000100800 */
[----:B------:R-:W3:Y:S04]  /*44730*/  LDL R8, [R1+0x1684] ;  /* 0x0016840001087983 */ /* 0x000ee80000100800 */
[----:B------:R2:W3:Y:S04]  /*44740*/  @!P4 LDG.E.U16 R64, desc[UR6][R10.64] ;  /* 0x000000060a40c981 */ /* 0x0004e8000c1e1500 */
[----:B------:R-:W3:Y:S01]  /*44750*/  LDL R12, [R1+0x16fc] ;  /* 0x0016fc00010c7983 */ /* 0x000ee20000100800 */
        /* <DEDUP_REMOVED lines=13> */
[----:B------:R-:W-:Y:S01]  /*44830*/  PRMT R66, RZ, 0x7610, R66 ;  /* 0x00007610ff427816 */ /* 0x000fe20000000042 */
[----:B---3--:R-:W-:Y:S02]  /*44840*/  @!P4 IMAD.MOV.U32 R14, RZ, RZ, R7 ;  /* 0x000000ffff0ec224 */ /* 0x008fe400078e0007 */
        /* <DEDUP_REMOVED lines=45> */
[----:B------:R-:W-:Y:S01]  /*44b20*/  @!P4 IMAD.MOV.U32 R13, RZ, RZ, R12 ;  /* 0x000000ffff0dc224 */ /* 0x000fe200078e000c */
[----:B------:R-:W-:-:S04]  /*44b30*/  PRMT R77, RZ, 0x7610, R77 ;  /* 0x00007610ff4d7816 */ /* 0x000fc8000000004d */
[----:B------:R3:W4:Y:S01]  /*44b40*/  @!P4 LDG.E.U16 R83, desc[UR6][R14.64] ;  /* 0x000000060e53c981 */ /* 0x000722000c1e1500 */
[----:B------:R-:W-:Y:S01]  /*44b50*/  PRMT R78, RZ, 0x7610, R78 ;  /* 0x00007610ff4e7816 */ /* 0x000fe2000000004e */
[----:B---3--:R-:W-:Y:S02]  /*44b60*/  @!P4 IMAD.MOV.U32 R14, RZ, RZ, R7 ;  /* 0x000000ffff0ec224 */ /* 0x008fe400078e0007 */
[----:B------:R-:W-:Y:S01]  /*44b70*/  @!P4 IMAD.MOV.U32 R15, RZ, RZ, R8 ;  /* 0x000000ffff0fc224 */ /* 0x000fe200078e0008 */
[----:B------:R-:W3:Y:S04]  /*44b80*/  LDL R7, [R1+0x15d8] ;  /* 0x0015d80001077983 */ /* 0x000ee80000100800 */
[----:B------:R-:W3:Y:S01]  /*44b90*/  LDL R8, [R1+0x15d4] ;  /* 0x0015d40001087983 */ /* 0x000ee20000100800 */
[----:B------:R-:W-:Y:S01]  /*44ba0*/  @!P4 MOV R12, R11 ;  /* 0x0000000b000cc202 */ /* 0x000fe20000000f00 */
[----:B------:R-:W-:-:S02]  /*44bb0*/  @!P4 IMAD.MOV.U32 R11, RZ, RZ, R10 ;  /* 0x000000ffff0bc224 */ /* 0x000fc400078e000a */
[----:B------:R-:W-:Y:S01]  /*44bc0*/  @!P4 IMAD.MOV.U32 R10, RZ, RZ, R9 ;  /* 0x000000ffff0ac224 */ /* 0x000fe200078e0009 */
[----:B------:R-:W-:Y:S02]  /*44bd0*/  PRMT R74, RZ, 0x7610, R74 ;  /* 0x00007610ff4a7816 */ /* 0x000fe4000000004a */
[----:B------:R-:W-:Y:S02]  /*44be0*/  PRMT R75, RZ, 0x7610, R75 ;  /* 0x00007610ff4b7816 */ /* 0x000fe4000000004b */
[----:B------:R-:W-:Y:S02]  /*44bf0*/  PRMT R3, RZ, 0x7610, R3 ;  /* 0x00007610ff037816 */ /* 0x000fe40000000003 */
[----:B------:R-:W-:Y:S01]  /*44c00*/  PRMT R79, RZ, 0x7610, R79 ;  /* 0x00007610ff4f7816 */ /* 0x000fe2000000004f */
[----:B------:R2:W3:Y:S04]  /*44c10*/  @!P4 LDG.E.U16 R77, desc[UR6][R10.64] ;  /* 0x000000060a4dc981 */ /* 0x0004e8000c1e1500 */
[----:B------:R-:W3:Y:S04]  /*44c20*/  @!P4 LDG.E.U16 R74, desc[UR6][R14.64] ;  /* 0x000000060e4ac981 */ /* 0x000ee8000c1e1500 */
[----:B------:R-:W3:Y:S04]  /*44c30*/  @!P4 LDG.E.U16 R75, desc[UR6][R12.64] ;  /* 0x000000060c4bc981 */ /* 0x000ee8000c1e1500 */
[----:B------:R-:W3:Y:S04]  /*44c40*/  LDL R9, [R1+0x16d8] ;  /* 0x0016d80001097983 */ /* 0x000ee80000100800 */
        /* <DEDUP_REMOVED lines=29> */
[----:B------:R-:W-:Y:S02]  /*44e20*/  PRMT R93, RZ, 0x7610, R93 ;  /* 0x00007610ff5d7816 */ /* 0x000fe4000000005d */
[----:B------:R-:W-:Y:S02]  /*44e30*/  PRMT R81, RZ, 0x7610, R81 ;  /* 0x00007610ff517816 */ /* 0x000fe40000000051 */
[----:B------:R-:W-:-:S02]  /*44e40*/  PRMT R82, RZ, 0x7610, R82 ;  /* 0x00007610ff527816 */ /* 0x000fc40000000052 */
[----:B------:R-:W-:Y:S02]  /*44e50*/  PRMT R84, RZ, 0x7610, R84 ;  /* 0x00007610ff547816 */ /* 0x000fe40000000054 */
[----:B------:R-:W-:Y:S01]  /*44e60*/  PRMT R85, RZ, 0x7610, R85 ;  /* 0x00007610ff557816 */ /* 0x000fe20000000055 */
[----:B------:R-:W4:Y:S01]  /*44e70*/  @!P4 LDG.E.U16 R93, desc[UR6][R14.64] ;  /* 0x000000060e5dc981 */ /* 0x000f22000c1e1500 */
[----:B------:R-:W-:Y:S02]  /*44e80*/  @!P4 IMAD.MOV.U32 R12, RZ, RZ, R11 ;  /* 0x000000ffff0cc224 */ /* 0x000fe400078e000b */
[----:B------:R-:W-:Y:S02]  /*44e90*/  @!P4 IMAD.MOV.U32 R11, RZ, RZ, R10 ;  /* 0x000000ffff0bc224 */ /* 0x000fe400078e000a */
[----:B------:R-:W-:Y:S01]  /*44ea0*/  @!P4 IMAD.MOV.U32 R10, RZ, RZ, R9 ;  /* 0x000000ffff0ac224 */ /* 0x000fe200078e0009 */
[----:B------:R-:W4:Y:S04]  /*44eb0*/  @!P4 LDG.E.U16 R81, desc[UR6][R12.64] ;  /* 0x000000060c51c981 */ /* 0x000f28000c1e1500 */
[----:B------:R-:W4:Y:S04]  /*44ec0*/  @!P4 LDG.E.U16 R82, desc[UR6][R10.64] ;  /* 0x000000060a52c981 */ /* 0x000f28000c1e1500 */
[----:B------:R-:W4:Y:S04]  /*44ed0*/  LDL R15, [R1+0x15dc] ;  /* 0x0015dc00010f7983 */ /* 0x000f280000100800 */
[----:B------:R-:W4:Y:S04]  /*44ee0*/  LDL R13, [R1+0x15e0] ;  /* 0x0015e000010d7983 */ /* 0x000f280000100800 */
[----:B------:R-:W4:Y:S04]  /*44ef0*/  LDL R12, [R1+0x161c] ;  /* 0x00161c00010c7983 */ /* 0x000f280000100800 */
[----:B------:R-:W4:Y:S01]  /*44f00*/  LDL R11, [R1+0x1620] ;  /* 0x00162000010b7983 */ /* 0x000f220000100800 */
[----:B---3--:R-:W-:-:S02]  /*44f10*/  @!P4 IMAD.MOV.U32 R9, RZ, RZ, R8 ;  /* 0x000000ffff09c224 */ /* 0x008fc400078e0008 */
[----:B------:R-:W-:Y:S01]  /*44f20*/  @!P4 IMAD.MOV.U32 R8, RZ, RZ, R7 ;  /* 0x000000ffff08c224 */ /* 0x000fe200078e0007 */
[----:B------:R-:W3:Y:S04]  /*44f30*/  LDL R10, [R1+0x165c] ;  /* 0x00165c00010a7983 */ /* 0x000ee80000100800 */
[----:B------:R-:W3:Y:S04]  /*44f40*/  @!P4 LDG.E.U16 R84, desc[UR6][R8.64] ;  /* 0x000000060854c981 */ /* 0x000ee8000c1e1500 */
[----:B------:R-:W3:Y:S04]  /*44f50*/  LDL R9, [R1+0x1660] ;  /* 0x0016600001097983 */ /* 0x000ee80000100800 */
[----:B------:R-:W3:Y:S01]  /*44f60*/  LDL R8, [R1+0x169c] ;  /* 0x00169c0001087983 */ /* 0x000ee20000100800 */
[----:B--2---:R-:W-:-:S02]  /*44f70*/  @!P4 IMAD.MOV.U32 R7, RZ, RZ, R6 ;  /* 0x000000ffff07c224 */ /* 0x004fc400078e0006 */
[----:B------:R-:W-:Y:S02]  /*44f80*/  @!P4 IMAD.MOV.U32 R6, RZ, RZ, R5 ;  /* 0x000000ffff06c224 */ /* 0x000fe400078e0005 */
[----:B------:R-:W2:Y:S04]  /*44f90*/  LDL R5, [R1+0x1508] ;  /* 0x0015080001057983 */ /* 0x000ea80000100800 */
[----:B------:R-:W2:Y:S04]  /*44fa0*/  @!P4 LDG.E.U16 R85, desc[UR6][R6.64] ;  /* 0x000000060655c981 */ /* 0x000ea8000c1e1500 */
[----:B------:R-:W2:Y:S04]  /*44fb0*/  LDL R7, [R1+0x16a0] ;  /* 0x0016a00001077983 */ /* 0x000ea80000100800 */
[----:B------:R-:W2:Y:S04]  /*44fc0*/  LDL R6, [R1+0x1504] ;  /* 0x0015040001067983 */ /* 0x000ea80000100800 */
        /* <DEDUP_REMOVED lines=10> */
[----:B------:R-:W2:Y:S01]  /*45070*/  LDL.LU R25, [R1+0x183c] ;  /* 0x00183c0001197983 */ /* 0x000ea20000300800 */
[----:B----4-:R-:W-:-:S03]  /*45080*/  @!P4 IMAD.MOV.U32 R29, RZ, RZ, R4 ;  /* 0x000000ffff1dc224 */ /* 0x010fc600078e0004 */
[----:B------:R-:W4:Y:S04]  /*45090*/  LDL.LU R24, [R1+0x1828] ;  /* 0x0018280001187983 */ /* 0x000f280000300800 */
[----:B------:R-:W4:Y:S01]  /*450a0*/  LDL R4, [R1+0x1514] ;  /* 0x0015140001047983 */ /* 0x000f220000100800 */
[----:B------:R-:W-:-:S03]  /*450b0*/  @!P4 IMAD.MOV.U32 R28, RZ, RZ, R2 ;  /* 0x000000ffff1cc224 */ /* 0x000fc600078e0002 */
[----:B------:R-:W4:Y:S01]  /*450c0*/  LDL R2, [R1+0x1518] ;  /* 0x0015180001027983 */ /* 0x000f220000100800 */
[----:B------:R-:W-:Y:S02]  /*450d0*/  PRMT R86, RZ, 0x7610, R86 ;  /* 0x00007610ff567816 */ /* 0x000fe40000000056 */
[----:B0-----:R-:W-:-:S04]  /*450e0*/  LOP3.LUT R34, R0, 0x60, RZ, 0x3c, !PT ;  /* 0x0000006000227812 */ /* 0x001fc800078e3cff */
[----:B------:R0:W4:Y:S01]  /*450f0*/  @!P4 LDG.E.U16 R86, desc[UR6][R28.64] ;  /* 0x000000061c56c981 */ /* 0x000122000c1e1500 */
[----:B------:R-:W-:Y:S02]  /*45100*/  PRMT R90, RZ, 0x7610, R90 ;  /* 0x00007610ff5a7816 */ /* 0x000fe4000000005a */
[----:B------:R-:W-:Y:S01]  /*45110*/  PRMT R92, RZ, 0x7610, R92 ;  /* 0x00007610ff5c7816 */ /* 0x000fe2000000005c */
[----:B0-----:R-:W-:Y:S02]  /*45120*/  @!P4 IMAD.MOV.U32 R28, RZ, RZ, R13 ;  /* 0x000000ffff1cc224 */ /* 0x001fe400078e000d */
[----:B------:R-:W-:Y:S02]  /*45130*/  @!P4 IMAD.MOV.U32 R13, RZ, RZ, R12 ;  /* 0x000000ffff0dc224 */ /* 0x000fe400078e000c */
[----:B------:R-:W-:Y:S02]  /*45140*/  @!P4 IMAD.MOV.U32 R12, RZ, RZ, R11 ;  /* 0x000000ffff0cc224 */ /* 0x000fe400078e000b */
[----:B---3--:R-:W-:Y:S01]  /*45150*/  @!P4 IMAD.MOV.U32 R11, RZ, RZ, R10 ;  /* 0x000000ffff0bc224 */ /* 0x008fe200078e000a */
[----:B------:R-:W-:Y:S01]  /*45160*/  PRMT R87, RZ, 0x7610, R87 ;  /* 0x00007610ff577816 */ /* 0x000fe20000000057 */
[----:B------:R-:W-:Y:S01]  /*45170*/  @!P4 IMAD.MOV.U32 R29, RZ, RZ, R15 ;  /* 0x000000ffff1dc224 */ /* 0x000fe200078e000f */
[----:B------:R-:W-:-:S02]  /*45180*/  PRMT R91, RZ, 0x7610, R91 ;  /* 0x00007610ff5b7816 */ /* 0x000fc4000000005b */
[----:B------:R-:W-:Y:S02]  /*45190*/  PRMT R89, RZ, 0x7610, R89 ;  /* 0x00007610ff597816 */ /* 0x000fe40000000059 */
[----:B------:R-:W3:Y:S01]  /*451a0*/  @!P4 LDG.E.U16 R87, desc[UR6][R28.64] ;  /* 0x000000061c57c981 */ /* 0x000ee2000c1e1500 */
[----:B------:R-:W-:Y:S02]  /*451b0*/  @!P4 IMAD.MOV.U32 R10, RZ, RZ, R9 ;  /* 0x000000ffff0ac224 */ /* 0x000fe400078e0009 */
[----:B------:R-:W-:-:S03]  /*451c0*/  @!P4 IMAD.MOV.U32 R9, RZ, RZ, R8 ;  /* 0x000000ffff09c224 */ /* 0x000fc600078e0008 */
[----:B------:R-:W3:Y:S04]  /*451d0*/  @!P4 LDG.E.U16 R89, desc[UR6][R10.64] ;  /* 0x000000060a59c981 */ /* 0x000ee8000c1e1500 */
[----:B--2---:R-:W-:Y:S04]  /*451e0*/  STS.U16 [R34+UR76+0x29300], R14 ;  /* 0x0293000e22007988 */ /* 0x004fe8000800044c */
[----:B------:R-:W-:Y:S04]  /*451f0*/  STS.U16 [R34+UR76+0x31300], R17 ;  /* 0x0313001122007988 */ /* 0x000fe8000800044c */
[----:B------:R-:W-:Y:S04]  /*45200*/  STS.U16 [R34+UR76+0x39300], R16 ;  /* 0x0393001022007988 */ /* 0x000fe8000800044c */
[----:B------:R-:W-:Y:S01]  /*45210*/  STS.U16 [R34+UR76+0x21700], R19 ;  /* 0x0217001322007988 */ /* 0x000fe2000800044c */
[----:B------:R-:W-:-:S03]  /*45220*/  @!P4 MOV R8, R7 ;  /* 0x000000070008c202 */ /* 0x000fc60000000f00 */
[----:B------:R-:W-:Y:S01]  /*45230*/  STS.U16 [R34+UR76+0x29700], R18 ;  /* 0x0297001222007988 */ /* 0x000fe2000800044c */
[----:B------:R-:W-:-:S03]  /*45240*/  @!P4 IMAD.MOV.U32 R7, RZ, RZ, R6 ;  /* 0x000000ffff07c224 */ /* 0x000fc600078e0006 */
[----:B------:R0:W-:Y:S01]  /*45250*/  STS.U16 [R34+UR76+0x31700], R30 ;  /* 0x0317001e22007988 */ /* 0x0001e2000800044c */
[----:B------:R-:W-:-:S03]  /*45260*/  @!P4 IMAD.MOV.U32 R6, RZ, RZ, R5 ;  /* 0x000000ffff06c224 */ /* 0x000fc600078e0005 */
[----:B------:R-:W2:Y:S01]  /*45270*/  @!P4 LDG.E.U16 R91, desc[UR6][R8.64] ;  /* 0x00000006085bc981 */ /* 0x000ea2000c1e1500 */
[----:B----4-:R-:W-:-:S03]  /*45280*/  @!P4 IMAD.MOV.U32 R5, RZ, RZ, R4 ;  /* 0x000000ffff05c224 */ /* 0x010fc600078e0004 */
[----:B------:R-:W4:Y:S04]  /*45290*/  @!P4 LDG.E.U16 R92, desc[UR6][R6.64] ;  /* 0x00000006065cc981 */ /* 0x000f28000c1e1500 */
[----:B0-----:R-:W2:Y:S01]  /*452a0*/  LDL.LU R30, [R1+0x1824] ;  /* 0x00182400011e7983 */ /* 0x001ea20000300800 */
[----:B------:R-:W-:-:S03]  /*452b0*/  @!P4 IMAD.MOV.U32 R4, RZ, RZ, R2 ;  /* 0x000000ffff04c224 */ /* 0x000fc600078e0002 */
[----:B------:R-:W3:Y:S04]  /*452c0*/  LDL.LU R44, [R1+0x1820] ;  /* 0x00182000012c7983 */ /* 0x000ee80000300800 */
[----:B------:R-:W4:Y:S04]  /*452d0*/  LDL.LU R33, [R1+0x181c] ;  /* 0x00181c0001217983 */ /* 0x000f280000300800 */
[----:B------:R-:W4:Y:S04]  /*452e0*/  LDL.LU R32, [R1+0x1808] ;  /* 0x0018080001207983 */ /* 0x000f280000300800 */
[----:B------:R-:W4:Y:S04]  /*452f0*/  @!P4 LDG.E.U16 R90, desc[UR6][R4.64] ;  /* 0x00000006045ac981 */ /* 0x000f28000c1e1500 */
        /* <DEDUP_REMOVED lines=13> */
[----:B------:R-:W-:-:S06]  /*453d0*/  PRMT R88, RZ, 0x7610, R88 ;  /* 0x00007610ff587816 */ /* 0x000fcc0000000058 */
[----:B------:R-:W4:Y:S04]  /*453e0*/  @!P4 LDG.E.U16 R88, desc[UR6][R12.64] ;  /* 0x000000060c58c981 */ /* 0x000f28000c1e1500 */
[----:B------:R0:W-:Y:S04]  /*453f0*/  STS.U16 [R34+UR76+0x39700], R21 ;  /* 0x0397001522007988 */ /* 0x0001e8000800044c */
[----:B------:R1:W-:Y:S04]  /*45400*/  STS.U16 [R34+UR76+0x21b00], R20 ;  /* 0x021b001422007988 */ /* 0x0003e8000800044c */
        /* <DEDUP_REMOVED lines=9> */
[----:B------:R0:W-:Y:S04]  /*454a0*/  STS.U16 [R34+UR76+0x29b00], R23 ;  /* 0x029b001722007988 */ /* 0x0001e8000800044c */
[----:B-1----:R-:W4:Y:S04]  /*454b0*/  LDL.LU R20, [R1+0x175c] ;  /* 0x00175c0001147983 */ /* 0x002f280000300800 */
[----:B------:R1:W-:Y:S04]  /*454c0*/  STS.U16 [R34+UR76+0x31b00], R22 ;  /* 0x031b001622007988 */ /* 0x0003e8000800044c */
[----:B------:R1:W-:Y:S04]  /*454d0*/  STS.U16 [R34+UR76+0x39b00], R25 ;  /* 0x039b001922007988 */ /* 0x0003e8000800044c */
[----:B------:R1:W-:Y:S04]  /*454e0*/  STS.U16 [R34+UR76+0x21f00], R24 ;  /* 0x021f001822007988 */ /* 0x0003e8000800044c */
[----:B0-----:R-:W4:Y:S04]  /*454f0*/  LDL.LU R23, [R1+0x1748] ;  /* 0x0017480001177983 */ /* 0x001f280000300800 */
[----:B-1----:R-:W4:Y:S04]  /*45500*/  LDL.LU R22, [R1+0x1744] ;  /* 0x0017440001167983 */ /* 0x002f280000300800 */
[----:B------:R-:W4:Y:S04]  /*45510*/  LDL.LU R25, [R1+0x1740] ;  /* 0x0017400001197983 */ /* 0x000f280000300800 */
[----:B------:R-:W4:Y:S04]  /*45520*/  LDL.LU R24, [R1+0x173c] ;  /* 0x00173c0001187983 */ /* 0x000f280000300800 */
[----:B--2---:R0:W-:Y:S04]  /*45530*/  STS.U16 [R34+UR76+0x29f00], R30 ;  /* 0x029f001e22007988 */ /* 0x0041e8000800044c */
[----:B---3--:R1:W-:Y:S04]  /*45540*/  STS.U16 [R34+UR76+0x31f00], R44 ;  /* 0x031f002c22007988 */ /* 0x0083e8000800044c */
[----:B----4-:R2:W-:Y:S04]  /*45550*/  STS.U16 [R34+UR76+0x39f00], R33 ;  /* 0x039f002122007988 */ /* 0x0105e8000800044c */
[----:B------:R3:W-:Y:S04]  /*45560*/  STS.U16 [R34+UR76+0x22300], R32 ;  /* 0x0223002022007988 */ /* 0x0007e8000800044c */
[----:B0-----:R-:W4:Y:S04]  /*45570*/  LDL.LU R30, [R1+0x20dc] ;  /* 0x0020dc00011e7983 */ /* 0x001f280000300800 */
[----:B-1----:R-:W4:Y:S04]  /*45580*/  LDL.LU R44, [R1+0x1720] ;  /* 0x00172000012c7983 */ /* 0x002f280000300800 */
[----:B--2---:R-:W2:Y:S04]  /*45590*/  LDL.LU R33, [R1+0x171c] ;  /* 0x00171c0001217983 */ /* 0x004ea80000300800 */
[----:B------:R0:W-:Y:S04]  /*455a0*/  STS.U16 [R34+UR76+0x2a300], R31 ;  /* 0x02a3001f22007988 */ /* 0x0001e8000800044c */
[----:B---3--:R-:W3:Y:S04]  /*455b0*/  LDL.LU R32, [R1+0x18c4] ;  /* 0x0018c40001207983 */ /* 0x008ee80000300800 */
        /* <DEDUP_REMOVED lines=24> */
[----:B0-----:R-:W3:Y:S04]  /*45740*/  LDL.LU R27, [R1+0x1890] ;  /* 0x00189000011b7983 */ /* 0x001ee80000300800 */
        /* <DEDUP_REMOVED lines=11> */
[----:B------:R0:W-:Y:S04]  /*45800*/  STS.U16 [R34+UR76+0x33700], R21 ;  /* 0x0337001522007988 */ /* 0x0001e8000800044c */
        /* <DEDUP_REMOVED lines=10> */
[----:B0-----:R-:W3:Y:S04]  /*458b0*/  LDL.LU R21, [R1+0x1850] ;  /* 0x0018500001157983 */ /* 0x001ee80000300800 */
[----:B-1----:R-:W3:Y:S04]  /*458c0*/  LDL.LU R20, [R1+0x184c] ;  /* 0x00184c0001147983 */ /* 0x002ee80000300800 */
[----:B------:R-:W3:Y:S04]  /*458d0*/  LDL.LU R23, [R1+0x1838] ;  /* 0x0018380001177983 */ /* 0x000ee80000300800 */
[----:B------:R-:W3:Y:S04]  /*458e0*/  LDL.LU R22, [R1+0x1834] ;  /* 0x0018340001167983 */ /* 0x000ee80000300800 */
[----:B------:R-:W3:Y:S04]  /*458f0*/  LDL.LU R25, [R1+0x1830] ;  /* 0x0018300001197983 */ /* 0x000ee80000300800 */
[----:B------:R-:W3:Y:S04]  /*45900*/  LDL.LU R24, [R1+0x182c] ;  /* 0x00182c0001187983 */ /* 0x000ee80000300800 */
[----:B----4-:R0:W-:Y:S04]  /*45910*/  STS.U16 [R34+UR76+0x23f00], R30 ;  /* 0x023f001e22007988 */ /* 0x0101e8000800044c */
[----:B------:R1:W-:Y:S04]  /*45920*/  STS.U16 [R34+UR76+0x2bf00], R26 ;  /* 0x02bf001a22007988 */ /* 0x0003e8000800044c */
[----:B------:R4:W-:Y:S04]  /*45930*/  STS.U16 [R34+UR76+0x33f00], R44 ;  /* 0x033f002c22007988 */ /* 0x0009e8000800044c */
[----:B--2---:R2:W-:Y:S01]  /*45940*/  STS.U16 [R34+UR76+0x3bf00], R33 ;  /* 0x03bf002122007988 */ /* 0x0045e2000800044c */
[----:B0-----:R-:W-:-:S03]  /*45950*/  LOP3.LUT R30, R0, 0x70, RZ, 0x3c, !PT ;  /* 0x00000070001e7812 */ /* 0x001fc600078e3cff */
[----:B-1----:R-:W3:Y:S04]  /*45960*/  LDL.LU R26, [R1+0x1818] ;  /* 0x00181800011a7983 */ /* 0x002ee80000300800 */
[----:B----4-:R-:W4:Y:S04]  /*45970*/  LDL.LU R44, [R1+0x20d8] ;  /* 0x0020d800012c7983 */ /* 0x010f280000300800 */
[----:B--2---:R-:W2:Y:S04]  /*45980*/  LDL.LU R34, [R1+0x1814] ;  /* 0x0018140001227983 */ /* 0x004ea80000300800 */
[----:B------:R-:W4:Y:S04]  /*45990*/  LDL.LU R33, [R1+0x1810] ;  /* 0x0018100001217983 */ /* 0x000f280000300800 */
[----:B---3--:R0:W-:Y:S04]  /*459a0*/  STS.U16 [R30+UR76+0x20380], R32 ;  /* 0x020380201e007988 */ /* 0x0081e8000800044c */
[----:B------:R1:W-:Y:S04]  /*459b0*/  STS.U16 [R30+UR76+0x28380], R31 ;  /* 0x0283801f1e007988 */ /* 0x0003e8000800044c */
[----:B------:R-:W-:Y:S04]  /*459c0*/  STS.U16 [R30+UR76+0x30380], R5 ;  /* 0x030380051e007988 */ /* 0x000fe8000800044c */
[----:B------:R-:W-:Y:S04]  /*459d0*/  STS.U16 [R30+UR76+0x38380], R4 ;  /* 0x038380041e007988 */ /* 0x000fe8000800044c */
[----:B------:R3:W-:Y:S04]  /*459e0*/  STS.U16 [R30+UR76+0x20780], R2 ;  /* 0x020780021e007988 */ /* 0x0007e8000800044c */
[----:B------:R-:W-:Y:S04]  /*459f0*/  STS.U16 [R30+UR76+0x28780], R7 ;  /* 0x028780071e007988 */ /* 0x000fe8000800044c */
[----:B------:R-:W-:Y:S04]  /*45a00*/  STS.U16 [R30+UR76+0x30780], R6 ;  /* 0x030780061e007988 */ /* 0x000fe8000800044c */
[----:B0-----:R-:W4:Y:S04]  /*45a10*/  LDL.LU R32, [R1+0x180c] ;  /* 0x00180c0001207983 */ /* 0x001f280000300800 */
[----:B-1----:R-:W4:Y:S04]  /*45a20*/  LDL.LU R31, [R1+0x17f8] ;  /* 0x0017f800011f7983 */ /* 0x002f280000300800 */
[----:B---3--:R-:W3:Y:S04]  /*45a30*/  LDL.LU R2, [R1+0x17f4] ;  /* 0x0017f40001027983 */ /* 0x008ee80000300800 */
[----:B------:R-:W3:Y:S04]  /*45a40*/  LDL.LU R4, [R1+0x17f0] ;  /* 0x0017f00001047983 */ /* 0x000ee80000300800 */
[----:B------:R0:W-:Y:S04]  /*45a50*/  STS.U16 [R30+UR76+0x38780], R29 ;  /* 0x0387801d1e007988 */ /* 0x0001e8000800044c */
[----:B------:R-:W3:Y:S04]  /*45a60*/  LDL.LU R5, [R1+0x17ec] ;  /* 0x0017ec0001057983 */ /* 0x000ee80000300800 */
[----:B------:R-:W-:Y:S04]  /*45a70*/  STS.U16 [R30+UR76+0x20b80], R9 ;  /* 0x020b80091e007988 */ /* 0x000fe8000800044c */
[----:B------:R-:W-:Y:S04]  /*45a80*/  STS.U16 [R30+UR76+0x28b80], R8 ;  /* 0x028b80081e007988 */ /* 0x000fe8000800044c */
[----:B------:R1:W-:Y:S04]  /*45a90*/  STS.U16 [R30+UR76+0x30b80], R28 ;  /* 0x030b801c1e007988 */ /* 0x0003e8000800044c */
[----:B------:R-:W-:Y:S04]  /*45aa0*/  STS.U16 [R30+UR76+0x38b80], R11 ;  /* 0x038b800b1e007988 */ /* 0x000fe8000800044c */
[----:B------:R-:W-:Y:S04]  /*45ab0*/  STS.U16 [R30+UR76+0x20f80], R10 ;  /* 0x020f800a1e007988 */ /* 0x000fe8000800044c */
[----:B0-----:R-:W3:Y:S04]  /*45ac0*/  LDL.LU R29, [R1+0x17d8] ;  /* 0x0017d800011d7983 */ /* 0x001ee80000300800 */
[----:B------:R-:W3:Y:S04]  /*45ad0*/  LDL.LU R6, [R1+0x17d4] ;  /* 0x0017d40001067983 */ /* 0x000ee80000300800 */
[----:B------:R-:W3:Y:S04]  /*45ae0*/  LDL.LU R7, [R1+0x17d0] ;  /* 0x0017d00001077983 */ /* 0x000ee80000300800 */
[----:B-1----:R-:W3:Y:S04]  /*45af0*/  LDL.LU R28, [R1+0x17cc] ;  /* 0x0017cc00011c7983 */ /* 0x002ee80000300800 */
[----:B------:R-:W3:Y:S04]  /*45b00*/  LDL.LU R8, [R1+0x17b8] ;  /* 0x0017b80001087983 */ /* 0x000ee80000300800 */
[----:B------:R0:W-:Y:S04]  /*45b10*/  STS.U16 [R30+UR76+0x28f80], R27 ;  /* 0x028f801b1e007988 */ /* 0x0001e8000800044c */
[----:B------:R-:W3:Y:S04]  /*45b20*/  LDL.LU R9, [R1+0x17b4] ;  /* 0x0017b40001097983 */ /* 0x000ee80000300800 */
[----:B0-----:R-:W3:Y:S04]  /*45b30*/  LDL.LU R27, [R1+0x17b0] ;  /* 0x0017b000011b7983 */ /* 0x001ee80000300800 */
[----:B------:R-:W-:Y:S04]  /*45b40*/  STS.U16 [R30+UR76+0x30f80], R13 ;  /* 0x030f800d1e007988 */ /* 0x000fe8000800044c */
[----:B------:R-:W3:Y:S04]  /*45b50*/  LDL.LU R10, [R1+0x17ac] ;  /* 0x0017ac00010a7983 */ /* 0x000ee80000300800 */
[----:B------:R0:W-:Y:S04]  /*45b60*/  STS.U16 [R30+UR76+0x38f80], R12 ;  /* 0x038f800c1e007988 */ /* 0x0001e8000800044c */
[----:B------:R-:W3:Y:S04]  /*45b70*/  LDL.LU R11, [R1+0x1798] ;  /* 0x00179800010b7983 */ /* 0x000ee80000300800 */
[----:B------:R-:W-:Y:S04]  /*45b80*/  STS.U16 [R30+UR76+0x21380], R15 ;  /* 0x0213800f1e007988 */ /* 0x000fe8000800044c */
[----:B------:R1:W-:Y:S04]  /*45b90*/  STS.U16 [R30+UR76+0x29380], R14 ;  /* 0x0293800e1e007988 */ /* 0x0003e8000800044c */
[----:B------:R-:W-:Y:S04]  /*45ba0*/  STS.U16 [R30+UR76+0x31380], R17 ;  /* 0x031380111e007988 */ /* 0x000fe8000800044c */
[----:B------:R0:W-:Y:S04]  /*45bb0*/  STS.U16 [R30+UR76+0x39380], R16 ;  /* 0x039380101e007988 */ /* 0x0001e8000800044c */
[----:B------:R-:W-:Y:S04]  /*45bc0*/  STS.U16 [R30+UR76+0x21780], R19 ;  /* 0x021780131e007988 */ /* 0x000fe8000800044c */
[----:B0-----:R-:W3:Y:S04]  /*45bd0*/  LDL.LU R12, [R1+0x1794] ;  /* 0x00179400010c7983 */ /* 0x001ee80000300800 */
[----:B------:R-:W3:Y:S04]  /*45be0*/  LDL.LU R13, [R1+0x1790] ;  /* 0x00179000010d7983 */ /* 0x000ee80000300800 */
[----:B-1----:R-:W3:Y:S04]  /*45bf0*/  LDL.LU R14, [R1+0x178c] ;  /* 0x00178c00010e7983 */ /* 0x002ee80000300800 */
[----:B------:R-:W3:Y:S04]  /*45c00*/  LDL.LU R15, [R1+0x1778] ;  /* 0x00177800010f7983 */ /* 0x000ee80000300800 */
[----:B------:R0:W-:Y:S04]  /*45c10*/  STS.U16 [R30+UR76+0x29780], R18 ;  /* 0x029780121e007988 */ /* 0x0001e8000800044c */
[----:B------:R-:W3:Y:S04]  /*45c20*/  LDL.LU R16, [R1+0x1774] ;  /* 0x0017740001107983 */ /* 0x000ee80000300800 */
[----:B------:R-:W3:Y:S04]  /*45c30*/  LDL.LU R17, [R1+0x1770] ;  /* 0x0017700001117983 */ /* 0x000ee80000300800 */
[----:B------:R-:W-:Y:S04]  /*45c40*/  STS.U16 [R30+UR76+0x31780], R21 ;  /* 0x031780151e007988 */ /* 0x000fe8000800044c */
[----:B------:R1:W-:Y:S04]  /*45c50*/  STS.U16 [R30+UR76+0x39780], R20 ;  /* 0x039780141e007988 */ /* 0x0003e8000800044c */
[----:B------:R-:W-:Y:S04]  /*45c60*/  STS.U16 [R30+UR76+0x21b80], R23 ;  /* 0x021b80171e007988 */ /* 0x000fe8000800044c */
[----:B------:R1:W-:Y:S04]  /*45c70*/  STS.U16 [R30+UR76+0x29b80], R22 ;  /* 0x029b80161e007988 */ /* 0x0003e8000800044c */
[----:B0-----:R-:W3:Y:S04]  /*45c80*/  LDL.LU R18, [R1+0x176c] ;  /* 0x00176c0001127983 */ /* 0x001ee80000300800 */
[----:B------:R-:W3:Y:S04]  /*45c90*/  LDL.LU R19, [R1+0x1758] ;  /* 0x0017580001137983 */ /* 0x000ee80000300800 */
[----:B------:R-:W-:Y:S04]  /*45ca0*/  STS.U16 [R30+UR76+0x31b80], R25 ;  /* 0x031b80191e007988 */ /* 0x000fe8000800044c */
[----:B-1----:R-:W3:Y:S04]  /*45cb0*/  LDL.LU R20, [R1+0x1754] ;  /* 0x0017540001147983 */ /* 0x002ee80000300800 */
[----:B------:R-:W3:Y:S04]  /*45cc0*/  LDL.LU R21, [R1+0x1750] ;  /* 0x0017500001157983 */ /* 0x000ee80000300800 */
[----:B------:R-:W3:Y:S04]  /*45cd0*/  LDL.LU R22, [R1+0x174c] ;  /* 0x00174c0001167983 */ /* 0x000ee80000300800 */
[----:B------:R0:W-:Y:S04]  /*45ce0*/  STS.U16 [R30+UR76+0x39b80], R24 ;  /* 0x039b80181e007988 */ /* 0x0001e8000800044c */
[----:B------:R-:W3:Y:S04]  /*45cf0*/  LDL.LU R23, [R1+0x1738] ;  /* 0x0017380001177983 */ /* 0x000ee80000300800 */
[----:B0-----:R-:W3:Y:S04]  /*45d00*/  LDL.LU R24, [R1+0x1734] ;  /* 0x0017340001187983 */ /* 0x001ee80000300800 */
[----:B------:R-:W3:Y:S04]  /*45d10*/  LDL.LU R25, [R1+0x1730] ;  /* 0x0017300001197983 */ /* 0x000ee80000300800 */
[----:B------:R0:W-:Y:S04]  /*45d20*/  STS.U16 [R30+UR76+0x21f80], R26 ;  /* 0x021f801a1e007988 */ /* 0x0001e8000800044c */
[----:B--2---:R1:W-:Y:S04]  /*45d30*/  STS.U16 [R30+UR76+0x29f80], R34 ;  /* 0x029f80221e007988 */ /* 0x0043e8000800044c */
[----:B----4-:R2:W-:Y:S04]  /*45d40*/  STS.U16 [R30+UR76+0x31f80], R33 ;  /* 0x031f80211e007988 */ /* 0x0105e8000800044c */
[----:B0-----:R-:W4:Y:S04]  /*45d50*/  LDL.LU R26, [R1+0x172c] ;  /* 0x00172c00011a7983 */ /* 0x001f280000300800 */
[----:B-1----:R-:W4:Y:S04]  /*45d60*/  LDL.LU R34, [R1+0x20d4] ;  /* 0x0020d40001227983 */ /* 0x002f280000300800 */
[----:B--2---:R-:W2:Y:S04]  /*45d70*/  LDL.LU R33, [R1+0x20d0] ;  /* 0x0020d00001217983 */ /* 0x004ea80000300800 */
[----:B------:R0:W-:Y:S04]  /*45d80*/  STS.U16 [R30+UR76+0x39f80], R32 ;  /* 0x039f80201e007988 */ /* 0x0001e8000800044c */
[----:B------:R1:W-:Y:S04]  /*45d90*/  STS.U16 [R30+UR76+0x22380], R31 ;  /* 0x0223801f1e007988 */ /* 0x0003e8000800044c */
[----:B---3--:R3:W-:Y:S04]  /*45da0*/  STS.U16 [R30+UR76+0x2a380], R2 ;  /* 0x02a380021e007988 */ /* 0x0087e8000800044c */
[----:B------:R0:W-:Y:S04]  /*45db0*/  STS.U16 [R30+UR76+0x32380], R4 ;  /* 0x032380041e007988 */ /* 0x0001e8000800044c */
[----:B------:R3:W-:Y:S04]  /*45dc0*/  STS.U16 [R30+UR76+0x3a380], R5 ;  /* 0x03a380051e007988 */ /* 0x0007e8000800044c */
[----:B0-----:R-:W2:Y:S04]  /*45dd0*/  LDL.LU R32, [R1+0x20cc] ;  /* 0x0020cc0001207983 */ /* 0x001ea80000300800 */
[----:B-1----:R-:W2:Y:S04]  /*45de0*/  LDL.LU R31, [R1+0x20c8] ;  /* 0x0020c800011f7983 */ /* 0x002ea80000300800 */
[----:B---3--:R-:W3:Y:S04]  /*45df0*/  LDL.LU R2, [R1+0x20c4] ;  /* 0x0020c40001027983 */ /* 0x008ee80000300800 */
[----:B------:R0:W5:Y:S04]  /*45e00*/  LDL.LU R4, [R1+0x20c0] ;  /* 0x0020c00001047983 */ /* 0x0001680000300800 */
[----:B------:R0:W5:Y:S04]  /*45e10*/  LDL.LU R5, [R1+0x20bc] ;  /* 0x0020bc0001057983 */ /* 0x0001680000300800 */
[----:B------:R1:W-:Y:S04]  /*45e20*/  STS.U16 [R30+UR76+0x22780], R29 ;  /* 0x0227801d1e007988 */ /* 0x0003e8000800044c */
[----:B------:R0:W-:Y:S04]  /*45e30*/  STS.U16 [R30+UR76+0x2a780], R6 ;  /* 0x02a780061e007988 */ /* 0x0001e8000800044c */
[----:B------:R0:W-:Y:S04]  /*45e40*/  STS.U16 [R30+UR76+0x32780], R7 ;  /* 0x032780071e007988 */ /* 0x0001e8000800044c */
[----:B------:R0:W-:Y:S04]  /*45e50*/  STS.U16 [R30+UR76+0x3a780], R28 ;  /* 0x03a7801c1e007988 */ /* 0x0001e8000800044c */
[----:B------:R0:W-:Y:S04]  /*45e60*/  STS.U16 [R30+UR76+0x22b80], R8 ;  /* 0x022b80081e007988 */ /* 0x0001e8000800044c */
[----:B------:R0:W-:Y:S04]  /*45e70*/  STS.U16 [R30+UR76+0x2ab80], R9 ;  /* 0x02ab80091e007988 */ /* 0x0001e8000800044c */
[----:B-1----:R-:W2:Y:S04]  /*45e80*/  LDL.LU R29, [R1+0x20b8] ;  /* 0x0020b800011d7983 */ /* 0x002ea80000300800 */
[----:B0-----:R0:W5:Y:S04]  /*45e90*/  LDL.LU R6, [R1+0x20b4] ;  /* 0x0020b40001067983 */ /* 0x0011680000300800 */
[----:B------:R0:W5:Y:S04]  /*45ea0*/  LDL.LU R7, [R1+0x20b0] ;  /* 0x0020b00001077983 */ /* 0x0001680000300800 */
[----:B------:R-:W2:Y:S04]  /*45eb0*/  LDL.LU R28, [R1+0x20ac] ;  /* 0x0020ac00011c7983 */ /* 0x000ea80000300800 */
[----:B------:R0:W5:Y:S04]  /*45ec0*/  LDL.LU R8, [R1+0x20a8] ;  /* 0x0020a80001087983 */ /* 0x0001680000300800 */
[----:B------:R0:W5:Y:S04]  /*45ed0*/  LDL.LU R9, [R1+0x20a4] ;  /* 0x0020a40001097983 */ /* 0x0001680000300800 */
[----:B------:R1:W-:Y:S04]  /*45ee0*/  STS.U16 [R30+UR76+0x32b80], R27 ;  /* 0x032b801b1e007988 */ /* 0x0003e8000800044c */
[----:B-1----:R-:W2:Y:S04]  /*45ef0*/  LDL.LU R27, [R1+0x20a0] ;  /* 0x0020a000011b7983 */ /* 0x002ea80000300800 */
[----:B------:R1:W-:Y:S04]  /*45f00*/  STS.U16 [R30+UR76+0x3ab80], R10 ;  /* 0x03ab800a1e007988 */ /* 0x0003e8000800044c */
[----:B------:R0:W-:Y:S04]  /*45f10*/  STS.U16 [R30+UR76+0x22f80], R11 ;  /* 0x022f800b1e007988 */ /* 0x0001e8000800044c */
[----:B------:R0:W-:Y:S04]  /*45f20*/  STS.U16 [R30+UR76+0x2af80], R12 ;  /* 0x02af800c1e007988 */ /* 0x0001e8000800044c */
[----:B------:R0:W-:Y:S04]  /*45f30*/  STS.U16 [R30+UR76+0x32f80], R13 ;  /* 0x032f800d1e007988 */ /* 0x0001e8000800044c */
[----:B------:R0:W-:Y:S04]  /*45f40*/  STS.U16 [R30+UR76+0x3af80], R14 ;  /* 0x03af800e1e007988 */ /* 0x0001e8000800044c */
[----:B------:R0:W-:Y:S04]  /*45f50*/  STS.U16 [R30+UR76+0x23380], R15 ;  /* 0x0233800f1e007988 */ /* 0x0001e8000800044c */
[----:B-1----:R1:W5:Y:S04]  /*45f60*/  LDL.LU R10, [R1+0x209c] ;  /* 0x00209c00010a7983 */ /* 0x0023680000300800 */
[----:B0-----:R1:W5:Y:S04]  /*45f70*/  LDL.LU R11, [R1+0x2098] ;  /* 0x00209800010b7983 */ /* 0x0013680000300800 */
[----:B------:R1:W5:Y:S04]  /*45f80*/  LDL.LU R12, [R1+0x2094] ;  /* 0x00209400010c7983 */ /* 0x0003680000300800 */
[----:B------:R1:W5:Y:S04]  /*45f90*/  LDL.LU R13, [R1+0x2090] ;  /* 0x00209000010d7983 */ /* 0x0003680000300800 */
        /* <DEDUP_REMOVED lines=8> */
[----:B0-----:R0:W5:Y:S04]  /*46020*/  LDL.LU R16, [R1+0x2084] ;  /* 0x0020840001107983 */ /* 0x0011680000300800 */
[----:B------:R0:W5:Y:S04]  /*46030*/  LDL.LU R17, [R1+0x2080] ;  /* 0x0020800001117983 */ /* 0x0001680000300800 */
[----:B------:R0:W5:Y:S04]  /*46040*/  LDL.LU R18, [R1+0x207c] ;  /* 0x00207c0001127983 */ /* 0x0001680000300800 */
[----:B------:R0:W5:Y:S04]  /*46050*/  LDL.LU R19, [R1+0x2078] ;  /* 0x0020780001137983 */ /* 0x0001680000300800 */
[----:B-1----:R0:W5:Y:S04]  /*46060*/  LDL.LU R20, [R1+0x2074] ;  /* 0x0020740001147983 */ /* 0x0021680000300800 */
[----:B------:R0:W5:Y:S04]  /*46070*/  LDL.LU R21, [R1+0x2070] ;  /* 0x0020700001157983 */ /* 0x0001680000300800 */
        /* <DEDUP_REMOVED lines=8> */
[----:B----4-:R0:W-:Y:S04]  /*46100*/  STS.U16 [R30+UR76+0x3bb80], R26 ;  /* 0x03bb801a1e007988 */ /* 0x0101e8000800044c */
[----:B0-----:R1:W5:Y:S04]  /*46110*/  LDL.LU R26, [R1+0x205c] ;  /* 0x00205c00011a7983 */ /* 0x0013680000300800 */
[----:B--2---:R0:W-:Y:S04]  /*46120*/  STS.U16 [R30+UR76+0x23f80], R27 ;  /* 0x023f801b1e007988 */ /* 0x0041e8000800044c */
[----:B------:R2:W-:Y:S04]  /*46130*/  STS.U16 [R30+UR76+0x2bf80], R28 ;  /* 0x02bf801c1e007988 */ /* 0x0005e8000800044c */
[----:B------:R4:W-:Y:S04]  /*46140*/  STS.U16 [R30+UR76+0x33f80], R29 ;  /* 0x033f801d1e007988 */ /* 0x0009e8000800044c */
[----:B---3--:R3:W-:Y:S04]  /*46150*/  STS.U16 [R30+UR76+0x3bf80], R2 ;  /* 0x03bf80021e007988 */ /* 0x0087e8000800044c */
[----:B0-----:R1:W5:Y:S04]  /*46160*/  LDL.LU R27, [R1+0x2058] ;  /* 0x00205800011b7983 */ /* 0x0013680000300800 */
[----:B--2---:R1:W5:Y:S04]  /*46170*/  LDL.LU R28, [R1+0x2054] ;  /* 0x00205400011c7983 */ /* 0x0043680000300800 */
[----:B----4-:R1:W5:Y:S04]  /*46180*/  LDL.LU R29, [R1+0x2050] ;  /* 0x00205000011d7983 */ /* 0x0103680000300800 */
[----:B---3--:R1:W5:Y:S04]  /*46190*/  LDL.LU R30, [R1+0x204c] ;  /* 0x00204c00011e7983 */ /* 0x0083680000300800 */
[----:B------:R-:W2:Y:S04]  /*461a0*/  LDL.LU R2, [R1+0x2048] ;  /* 0x0020480001027983 */ /* 0x000ea80000300800 */
[----:B--2---:R0:W-:Y:S04]  /*461b0*/  STS.U16 [R2+UR76+0x45000], R44 ;  /* 0x0450002c02007988 */ /* 0x0041e8000800044c */
[----:B------:R2:W-:Y:S04]  /*461c0*/  STS.U16 [R2+UR76+0x44000], R31 ;  /* 0x0440001f02007988 */ /* 0x0005e8000800044c */
[----:B------:R3:W-:Y:S04]  /*461d0*/  STS.U16 [R2+UR76+0x44400], R32 ;  /* 0x0444002002007988 */ /* 0x0007e8000800044c */
[----:B------:R4:W-:Y:S04]  /*461e0*/  STS.U16 [R2+UR76+0x44800], R33 ;  /* 0x0448002102007988 */ /* 0x0009e8000800044c */
[----:B------:R1:W-:Y:S04]  /*461f0*/  STS.U16 [R2+UR76+0x44c00], R34 ;  /* 0x044c002202007988 */ /* 0x0003e8000800044c */
[----:B------:R1:W-:Y:S04]  /*46200*/  STS.U16 [R2+UR76+0x45400], R35 ;  /* 0x0454002302007988 */ /* 0x0003e8000800044c */
[----:B------:R1:W-:Y:S01]  /*46210*/  STS.U16 [R2+UR76+0x45800], R36 ;  /* 0x0458002402007988 */ /* 0x0003e2000800044c */
[----:B0-----:R-:W-:-:S03]  /*46220*/  LOP3.LUT R44, R2, 0x10, RZ, 0x3c, !PT ;  /* 0x00000010022c7812 */ /* 0x001fc600078e3cff */
[----:B------:R-:W-:Y:S04]  /*46230*/  STS.U16 [R2+UR76+0x45c00], R37 ;  /* 0x045c002502007988 */ /* 0x000fe8000800044c */
[----:B--2---:R0:W5:Y:S04]  /*46240*/  LDL.LU R31, [R1+0x2044] ;  /* 0x00204400011f7983 */ /* 0x0041680000300800 */
[----:B------:R-:W-:Y:S04]  /*46250*/  STS.U16 [R44+UR76+0x44080], R38 ;  /* 0x044080262c007988 */ /* 0x000fe8000800044c */
[----:B------:R-:W-:Y:S04]  /*46260*/  STS.U16 [R44+UR76+0x44480], R39 ;  /* 0x044480272c007988 */ /* 0x000fe8000800044c */
[----:B------:R-:W-:Y:S04]  /*46270*/  STS.U16 [R44+UR76+0x44880], R40 ;  /* 0x044880282c007988 */ /* 0x000fe8000800044c */
[----:B------:R-:W-:Y:S04]  /*46280*/  STS.U16 [R44+UR76+0x44c80], R41 ;  /* 0x044c80292c007988 */ /* 0x000fe8000800044c */
[----:B------:R2:W-:Y:S04]  /*46290*/  STS.U16 [R44+UR76+0x45080], R52 ;  /* 0x045080342c007988 */ /* 0x0005e8000800044c */
[----:B---3--:R0:W5:Y:S04]  /*462a0*/  LDL.LU R32, [R1+0x2040] ;  /* 0x0020400001207983 */ /* 0x0081680000300800 */
[----:B----4-:R0:W5:Y:S04]  /*462b0*/  LDL.LU R33, [R1+0x203c] ;  /* 0x00203c0001217983 */ /* 0x0101680000300800 */
[----:B-1----:R0:W5:Y:S04]  /*462c0*/  LDL.LU R34, [R1+0x2038] ;  /* 0x0020380001227983 */ /* 0x0021680000300800 */
[----:B------:R1:W-:Y:S04]  /*462d0*/  STS.U16 [R44+UR76+0x45480], R42 ;  /* 0x0454802a2c007988 */ /* 0x0003e8000800044c */
[----:B------:R0:W5:Y:S04]  /*462e0*/  LDL.LU R35, [R1+0x2034] ;  /* 0x0020340001237983 */ /* 0x0001680000300800 */
[----:B------:R3:W-:Y:S04]  /*462f0*/  STS.U16 [R44+UR76+0x45880], R43 ;  /* 0x0458802b2c007988 */ /* 0x0007e8000800044c */
[----:B------:R0:W5:Y:S01]  /*46300*/  LDL.LU R36, [R1+0x2030] ;  /* 0x0020300001247983 */ /* 0x0001620000300800 */
[----:B--2---:R-:W-:-:S03]  /*46310*/  LOP3.LUT R52, R2, 0x20, RZ, 0x3c, !PT ;  /* 0x0000002002347812 */ /* 0x004fc600078e3cff */
[----:B------:R2:W-:Y:S04]  /*46320*/  STS.U16 [R44+UR76+0x45c80], R45 ;  /* 0x045c802d2c007988 */ /* 0x0005e8000800044c */
[----:B------:R0:W5:Y:S04]  /*46330*/  LDL.LU R37, [R1+0x202c] ;  /* 0x00202c0001257983 */ /* 0x0001680000300800 */
[----:B------:R4:W-:Y:S04]  /*46340*/  STS.U16 [R52+UR76+0x44100], R46 ;  /* 0x0441002e34007988 */ /* 0x0009e8000800044c */
        /* <DEDUP_REMOVED lines=8> */
[----:B-1----:R1:W5:Y:S04]  /*463d0*/  LDL.LU R42, [R1+0x2018] ;  /* 0x00201800012a7983 */ /* 0x0023680000300800 */
[----:B---3--:R1:W5:Y:S04]  /*463e0*/  LDL.LU R43, [R1+0x2014] ;  /* 0x00201400012b7983 */ /* 0x0083680000300800 */
[----:B--2---:R1:W5:Y:S04]  /*463f0*/  LDL.LU R44, [R1+0x2010] ;  /* 0x00201000012c7983 */ /* 0x0043680000300800 */
[----:B------:R2:W-:Y:S04]  /*46400*/  STS.U16 [R52+UR76+0x45500], R50 ;  /* 0x0455003234007988 */ /* 0x0005e8000800044c */
[----:B------:R1:W5:Y:S04]  /*46410*/  LDL.LU R45, [R1+0x200c] ;  /* 0x00200c00012d7983 */ /* 0x0003680000300800 */
[----:B------:R3:W-:Y:S04]  /*46420*/  STS.U16 [R52+UR76+0x45900], R51 ;  /* 0x0459003334007988 */ /* 0x0007e8000800044c */
[----:B----4-:R1:W5:Y:S01]  /*46430*/  LDL.LU R46, [R1+0x2008] ;  /* 0x00200800012e7983 */ /* 0x0103620000300800 */
[----:B0-----:R-:W-:-:S03]  /*46440*/  LOP3.LUT R60, R2, 0x30, RZ, 0x3c, !PT ;  /* 0x00000030023c7812 */ /* 0x001fc600078e3cff */
[----:B------:R0:W-:Y:S04]  /*46450*/  STS.U16 [R52+UR76+0x45d00], R53 ;  /* 0x045d003534007988 */ /* 0x0001e8000800044c */
[----:B------:R1:W5:Y:S04]  /*46460*/  LDL.LU R47, [R1+0x2004] ;  /* 0x00200400012f7983 */ /* 0x0003680000300800 */
[----:B------:R4:W-:Y:S04]  /*46470*/  STS.U16 [R60+UR76+0x44180], R54 ;  /* 0x044180363c007988 */ /* 0x0009e8000800044c */
[----:B------:R1:W5:Y:S04]  /*46480*/  LDL.LU R48, [R1+0x2000] ;  /* 0x0020000001307983 */ /* 0x0003680000300800 */
[----:B------:R0:W-:Y:S04]  /*46490*/  STS.U16 [R60+UR76+0x44580], R55 ;  /* 0x044580373c007988 */ /* 0x0001e8000800044c */
[----:B------:R1:W5:Y:S04]  /*464a0*/  LDL.LU R49, [R1+0x1ffc] ;  /* 0x001ffc0001317983 */ /* 0x0003680000300800 */
[----:B------:R0:W-:Y:S04]  /*464b0*/  STS.U16 [R60+UR76+0x44980], R56 ;  /* 0x044980383c007988 */ /* 0x0001e8000800044c */
[----:B--2---:R1:W5:Y:S04]  /*464c0*/  LDL.LU R50, [R1+0x1ff8] ;  /* 0x001ff80001327983 */ /* 0x0043680000300800 */
[----:B------:R-:W-:Y:S04]  /*464d0*/  STS.U16 [R60+UR76+0x44d80], R57 ;  /* 0x044d80393c007988 */ /* 0x000fe8000800044c */
[----:B---3--:R1:W5:Y:S04]  /*464e0*/  LDL.LU R51, [R1+0x1ff4] ;  /* 0x001ff40001337983 */ /* 0x0083680000300800 */
[----:B------:R2:W-:Y:S04]  /*464f0*/  STS.U16 [R60+UR76+0x45180], R68 ;  /* 0x045180443c007988 */ /* 0x0005e8000800044c */
[----:B0-----:R1:W5:Y:S04]  /*46500*/  LDL.LU R52, [R1+0x1ff0] ;  /* 0x001ff00001347983 */ /* 0x0013680000300800 */
[----:B------:R1:W5:Y:S04]  /*46510*/  LDL.LU R53, [R1+0x1fec] ;  /* 0x001fec0001357983 */ /* 0x0003680000300800 */
[----:B----4-:R1:W5:Y:S04]  /*46520*/  LDL.LU R54, [R1+0x1fe8] ;  /* 0x001fe80001367983 */ /* 0x0103680000300800 */
        /* <DEDUP_REMOVED lines=8> */
[----:B0-----:R1:W5:Y:S04]  /*465b0*/  LDL.LU R58, [R1+0x1fd8] ;  /* 0x001fd800013a7983 */ /* 0x0013680000300800 */
[----:B------:R0:W-:Y:S04]  /*465c0*/  STS.U16 [R68+UR76+0x44600], R63 ;  /* 0x0446003f44007988 */ /* 0x0001e8000800044c */
[----:B---3--:R1:W5:Y:S04]  /*465d0*/  LDL.LU R59, [R1+0x1fd4] ;  /* 0x001fd400013b7983 */ /* 0x0083680000300800 */
[----:B------:R3:W-:Y:S04]  /*465e0*/  STS.U16 [R68+UR76+0x44a00], R64 ;  /* 0x044a004044007988 */ /* 0x0007e8000800044c */
[----:B------:R0:W-:Y:S04]  /*465f0*/  STS.U16 [R68+UR76+0x44e00], R65 ;  /* 0x044e004144007988 */ /* 0x0001e8000800044c */
[----:B------:R0:W-:Y:S04]  /*46600*/  STS.U16 [R68+UR76+0x45200], R76 ;  /* 0x0452004c44007988 */ /* 0x0001e8000800044c */
[----:B--2---:R1:W5:Y:S04]  /*46610*/  LDL.LU R60, [R1+0x1fd0] ;  /* 0x001fd000013c7983 */ /* 0x0043680000300800 */
[----:B------:R1:W5:Y:S04]  /*46620*/  LDL.LU R61, [R1+0x1fcc] ;  /* 0x001fcc00013d7983 */ /* 0x0003680000300800 */
[----:B----4-:R1:W5:Y:S04]  /*46630*/  LDL.LU R62, [R1+0x1fc8] ;  /* 0x001fc800013e7983 */ /* 0x0103680000300800 */
[----:B------:R2:W-:Y:S04]  /*46640*/  STS.U16 [R68+UR76+0x45600], R66 ;  /* 0x0456004244007988 */ /* 0x0005e8000800044c */
[----:B0-----:R1:W5:Y:S04]  /*46650*/  LDL.LU R63, [R1+0x1fc4] ;  /* 0x001fc400013f7983 */ /* 0x0013680000300800 */
[----:B---3--:R1:W5:Y:S04]  /*46660*/  LDL.LU R64, [R1+0x1fc0] ;  /* 0x001fc00001407983 */ /* 0x0083680000300800 */
[----:B------:R1:W5:Y:S01]  /*46670*/  LDL.LU R65, [R1+0x1fbc] ;  /* 0x001fbc0001417983 */ /* 0x0003620000300800 */
[----:B------:R-:W-:-:S03]  /*46680*/  LOP3.LUT R76, R2, 0x50, RZ, 0x3c, !PT ;  /* 0x00000050024c7812 */ /* 0x000fc600078e3cff */
[----:B------:R0:W-:Y:S04]  /*46690*/  STS.U16 [R68+UR76+0x45a00], R67 ;  /* 0x045a004344007988 */ /* 0x0001e8000800044c */
[----:B------:R3:W-:Y:S04]  /*466a0*/  STS.U16 [R68+UR76+0x45e00], R69 ;  /* 0x045e004544007988 */ /* 0x0007e8000800044c */
[----:B--2---:R1:W5:Y:S04]  /*466b0*/  LDL.LU R66, [R1+0x1fb8] ;  /* 0x001fb80001427983 */ /* 0x0043680000300800 */
[----:B------:R2:W-:Y:S04]  /*466c0*/  STS.U16 [R76+UR76+0x44280], R70 ;  /* 0x044280464c007988 */ /* 0x0005e8000800044c */
[----:B------:R4:W-:Y:S04]  /*466d0*/  STS.U16 [R76+UR76+0x44680], R71 ;  /* 0x044680474c007988 */ /* 0x0009e8000800044c */
[----:B------:R1:W-:Y:S04]  /*466e0*/  STS.U16 [R76+UR76+0x44a80], R72 ;  /* 0x044a80484c007988 */ /* 0x0003e8000800044c */
[----:B0-----:R0:W5:Y:S04]  /*466f0*/  LDL.LU R67, [R1+0x1fb4] ;  /* 0x001fb40001437983 */ /* 0x0011680000300800 */
[----:B---3--:R0:W5:Y:S04]  /*46700*/  LDL.LU R68, [R1+0x1fb0] ;  /* 0x001fb00001447983 */ /* 0x0081680000300800 */
[----:B------:R0:W5:Y:S04]  /*46710*/  LDL.LU R69, [R1+0x1fac] ;  /* 0x001fac0001457983 */ /* 0x0001680000300800 */
[----:B------:R3:W-:Y:S04]  /*46720*/  STS.U16 [R76+UR76+0x44e80], R73 ;  /* 0x044e80494c007988 */ /* 0x0007e8000800044c */
[----:B------:R0:W-:Y:S04]  /*46730*/  STS.U16 [R76+UR76+0x45280], R83 ;  /* 0x045280534c007988 */ /* 0x0001e8000800044c */
[----:B--2---:R2:W5:Y:S04]  /*46740*/  LDL.LU R70, [R1+0x1fa8] ;  /* 0x001fa80001467983 */ /* 0x0045680000300800 */
[----:B----4-:R2:W5:Y:S04]  /*46750*/  LDL.LU R71, [R1+0x1fa4] ;  /* 0x001fa40001477983 */ /* 0x0105680000300800 */
[----:B-1----:R2:W5:Y:S04]  /*46760*/  LDL.LU R72, [R1+0x1fa0] ;  /* 0x001fa00001487983 */ /* 0x0025680000300800 */
[----:B------:R1:W-:Y:S04]  /*46770*/  STS.U16 [R76+UR76+0x45680], R74 ;  /* 0x0456804a4c007988 */ /* 0x0003e8000800044c */
[----:B------:R4:W-:Y:S04]  /*46780*/  STS.U16 [R76+UR76+0x45a80], R75 ;  /* 0x045a804b4c007988 */ /* 0x0009e8000800044c */
[----:B------:R2:W-:Y:S04]  /*46790*/  STS.U16 [R76+UR76+0x45e80], R77 ;  /* 0x045e804d4c007988 */ /* 0x0005e8000800044c */
[----:B---3--:R3:W5:Y:S01]  /*467a0*/  LDL.LU R73, [R1+0x1f9c] ;  /* 0x001f9c0001497983 */ /* 0x0087620000300800 */
[----:B0-----:R-:W-:-:S03]  /*467b0*/  LOP3.LUT R83, R2, 0x60, RZ, 0x3c, !PT ;  /* 0x0000006002537812 */ /* 0x001fc600078e3cff */
[----:B-1----:R3:W5:Y:S04]  /*467c0*/  LDL.LU R74, [R1+0x1f98] ;  /* 0x001f9800014a7983 */ /* 0x0027680000300800 */
[----:B----4-:R3:W5:Y:S04]  /*467d0*/  LDL.LU R75, [R1+0x1f94] ;  /* 0x001f9400014b7983 */ /* 0x0107680000300800 */
[----:B--2---:R3:W5:Y:S04]  /*467e0*/  LDL.LU R76, [R1+0x1f90] ;  /* 0x001f9000014c7983 */ /* 0x0047680000300800 */
[----:B------:R3:W5:Y:S04]  /*467f0*/  LDL.LU R77, [R1+0x1f8c] ;  /* 0x001f8c00014d7983 */ /* 0x0007680000300800 */
[----:B------:R0:W-:Y:S04]  /*46800*/  STS.U16 [R83+UR76+0x44300], R78 ;  /* 0x0443004e53007988 */ /* 0x0001e8000800044c */
[----:B------:R1:W-:Y:S04]  /*46810*/  STS.U16 [R83+UR76+0x44700], R3 ;  /* 0x0447000353007988 */ /* 0x0003e8000800044c */
[----:B0-----:R3:W5:Y:S04]  /*46820*/  LDL.LU R78, [R1+0x1f88] ;  /* 0x001f8800014e7983 */ /* 0x0017680000300800 */
[----:B-1----:R-:W2:Y:S04]  /*46830*/  LDL R3, [R1+0x1704] ;  /* 0x0017040001037983 */ /* 0x002ea80000100800 */
[----:B------:R0:W-:Y:S04]  /*46840*/  STS.U16 [R83+UR76+0x44b00], R79 ;  /* 0x044b004f53007988 */ /* 0x0001e8000800044c */
[----:B------:R1:W-:Y:S04]  /*46850*/  STS.U16 [R83+UR76+0x44f00], R80 ;  /* 0x044f005053007988 */ /* 0x0003e8000800044c */
[----:B------:R4:W-:Y:S04]  /*46860*/  STS.U16 [R83+UR76+0x45300], R93 ;  /* 0x0453005d53007988 */ /* 0x0009e8000800044c */
[----:B------:R0:W-:Y:S04]  /*46870*/  STS.U16 [R83+UR76+0x45700], R81 ;  /* 0x0457005153007988 */ /* 0x0001e8000800044c */
[----:B------:R1:W-:Y:S04]  /*46880*/  STS.U16 [R83+UR76+0x45b00], R82 ;  /* 0x045b005253007988 */ /* 0x0003e8000800044c */
[----:B------:R3:W-:Y:S04]  /*46890*/  STS.U16 [R83+UR76+0x45f00], R84 ;  /* 0x045f005453007988 */ /* 0x0007e8000800044c */
[----:B0-----:R0:W5:Y:S04]  /*468a0*/  LDL.LU R79, [R1+0x1f84] ;  /* 0x001f8400014f7983 */ /* 0x0011680000300800 */
[----:B-1----:R0:W5:Y:S01]  /*468b0*/  LDL.LU R80, [R1+0x1f80] ;  /* 0x001f800001507983 */ /* 0x0021620000300800 */
[----:B----4-:R-:W-:-:S03]  /*468c0*/  LOP3.LUT R93, R2, 0x70, RZ, 0x3c, !PT ;  /* 0x00000070025d7812 */ /* 0x010fc600078e3cff */
[----:B------:R0:W5:Y:S04]  /*468d0*/  LDL.LU R81, [R1+0x1f7c] ;  /* 0x001f7c0001517983 */ /* 0x0001680000300800 */
[----:B------:R0:W5:Y:S04]  /*468e0*/  LDL.LU R82, [R1+0x1f78] ;  /* 0x001f780001527983 */ /* 0x0001680000300800 */
[----:B---3--:R0:W5:Y:S04]  /*468f0*/  LDL.LU R83, [R1+0x1f74] ;  /* 0x001f740001537983 */ /* 0x0081680000300800 */
[----:B------:R0:W5:Y:S04]  /*46900*/  LDL.LU R84, [R1+0x1f70] ;  /* 0x001f700001547983 */ /* 0x0001680000300800 */
[----:B------:R1:W-:Y:S04]  /*46910*/  STS.U16 [R93+UR76+0x44380], R85 ;  /* 0x044380555d007988 */ /* 0x0003e8000800044c */
[----:B------:R3:W-:Y:S04]  /*46920*/  STS.U16 [R93+UR76+0x44780], R86 ;  /* 0x044780565d007988 */ /* 0x0007e8000800044c */
[----:B------:R4:W-:Y:S04]  /*46930*/  STS.U16 [R93+UR76+0x44b80], R87 ;  /* 0x044b80575d007988 */ /* 0x0009e8000800044c */
[----:B------:R0:W-:Y:S04]  /*46940*/  STS.U16 [R93+UR76+0x44f80], R88 ;  /* 0x044f80585d007988 */ /* 0x0001e8000800044c */
[----:B------:R0:W-:Y:S04]  /*46950*/  STS.U16 [R93+UR76+0x45380], R89 ;  /* 0x045380595d007988 */ /* 0x0001e8000800044c */
[----:B------:R0:W-:Y:S04]  /*46960*/  STS.U16 [R93+UR76+0x45780], R91 ;  /* 0x0457805b5d007988 */ /* 0x0001e8000800044c */
[----:B-1----:R1:W5:Y:S04]  /*46970*/  LDL.LU R85, [R1+0x1f6c] ;  /* 0x001f6c0001557983 */ /* 0x0023680000300800 */
[----:B---3--:R1:W5:Y:S04]  /*46980*/  LDL.LU R86, [R1+0x1f68] ;  /* 0x001f680001567983 */ /* 0x0083680000300800 */
[----:B----4-:R1:W5:Y:S04]  /*46990*/  LDL.LU R87, [R1+0x1f64] ;  /* 0x001f640001577983 */ /* 0x0103680000300800 */
[----:B0-----:R1:W5:Y:S04]  /*469a0*/  LDL.LU R88, [R1+0x1f60] ;  /* 0x001f600001587983 */ /* 0x0013680000300800 */
[----:B------:R1:W5:Y:S04]  /*469b0*/  LDL.LU R89, [R1+0x1f5c] ;  /* 0x001f5c0001597983 */ /* 0x0003680000300800 */
[----:B------:R1:W5:Y:S04]  /*469c0*/  LDL.LU R91, [R1+0x1f58] ;  /* 0x001f5800015b7983 */ /* 0x0003680000300800 */
[----:B------:R0:W-:Y:S04]  /*469d0*/  STS.U16 [R93+UR76+0x45b80], R92 ;  /* 0x045b805c5d007988 */ /* 0x0001e8000800044c */
[----:B------:R3:W-:Y:S01]  /*469e0*/  STS.U16 [R93+UR76+0x45f80], R90 ;  /* 0x045f805a5d007988 */ /* 0x0007e2000800044c */
[----:B------:R4:W-:Y:S06]  /*469f0*/  MEMBAR.ALL.CTA ;  /* 0x0000000000007992 */ /* 0x0009ec0000008000 */
[----:B----4-:R-:W4:Y:S04]  /*46a00*/  FENCE.VIEW.ASYNC.S ;  /* 0x00000000000073c6 */ /* 0x010f280000000000 */
[----:B0-----:R1:W5:Y:S04]  /*46a10*/  LDL.LU R92, [R1+0x1f54] ;  /* 0x001f5400015c7983 */ /* 0x0013680000300800 */
[----:B---3--:R1:W5:Y:S04]  /*46a20*/  LDL.LU R93, [R1+0x1f50] ;  /* 0x001f5000015d7983 */ /* 0x0083680000300800 */
[----:B------:R1:W5:Y:S01]  /*46a30*/  LDL.LU R90, [R1+0x1f4c] ;  /* 0x001f4c00015a7983 */ /* 0x0003620000300800 */
[----:B----4-:R-:W-:Y:S01]  /*46a40*/  BAR.SYNC.DEFER_BLOCKING 0x0 ;  /* 0x0000000000007b1d */ /* 0x010fe20000010000 */
[----:B--2---:R-:W-:-:S05]  /*46a50*/  LEA R3, R3, UR76, 0x3 ;  /* 0x0000004c03037c11 */ /* 0x004fca000f8e18ff */
[----:B------:R-:W-:-:S05]  /*46a60*/  VIADD R3, R3, 0x48000 ;  /* 0x0004800003037836 */ /* 0x000fca0000000000 */
[----:B------:R-:W-:Y:S02]  /*46a70*/  R2UR UR4, R3 ;  /* 0x00000000030472ca */ /* 0x000fe400000e0000 */
[----:B------:R1:W5:Y:S01]  /*46a80*/  LDL.LU R3, [R1+0x1f48] ;  /* 0x001f480001037983 */ /* 0x0003620000300800 */
[----:B------:R-:W-:-:S12]  /*46a90*/  @P0 BRA `(.L_x_9) ;  /* 0x0000000400900947 */ /* 0x000fd80003800000 */
[----:B-----5:R0:W-:Y:S04]  /*46aa0*/  STL.64 [R1+0x1f60], R6 ;  /* 0x001f600601007387 */ /* 0x0201e80000100a00 */
[----:B0-----:R-:W2:Y:S01]  /*46ab0*/  LDL R6, [R1+0x1f20] ;  /* 0x001f200001067983 */ /* 0x001ea20000100800 */
[----:B------:R-:W-:-:S03]  /*46ac0*/  ELECT P1, URZ, PT ;  /* 0x0000000000ff782f */ /* 0x000fc60003820000 */
[----:B------:R0:W-:Y:S04]  /*46ad0*/  STL [R1+0x1f5c], R5 ;  /* 0x001f5c0501007387 */ /* 0x0001e80000100800 */
[----:B------:R3:W-:Y:S04]  /*46ae0*/  STL [R1+0x1f58], R4 ;  /* 0x001f580401007387 */ /* 0x0007e80000100800 */
[----:B------:R4:W-:Y:S02]  /*46af0*/  STL.64 [R1+0x1f50], R2 ;  /* 0x001f500201007387 */ /* 0x0009e40000100a00 */
[----:B------:R-:W-:Y:S01]  /*46b00*/  @P1 IMAD.MOV.U32 R7, RZ, RZ, 0x40004040 ;  /* 0x40004040ff071424 */ /* 0x000fe200078e00ff */
[----:B0-----:R-:W-:Y:S01]  /*46b10*/  MOV.SPILL R5, UR73 ;  /* 0x0000004900057c02 */ /* 0x001fe20009000f00 */
[----:B------:R0:W-:Y:S01]  /*46b20*/  STL [R1+0x1f48], R0 ;  /* 0x001f480001007387 */ /* 0x0001e20000100800 */
[----:B---3--:R-:W-:-:S02]  /*46b30*/  MOV.SPILL R4, UR72 ;  /* 0x0000004800047c02 */ /* 0x008fc40009000f00 */
[----:B------:R-:W-:Y:S01]  /*46b40*/  @P1 R2UR UR75, R7 ;  /* 0x00000000074b12ca */ /* 0x000fe200000e0000 */
[----:B------:R-:W-:Y:S01]  /*46b50*/  UMOV UR72, 0x0 ;  /* 0x0000000000487882 */ /* 0x000fe20000000000 */
[----:B------:R-:W-:Y:S01]  /*46b60*/  UMOV UR73, 0x8108010 ;  /* 0x0810801000497882 */ /* 0x000fe20000000000 */
[----:B----4-:R-:W-:Y:S02]  /*46b70*/  MOV.SPILL R2, UR6 ;  /* 0x0000000600027c02 */ /* 0x010fe40009000f00 */
[----:B0-----:R-:W-:Y:S01]  /*46b80*/  MOV.SPILL R0, UR7 ;  /* 0x0000000700007c02 */ /* 0x001fe20009000f00 */
[----:B------:R-:W-:Y:S02]  /*46b90*/  UIADD3.64 UR6, UPT, UPT, UR8, 0x100, URZ ;  /* 0x0000010008067897 */ /* 0x000fe4000fffe0ff */
[----:B------:R-:W-:Y:S01]  /*46ba0*/  UIADD3 UR77, UPT, UPT, UR5, 0x40, URZ ;  /* 0x00000040054d7890 */ /* 0x000fe2000fffe0ff */
[----:B------:R-:W-:Y:S01]  /*46bb0*/  IMAD.MOV.U32 R3, RZ, RZ, RZ ;  /* 0x000000ffff037224 */ /* 0x000fe200078e00ff */
[----:B--2---:R-:W-:-:S13]  /*46bc0*/  R2UR UR74, R6 ;  /* 0x00000000064a72ca */ /* 0x004fda00000e0000 */
[----:B------:R-:W-:-:S05]  /*46bd0*/  IMAD.U32 R6, RZ, RZ, UR74 ;  /* 0x0000004aff067e24 */ /* 0x000fca000f8e00ff */
[----:B------:R-:W-:Y:S02]  /*46be0*/  @P1 R2UR UR74, R6 ;  /* 0x00000000064a12ca */ /* 0x000fe400000e0000 */
[----:B------:R0:W5:Y:S11]  /*46bf0*/  LDL.LU.64 R6, [R1+0x1f60] ;  /* 0x001f600001067983 */ /* 0x0001760000300a00 */
[----:B------:R2:W-:Y:S02]  /*46c00*/  UTCHMMA gdesc[UR74], gdesc[UR12], tmem[UR5], tmem[UR72], idesc[UR73], UPT ;  /* 0x00ff480c4a0075ea */ /* 0x0005e4000b800005 */
[----:B--2---:R-:W-:Y:S01]  /*46c10*/  UIADD3.64 UR72, UPT, UPT, UR8, 0x80, URZ ;  /* 0x0000008008487897 */ /* 0x004fe2000fffe0ff */
[----:B------:R-:W-:Y:S01]  /*46c20*/  UMOV UR74, 0x0 ;  /* 0x00000000004a7882 */ /* 0x000fe20000000000 */
[----:B------:R-:W-:-:S02]  /*46c30*/  UMOV UR75, 0x8108010 ;  /* 0x08108010004b7882 */ /* 0x000fc40000000000 */
[----:B------:R-:W-:Y:S05]  /*46c40*/  UTCHMMA gdesc[UR8], gdesc[UR10], tmem[UR5], tmem[UR74], idesc[UR75], UPT ;  /* 0x00ff4a0a080075ea */ /* 0x000fea000b800005 */
[----:B------:R2:W-:Y:S01]  /*46c50*/  UTCHMMA gdesc[UR72], gdesc[UR14], tmem[UR5], tmem[UR74], idesc[UR75], UPT ;  /* 0x00ff4a0e480075ea */ /* 0x0005e2000b800005 */
[----:B------:R3:W-:Y:S01]  /*46c60*/  UTCHMMA gdesc[UR6], gdesc[UR16], tmem[UR5], tmem[UR74], idesc[UR75], UPT ;  /* 0x00ff4a10060075ea */ /* 0x0007e2000b800005 */
[----:B--2---:R-:W-:Y:S02]  /*46c70*/  UIADD3.64 UR72, UPT, UPT, UR8, 0x180, URZ ;  /* 0x0000018008487897 */ /* 0x004fe4000fffe0ff */
[----:B---3--:R-:W-:-:S07]  /*46c80*/  UIADD3.64 UR6, UPT, UPT, UR8, 0x200, URZ ;  /* 0x0000020008067897 */ /* 0x008fce000fffe0ff */
[----:B------:R2:W-:Y:S02]  /*46c90*/  UTCHMMA gdesc[UR72], gdesc[UR18], tmem[UR5], tmem[UR74], idesc[UR75], UPT ;  /* 0x00ff4a12480075ea */ /* 0x0005e4000b800005 */
[----:B------:R3:W-:Y:S01]  /*46ca0*/  UTCHMMA gdesc[UR6], gdesc[UR20], tmem[UR5], tmem[UR74], idesc[UR75], UPT ;  /* 0x00ff4a14060075ea */ /* 0x0007e2000b800005 */
[----:B--2---:R-:W-:Y:S02]  /*46cb0*/  UIADD3.64 UR72, UPT, UPT, UR8, 0x280, URZ ;  /* 0x0000028008487897 */ /* 0x004fe4000fffe0ff */
[----:B---3--:R-:W-:-:S07]  /*46cc0*/  UIADD3.64 UR6, UPT, UPT, UR8, 0x300, URZ ;  /* 0x0000030008067897 */ /* 0x008fce000fffe0ff */
[----:B------:R2:W-:Y:S02]  /*46cd0*/  UTCHMMA gdesc[UR72], gdesc[UR22], tmem[UR5], tmem[UR74], idesc[UR75], UPT ;  /* 0x00ff4a16480075ea */ /* 0x0005e4000b800005 */
[----:B------:R3:W-:Y:S01]  /*46ce0*/  UTCHMMA gdesc[UR6], gdesc[UR24], tmem[UR5], tmem[UR74], idesc[UR75], UPT ;  /* 0x00ff4a18060075ea */ /* 0x0007e2000b800005 */
[----:B--2---:R-:W-:Y:S01]  /*46cf0*/  R2UR.FILL UR73, R5 ;  /* 0x00000000054972ca */ /* 0x004fe200004e0000 */
[----:B---3--:R-:W-:Y:S01]  /*46d00*/  UIADD3 UR74, UPT, UPT, UR5, 0x40, URZ ;  /* 0x00000040054a7890 */ /* 0x008fe2000fffe0ff */
[----:B------:R-:W-:Y:S01]  /*46d10*/  R2UR.FILL UR72, R4 ;  /* 0x00000000044872ca */ /* 0x000fe200004e0000 */
[----:B------:R-:W-:Y:S01]  /*46d20*/  UIADD3 UR75, UPT, UPT, UR5, 0x40, URZ ;  /* 0x00000040054b7890 */ /* 0x000fe2000fffe0ff */
[----:B------:R0:W5:Y:S01]  /*46d30*/  LDL.LU R5, [R1+0x1f5c] ;  /* 0x001f5c0001057983 */ /* 0x0001620000300800 */
[----:B------:R-:W-:Y:S01]  /*46d40*/  UMOV UR6, 0x0 ;  /* 0x0000000000067882 */ /* 0x000fe20000000000 */
[----:B------:R-:W-:Y:S02]  /*46d50*/  UMOV UR7, 0x8108010 ;  /* 0x0810801000077882 */ /* 0x000fe40000000000 */
[----:B------:R0:W5:Y:S02]  /*46d60*/  LDL.LU R4, [R1+0x1f58] ;  /* 0x001f580001047983 */ /* 0x0001640000300800 */
[----:B------:R2:W-:Y:S02]  /*46d70*/  UTCHMMA gdesc[UR26], gdesc[UR12], tmem[UR74], tmem[UR6], idesc[UR7], UPT ;  /* 0x00ff060c1a0075ea */ /* 0x0005e4000b80004a */
[----:B------:R3:W-:Y:S01]  /*46d80*/  UTCHMMA gdesc[UR28], gdesc[UR10], tmem[UR75], tmem[UR6], idesc[UR7], UPT ;  /* 0x00ff060a1c0075ea */ /* 0x0007e2000b80004b */
[----:B--2---:R-:W-:Y:S01]  /*46d90*/  UMOV UR74, 0x0 ;  /* 0x00000000004a7882 */ /* 0x004fe20000000000 */
[----:B---3--:R-:W-:-:S02]  /*46da0*/  UMOV UR75, 0x8108010 ;  /* 0x08108010004b7882 */ /* 0x008fc40000000000 */
[----:B------:R2:W-:Y:S02]  /*46db0*/  UTCHMMA gdesc[UR30], gdesc[UR14], tmem[UR77], tmem[UR74], idesc[UR75], UPT ;  /* 0x00ff4a0e1e0075ea */ /* 0x0005e4000b80004d */
[----:B--2---:R-:W-:Y:S02]  /*46dc0*/  UIADD3 UR74, UPT, UPT, UR5, 0x40, URZ ;  /* 0x00000040054a7890 */ /* 0x004fe4000fffe0ff */
[----:B------:R-:W-:-:S07]  /*46dd0*/  UIADD3 UR75, UPT, UPT, UR5, 0x40, URZ ;  /* 0x00000040054b7890 */ /* 0x000fce000fffe0ff */
[----:B------:R-:W-:Y:S02]  /*46de0*/  UTCHMMA gdesc[UR32], gdesc[UR16], tmem[UR74], tmem[UR6], idesc[UR7], UPT ;  /* 0x00ff0610200075ea */ /* 0x000fe4000b80004a */
[----:B------:R-:W-:Y:S01]  /*46df0*/  UTCHMMA gdesc[UR34], gdesc[UR18], tmem[UR75], tmem[UR6], idesc[UR7], UPT ;  /* 0x00ff0612220075ea */ /* 0x000fe2000b80004b */
[----:B------:R2:W-:Y:S01]  /*46e00*/  UTCHMMA gdesc[UR36], gdesc[UR20], tmem[UR74], tmem[UR6], idesc[UR7], UPT ;  /* 0x00ff0614240075ea */ /* 0x0005e2000b80004a */
[----:B------:R3:W-:Y:S01]  /*46e10*/  UTCHMMA gdesc[UR38], gdesc[UR22], tmem[UR75], tmem[UR6], idesc[UR7], UPT ;  /* 0x00ff0616260075ea */ /* 0x0007e2000b80004b */
[----:B--2---:R-:W-:Y:S01]  /*46e20*/  UMOV UR74, 0x0 ;  /* 0x00000000004a7882 */ /* 0x004fe20000000000 */
[----:B---3--:R-:W-:Y:S02]  /*46e30*/  UMOV UR75, 0x8108010 ;  /* 0x08108010004b7882 */ /* 0x008fe40000000000 */
[----:B------:R2:W-:Y:S02]  /*46e40*/  UTCHMMA gdesc[UR40], gdesc[UR24], tmem[UR77], tmem[UR74], idesc[UR75], UPT ;  /* 0x00ff4a18280075ea */ /* 0x0005e4000b80004d */
[----:B--2---:R-:W-:-:S02]  /*46e50*/  UIADD3 UR74, UPT, UPT, UR5, 0x80, URZ ;  /* 0x00000080054a7890 */ /* 0x004fc4000fffe0ff */
[----:B------:R-:W-:Y:S02]  /*46e60*/  UIADD3 UR75, UPT, UPT, UR5, 0x80, URZ ;  /* 0x00000080054b7890 */ /* 0x000fe4000fffe0ff */
[----:B------:R-:W-:-:S05]  /*46e70*/  UIADD3 UR77, UPT, UPT, UR5, 0x80, URZ ;  /* 0x00000080054d7890 */ /* 0x000fca000fffe0ff */
        /* <DEDUP_REMOVED lines=11> */
[----:B------:R2:W-:Y:S01]  /*46f30*/  UTCHMMA gdesc[UR54], gdesc[UR22], tmem[UR75], tmem[UR6], idesc[UR7], UPT ;  /* 0x00ff0616360075ea */ /* 0x0005e2000b80004b */
[----:B------:R3:W-:Y:S01]  /*46f40*/  UTCHMMA gdesc[UR56], gdesc[UR24], tmem[UR74], tmem[UR6], idesc[UR7], UPT ;  /* 0x00ff0618380075ea */ /* 0x0007e2000b80004a */
[----:B--2---:R-:W-:Y:S01]  /*46f50*/  UIADD3 UR75, UPT, UPT, UR5, 0xc0, URZ ;  /* 0x000000c0054b7890 */ /* 0x004fe2000fffe0ff */
[----:B---3--:R-:W-:-:S08]  /*46f60*/  UMOV UR74, 0x0 ;  /* 0x00000000004a7882 */ /* 0x008fd00000000000 */
[----:B------:R2:W-:Y:S02]  /*46f70*/  UTCHMMA gdesc[UR58], gdesc[UR12], tmem[UR75], tmem[UR6], idesc[UR7], UPT ;  /* 0x00ff060c3a0075ea */ /* 0x0005e4000b80004b */
[----:B--2---:R-:W-:Y:S02]  /*46f80*/  UMOV UR75, 0x8108010 ;  /* 0x08108010004b7882 */ /* 0x004fe40000000000 */
        /* <DEDUP_REMOVED lines=10> */
[----:B--2---:R-:W-:-:S09]  /*47030*/  UIADD3 UR74, UPT, UPT, UR5, 0xc0, URZ ;  /* 0x000000c0054a7890 */ /* 0x004fd2000fffe0ff */
[----:B------:R2:W-:Y:S02]  /*47040*/  UTCHMMA gdesc[UR72], gdesc[UR24], tmem[UR74], tmem[UR6], idesc[UR7], UPT ;  /* 0x00ff0618480075ea */ /* 0x0005e4000b80004a */
[----:B--2---:R-:W-:Y:S01]  /*47050*/  R2UR.FILL UR6, R2 ;  /* 0x00000000020672ca */ /* 0x004fe200004e0000 */
[----:B------:R-:W-:Y:S01]  /*47060*/  IMAD.U32 R2, RZ, RZ, UR4 ;  /* 0x00000004ff027e24 */ /* 0x000fe2000f8e00ff */
[----:B------:R-:W-:-:S04]  /*47070*/  R2UR.FILL UR7, R0 ;  /* 0x00000000000772ca */ /* 0x000fc800004e0000 */
[----:B------:R-:W-:Y:S02]  /*47080*/  @P1 MOV R0, R2 ;  /* 0x0000000200001202 */ /* 0x000fe40000000f00 */
[----:B------:R0:W5:Y:S02]  /*47090*/  LDL.LU.64 R2, [R1+0x1f50] ;  /* 0x001f500001027983 */ /* 0x0001640000300a00 */
[----:B------:R-:W-:Y:S02]  /*470a0*/  @P1 R2UR UR74, R0 ;  /* 0x00000000004a12ca */ /* 0x000fe400000e0000 */
[----:B------:R0:W5:Y:S11]  /*470b0*/  LDL.LU R0, [R1+0x1f48] ;  /* 0x001f480001007983 */ /* 0x0001760000300800 */
[----:B------:R0:W-:Y:S01]  /*470c0*/  UTCBAR [UR74], URZ ;  /* 0x000000ff4a0073e9 */ /* 0x0001e200080000ff */
[----:B------:R-:W-:Y:S01]  /*470d0*/  NOP ;  /* 0x0000000000007918 */ /* 0x000fe20000000000 */
.L_x_9:
[----:B-----5:R2:W-:Y:S04]  /*470e0*/  STL [R1+0x1f58], R5 ;  /* 0x001f580501007387 */ /* 0x0205e80000100800 */
[----:B--2---:R-:W2:Y:S04]  /*470f0*/  LDL R5, [R1+0x1f24] ;  /* 0x001f240001057983 */ /* 0x004ea80000100800 */
[----:B------:R3:W-:Y:S04]  /*47100*/  STL [R1+0x1f54], R4 ;  /* 0x001f540401007387 */ /* 0x0007e80000100800 */
[----:B---3--:R-:W2:Y:S04]  /*47110*/  LDL R4, [R1+0xeb4] ;  /* 0x000eb40001047983 */ /* 0x008ea80000100800 */
[----:B------:R3:W-:Y:S04]  /*47120*/  STL [R1+0x1f50], R3 ;  /* 0x001f500301007387 */ /* 0x0007e80000100800 */
[----:B---3--:R-:W3:Y:S04]  /*47130*/  LDL.LU R3, [R1+0x1708] ;  /* 0x0017080001037983 */ /* 0x008ee80000300800 */
[----:B------:R4:W-:Y:S04]  /*47140*/  STL [R1+0x1f4c], R2 ;  /* 0x001f4c0201007387 */ /* 0x0009e80000100800 */
[----:B----4-:R-:W4:Y:S04]  /*47150*/  LDL.LU R2, [R1+0x1704] ;  /* 0x0017040001027983 */ /* 0x010f280000300800 */
[----:B------:R0:W-:Y:S01]  /*47160*/  STL [R1+0x1f48], R0 ;  /* 0x001f480001007387 */ /* 0x0001e20000100800 */
[----:B--2---:R-:W-:-:S03]  /*47170*/  ISETP.NE.U32.AND P2, PT, R4, R5, PT ;  /* 0x000000050400720c */ /* 0x004fc60003f45070 */
[----:B------:R2:W5:Y:S04]  /*47180*/  LDL.LU R5, [R1+0x1f58] ;  /* 0x001f580001057983 */ /* 0x0005680000300800 */
[----:B------:R2:W5:Y:S04]  /*47190*/  LDL.LU R4, [R1+0x1f54] ;  /* 0x001f540001047983 */ /* 0x0005680000300800 */
[----:B---3--:R3:W-:Y:S01]  /*471a0*/  STL [R1+0xeac], R3 ;  /* 0x000eac0301007387 */ /* 0x0087e20000100800 */
[----:B----4-:R-:W-:-:S05]  /*471b0*/  VIADD R2, R2, 0x1 ;  /* 0x0000000102027836 */ /* 0x010fca0000000000 */
[----:B------:R-:W-:-:S04]  /*471c0*/  ISETP.GT.AND P1, PT, R2, 0x1, PT ;  /* 0x000000010200780c */ /* 0x000fc80003f24270 */
[----:B0-----:R-:W-:Y:S02]  /*471d0*/  SEL R0, RZ, 0x1, !P1 ;  /* 0x00000001ff007807 */ /* 0x001fe40004800000 */
[----:B------:R-:W-:Y:S02]  /*471e0*/  SEL R2, R2, RZ, !P1 ;  /* 0x000000ff02027207 */ /* 0x000fe40004800000 */
[----:B------:R-:W-:Y:S02]  /*471f0*/  LOP3.LUT R0, R3, R0, RZ, 0x3c, !PT ;  /* 0x0000000003007212 */ /* 0x000fe400078e3cff */
[----:B---3--:R2:W5:Y:S04]  /*47200*/  LDL.LU R3, [R1+0x1f50] ;  /* 0x001f500001037983 */ /* 0x0085680000300800 */
[----:B------:R0:W-:Y:S04]  /*47210*/  STL [R1+0x1704], R2 ;  /* 0x0017040201007387 */ /* 0x0001e80000100800 */
[----:B0-----:R2:W5:Y:S04]  /*47220*/  LDL.LU R2, [R1+0x1f4c] ;  /* 0x001f4c0001027983 */ /* 0x0015680000300800 */
[----:B------:R0:W-:Y:S04]  /*47230*/  STL [R1+0x1708], R0 ;  /* 0x0017080001007387 */ /* 0x0001e80000100800 */
[----:B0-----:R2:W5:Y:S01]  /*47240*/  LDL.LU R0, [R1+0x1f48] ;  /* 0x001f480001007983 */ /* 0x0015620000300800 */
[----:B------:R-:W-:Y:S05]  /*47250*/  @P2 BRA `(.L_x_10) ;  /* 0xfffffd2c00902947 */ /* 0x000fea000383ffff */
.L_x_7:
[----:B------:R-:W3:Y:S02]  /*47260*/  LDC R92, c[0x0][0x3a0] ;  /* 0x0000e800ff5c7b82 */ /* 0x000ee40000000800 */
[----:B---3--:R-:W-:-:S05]  /*47270*/  VIADD R92, R92, 0x7f ;  /* 0x0000007f5c5c7836 */ /* 0x008fca0000000000 */
[----:B------:R-:W-:-:S13]  /*47280*/  ISETP.GE.AND P0, PT, R92, 0x80, PT ;  /* 0x000000805c00780c */ /* 0x000fda0003f06270 */
[----:B------:R-:W-:Y:S05]  /*47290*/  @!P0 BRA `(.L_x_11) ;  /* 0x0000000000108947 */ /* 0x000fea0003800000 */
[----:B------:R-:W3:Y:S02]  /*472a0*/  LDL.LU R92, [R1+0xeac] ;  /* 0x000eac00015c7983 */ /* 0x000ee40000300800 */
[----:B---3-5:R-:W-:-:S04]  /*472b0*/  IMAD.U32 R0, R92, -0x80000000, RZ ;  /* 0x800000005c007824 */ /* 0x028fc800078e00ff */
[----:B------:R-:W3:Y:S02]  /*472c0*/  SYNCS.PHASECHK.TRANS64.TRYWAIT P0, [UR4], R0 ;  /* 0x00000000ff0075a7 */ /* 0x000ee40008001104 */
[----:B---3--:R-:W-:Y:S05]  /*472d0*/  @!P0 BRA `(.L_x_12) ;  /* 0x00000098009c8947 */ /* 0x008fea0003800000 */
.L_x_11:
[----:B-----5:R-:W3:Y:S04]  /*472e0*/  LDL.LU R2, [R1+0x1f44] ;  /* 0x001f440001027983 */ /* 0x020ee80000300800 */
[----:B------:R-:W-:Y:S04]  /*472f0*/  STL [R1+0x2120], R67 ;  /* 0x0021204301007387 */ /* 0x000fe80000100800 */
[----:B------:R-:W-:Y:S04]  /*47300*/  STL [R1+0x211c], R6 ;  /* 0x00211c0601007387 */ /* 0x000fe80000100800 */
[----:B------:R-:W-:Y:S04]  /*47310*/  STL [R1+0x20ec], R66 ;  /* 0x0020ec4201007387 */ /* 0x000fe80000100800 */
[----:B------:R-:W-:Y:S04]  /*47320*/  STL [R1+0x20e8], R63 ;  /* 0x0020e83f01007387 */ /* 0x000fe80000100800 */
[----:B------:R-:W-:Y:S01]  /*47330*/  STL [R1+0x20f4], R63 ;  /* 0x0020f43f01007387 */ /* 0x000fe20000100800 */
[----:B------:R-:W-:Y:S06]  /*47340*/  BAR.SYNC.DEFER_BLOCKING 0x0 ;  /* 0x0000000000007b1d */ /* 0x000fec0000010000 */
[----:B------:R-:W-:Y:S04]  /*47350*/  STL [R1+0x2100], R63 ;  /* 0x0021003f01007387 */ /* 0x000fe80000100800 */
[----:B------:R-:W-:Y:S04]  /*47360*/  STL [R1+0x210c], R63 ;  /* 0x00210c3f01007387 */ /* 0x000fe80000100800 */
[----:B------:R-:W-:Y:S04]  /*47370*/  STL [R1+0x2118], R63 ;  /* 0x0021183f01007387 */ /* 0x000fe80000100800 */
[----:B------:R-:W-:Y:S04]  /*47380*/  STL [R1+0x20e4], R60 ;  /* 0x0020e43c01007387 */ /* 0x000fe80000100800 */
[----:B------:R-:W-:Y:S01]  /*47390*/  STL [R1+0x20e0], R57 ;  /* 0x0020e03901007387 */ /* 0x000fe20000100800 */
[----:B------:R-:W4:Y:S03]  /*473a0*/  @!P6 SYNCS.CCTL.IV [UR76+0x48000] ;  /* 0x04800000ff00e9b1 */ /* 0x000f26000800004c */
        /* <DEDUP_REMOVED lines=15> */
[----:B------:R-:W-:Y:S04]  /*474a0*/  STL [R1+0x2018], R90 ;  /* 0x0020185a01007387 */ /* 0x000fe80000100800 */
[----:B------:R-:W-:Y:S04]  /*474b0*/  STL [R1+0x2010], R88 ;  /* 0x0020105801007387 */ /* 0x000fe80000100800 */
[----:B------:R-:W-:Y:S04]  /*474c0*/  STL [R1+0x2008], R86 ;  /* 0x0020085601007387 */ /* 0x000fe80000100800 */
[----:B------:R-:W-:Y:S04]  /*474d0*/  STL [R1+0x2000], R85 ;  /* 0x0020005501007387 */ /* 0x000fe80000100800 */
[----:B------:R-:W-:Y:S01]  /*474e0*/  STL [R1+0x1ff8], R83 ;  /* 0x001ff85301007387 */ /* 0x000fe20000100800 */
[----:B----4-:R-:W-:Y:S06]  /*474f0*/  BAR.SYNC.DEFER_BLOCKING 0x0 ;  /* 0x0000000000007b1d */ /* 0x010fec0000010000 */
        /* <DEDUP_REMOVED lines=21> */
[----:B------:R2:W-:Y:S04]  /*47650*/  STL [R1+0x2110], R0 ;  /* 0x0021100001007387 */ /* 0x0005e80000100800 */
[----:B------:R-:W-:Y:S04]  /*47660*/  STL [R1+0x1f60], R76 ;  /* 0x001f604c01007387 */ /* 0x000fe80000100800 */
[----:B------:R-:W-:Y:S04]  /*47670*/  STL [R1+0x1f5c], R93 ;  /* 0x001f5c5d01007387 */ /* 0x000fe80000100800 */
[----:B------:R-:W-:Y:S01]  /*47680*/  STL [R1+0x1f58], R80 ;  /* 0x001f585001007387 */ /* 0x000fe20000100800 */
[----:B---3--:R-:W-:-:S13]  /*47690*/  R2UR UR4, R2 ;  /* 0x00000000020472ca */ /* 0x008fda00000e0000 */
[----:B0-----:R-:W0:Y:S02]  /*476a0*/  LDTM.x64 R4, tmem[UR4] ;  /* 0x00000004000479ee */ /* 0x001e240008340000 */
[----:B0-----:R-:W-:Y:S01]  /*476b0*/  STL [R1+0x200], R4 ;  /* 0x0002000401007387 */ /* 0x001fe20000100800 */
[----:B-1----:R-:W-:Y:S02]  /*476c0*/  IMAD.MOV.U32 R68, RZ, RZ, R7 ;  /* 0x000000ffff447224 */ /* 0x002fe400078e0007 */
[----:B--2---:R-:W-:Y:S01]  /*476d0*/  IMAD.MOV.U32 R0, RZ, RZ, R8 ;  /* 0x000000ffff007224 */ /* 0x004fe200078e0008 */
[----:B------:R-:W-:Y:S01]  /*476e0*/  STL [R1+0x214], R9 ;  /* 0x0002140901007387 */ /* 0x000fe20000100800 */
        /* <DEDUP_REMOVED lines=14> */
[----:B------:R0:W-:Y:S04]  /*477d0*/  STL.64 [R1+0x280], R36 ;  /* 0x0002802401007387 */ /* 0x0001e80000100a00 */
[----:B------:R-:W-:Y:S04]  /*477e0*/  STL.64 [R1+0x288], R38 ;  /* 0x0002882601007387 */ /* 0x000fe80000100a00 */
[----:B------:R-:W-:Y:S04]  /*477f0*/  STL.64 [R1+0x290], R40 ;  /* 0x0002902801007387 */ /* 0x000fe80000100a00 */
[----:B------:R-:W-:Y:S01]  /*47800*/  STL.64 [R1+0x298], R42 ;  /* 0x0002982a01007387 */ /* 0x000fe20000100a00 */
[----:B0-----:R-:W-:-:S03]  /*47810*/  IMAD.MOV.U32 R36, RZ, RZ, R5 ;  /* 0x000000ffff247224 */ /* 0x001fc600078e0005 */
        /* <DEDUP_REMOVED lines=12> */
[----:B0-----:R-:W2:Y:S04]  /*478e0*/  LDL.LU R45, [R1+0x200] ;  /* 0x00020000012d7983 */ /* 0x001ea80000300800 */
[----:B-1----:R-:W3:Y:S04]  /*478f0*/  LDL.LU R66, [R1+0x2fc] ;  /* 0x0002fc0001427983 */ /* 0x002ee80000300800 */
        /* <DEDUP_REMOVED lines=45> */
[----:B---3--:R-:W-:Y:S04]  /*47bd0*/  STL [R1+0x21a8], R66 ;  /* 0x0021a84201007387 */ /* 0x008fe80000100800 */
[----:B--2---:R-:W-:Y:S04]  /*47be0*/  STL [R1+0x21a4], R64 ;  /* 0x0021a44001007387 */ /* 0x004fe80000100800 */
[----:B----4-:R-:W-:Y:S04]  /*47bf0*/  STL [R1+0x21a0], R61 ;  /* 0x0021a03d01007387 */ /* 0x010fe80000100800 */
[----:B------:R-:W-:Y:S04]  /*47c00*/  STL [R1+0x219c], R58 ;  /* 0x00219c3a01007387 */ /* 0x000fe80000100800 */
[----:B------:R-:W-:Y:S04]  /*47c10*/  STL [R1+0x2198], R57 ;  /* 0x0021983901007387 */ /* 0x000fe80000100800 */
[----:B------:R-:W-:Y:S04]  /*47c20*/  STL [R1+0x2194], R55 ;  /* 0x0021943701007387 */ /* 0x000fe80000100800 */
[----:B------:R-:W-:Y:S04]  /*47c30*/  STL [R1+0x2190], R52 ;  /* 0x0021903401007387 */ /* 0x000fe80000100800 */
[----:B------:R-:W-:Y:S04]  /*47c40*/  STL.64 [R1+0x2188], R48 ;  /* 0x0021883001007387 */ /* 0x000fe80000100a00 */
[----:B------:R-:W-:Y:S04]  /*47c50*/  STL [R1+0x2180], R46 ;  /* 0x0021802e01007387 */ /* 0x000fe80000100800 */
[----:B------:R-:W-:Y:S04]  /*47c60*/  STL [R1+0x217c], R45 ;  /* 0x00217c2d01007387 */ /* 0x000fe80000100800 */
[----:B------:R-:W-:Y:S04]  /*47c70*/  STL [R1+0x2178], R43 ;  /* 0x0021782b01007387 */ /* 0x000fe80000100800 */
[----:B------:R-:W-:Y:S04]  /*47c80*/  STL [R1+0x2174], R40 ;  /* 0x0021742801007387 */ /* 0x000fe80000100800 */
[----:B------:R-:W-:Y:S04]  /*47c90*/  STL [R1+0x2170], R39 ;  /* 0x0021702701007387 */ /* 0x000fe80000100800 */
[----:B------:R-:W-:Y:S04]  /*47ca0*/  STL.64 [R1+0x2168], R36 ;  /* 0x0021682401007387 */ /* 0x000fe80000100a00 */
[----:B------:R-:W-:Y:S04]  /*47cb0*/  STL [R1+0x2160], R34 ;  /* 0x0021602201007387 */ /* 0x000fe80000100800 */
[----:B------:R-:W-:Y:S04]  /*47cc0*/  STL.64 [R1+0x2158], R30 ;  /* 0x0021581e01007387 */ /* 0x000fe80000100a00 */
        /* <DEDUP_REMOVED lines=8> */
[----:B------:R-:W-:Y:S04]  /*47d50*/  STL.64 [R1+0x2130], R10 ;  /* 0x0021300a01007387 */ /* 0x000fe80000100a00 */
[----:B------:R-:W-:Y:S04]  /*47d60*/  STL [R1+0x2128], R7 ;  /* 0x0021280701007387 */ /* 0x000fe80000100800 */
[----:B------:R0:W-:Y:S04]  /*47d70*/  STL [R1+0x2124], R4 ;  /* 0x0021240401007387 */ /* 0x0001e80000100800 */
[----:B------:R1:W-:Y:S01]  /*47d80*/  STL [R1+0x2114], R68 ;  /* 0x0021144401007387 */ /* 0x0003e20000100800 */
[----:B0-----:R-:W0:Y:S03]  /*47d90*/  LDTM.x64 R4, tmem[UR4+0x40] ;  /* 0x00004004000479ee */ /* 0x001e260008340000 */
[----:B-1----:R-:W2:Y:S04]  /*47da0*/  LDL.LU R68, [R1+0x214] ;  /* 0x0002140001447983 */ /* 0x002ea80000300800 */
[----:B------:R-:W-:Y:S04]  /*47db0*/  STL [R1+0x2034], R92 ;  /* 0x0020345c01007387 */ /* 0x000fe80000100800 */
[----:B------:R-:W-:Y:S04]  /*47dc0*/  STL [R1+0x2024], R90 ;  /* 0x0020245a01007387 */ /* 0x000fe80000100800 */
[----:B------:R-:W-:Y:S04]  /*47dd0*/  STL [R1+0x201c], R88 ;  /* 0x00201c5801007387 */ /* 0x000fe80000100800 */
[----:B------:R-:W-:Y:S04]  /*47de0*/  STL [R1+0x2014], R86 ;  /* 0x0020145601007387 */ /* 0x000fe80000100800 */
[----:B------:R-:W-:Y:S04]  /*47df0*/  STL [R1+0x200c], R85 ;  /* 0x00200c5501007387 */ /* 0x000fe80000100800 */
[----:B------:R-:W-:Y:S04]  /*47e00*/  STL [R1+0x2004], R83 ;  /* 0x0020045301007387 */ /* 0x000fe80000100800 */
[----:B------:R-:W-:Y:S04]  /*47e10*/  STL [R1+0x1ffc], R79 ;  /* 0x001ffc4f01007387 */ /* 0x000fe80000100800 */
[----:B0-----:R-:W-:Y:S04]  /*47e20*/  STL.64 [R1+0x100], R4 ;  /* 0x0001000401007387 */ /* 0x001fe80000100a00 */
        /* <DEDUP_REMOVED lines=29> */
[----:B------:R-:W-:Y:S04]  /*48000*/  STL.64 [R1+0x1e8], R62 ;  /* 0x0001e83e01007387 */ /* 0x000fe80000100a00 */
[----:B------:R-:W-:Y:S04]  /*48010*/  STL.64 [R1+0x1f0], R64 ;  /* 0x0001f04001007387 */ /* 0x000fe80000100a00 */
[----:B------:R0:W-:Y:S04]  /*48020*/  STL [R1+0x1f8], R66 ;  /* 0x0001f84201007387 */ /* 0x0001e80000100800 */
[----:B0-----:R-:W3:Y:S04]  /*48030*/  LDL.LU R66, [R1+0x21a8] ;  /* 0x0021a80001427983 */ /* 0x001ee80000300800 */
[----:B------:R-:W4:Y:S04]  /*48040*/  LDL.LU R64, [R1+0x21a4] ;  /* 0x0021a40001407983 */ /* 0x000f280000300800 */
[----:B------:R-:W2:Y:S04]  /*48050*/  LDL.LU R61, [R1+0x21a0] ;  /* 0x0021a000013d7983 */ /* 0x000ea80000300800 */
[----:B------:R-:W2:Y:S04]  /*48060*/  LDL.LU R58, [R1+0x219c] ;  /* 0x00219c00013a7983 */ /* 0x000ea80000300800 */
[----:B------:R-:W2:Y:S04]  /*48070*/  LDL.LU R57, [R1+0x2198] ;  /* 0x0021980001397983 */ /* 0x000ea80000300800 */
[----:B------:R-:W2:Y:S04]  /*48080*/  LDL.LU R55, [R1+0x2194] ;  /* 0x0021940001377983 */ /* 0x000ea80000300800 */
[----:B------:R-:W2:Y:S04]  /*48090*/  LDL.LU R52, [R1+0x2190] ;  /* 0x0021900001347983 */ /* 0x000ea80000300800 */
[----:B------:R-:W2:Y:S04]  /*480a0*/  LDL.LU.64 R48, [R1+0x2188] ;  /* 0x0021880001307983 */ /* 0x000ea80000300a00 */
[----:B------:R-:W2:Y:S04]  /*480b0*/  LDL.LU R46, [R1+0x2180] ;  /* 0x00218000012e7983 */ /* 0x000ea80000300800 */
[----:B------:R-:W2:Y:S04]  /*480c0*/  LDL.LU R45, [R1+0x217c] ;  /* 0x00217c00012d7983 */ /* 0x000ea80000300800 */
[----:B------:R-:W2:Y:S04]  /*480d0*/  LDL.LU R43, [R1+0x2178] ;  /* 0x00217800012b7983 */ /* 0x000ea80000300800 */
[----:B------:R-:W2:Y:S04]  /*480e0*/  LDL.LU R40, [R1+0x2174] ;  /* 0x0021740001287983 */ /* 0x000ea80000300800 */
[----:B------:R-:W2:Y:S04]  /*480f0*/  LDL.LU R39, [R1+0x2170] ;  /* 0x0021700001277983 */ /* 0x000ea80000300800 */
[----:B------:R-:W2:Y:S04]  /*48100*/  LDL.LU.64 R36, [R1+0x2168] ;  /* 0x0021680001247983 */ /* 0x000ea80000300a00 */
[----:B------:R-:W2:Y:S04]  /*48110*/  LDL.LU R34, [R1+0x2160] ;  /* 0x0021600001227983 */ /* 0x000ea80000300800 */
[----:B------:R-:W2:Y:S04]  /*48120*/  LDL.LU.64 R30, [R1+0x2158] ;  /* 0x00215800011e7983 */ /* 0x000ea80000300a00 */
        /* <DEDUP_REMOVED lines=55> */
[----:B------:R-:W3:Y:S04]  /*484a0*/  LDL.LU R79, [R1+0x11c] ;  /* 0x00011c00014f7983 */ /* 0x000ee80000300800 */
[----:B------:R-:W4:Y:S04]  /*484b0*/  LDL.LU R75, [R1+0x110] ;  /* 0x00011000014b7983 */ /* 0x000f280000300800 */
[----:B------:R-:W4:Y:S04]  /*484c0*/  LDL.LU R70, [R1+0x108] ;  /* 0x0001080001467983 */ /* 0x000f280000300800 */
[----:B------:R0:W4:Y:S04]  /*484d0*/  LDL.LU R63, [R1+0x2118] ;  /* 0x00211800013f7983 */ /* 0x0001280000300800 */
[----:B--2---:R-:W-:Y:S04]  /*484e0*/  STL [R1+0x20b4], R67 ;  /* 0x0020b44301007387 */ /* 0x004fe80000100800 */
[----:B------:R-:W-:Y:S04]  /*484f0*/  STL [R1+0x20b0], R10 ;  /* 0x0020b00a01007387 */ /* 0x000fe80000100800 */
[----:B------:R-:W-:Y:S04]  /*48500*/  STL.64 [R1+0x20a8], R8 ;  /* 0x0020a80801007387 */ /* 0x000fe80000100a00 */
[----:B---3--:R-:W-:Y:S04]  /*48510*/  STL.64 [R1+0x20a0], R6 ;  /* 0x0020a00601007387 */ /* 0x008fe80000100a00 */
[----:B------:R-:W-:Y:S04]  /*48520*/  STL.64 [R1+0x2098], R4 ;  /* 0x0020980401007387 */ /* 0x000fe80000100a00 */
[----:B------:R-:W-:Y:S04]  /*48530*/  STL [R1+0x2040], R79 ;  /* 0x0020404f01007387 */ /* 0x000fe80000100800 */
[----:B------:R-:W-:Y:S01]  /*48540*/  STL [R1+0x203c], R83 ;  /* 0x00203c5301007387 */ /* 0x000fe20000100800 */
[----:B----4-:R-:W-:-:S03]  /*48550*/  F2FP.F16.F32.PACK_AB R63, R68, R0 ;  /* 0x00000000443f723e */ /* 0x010fc600000000ff */
[----:B------:R-:W-:Y:S04]  /*48560*/  STL [R1+0x2038], R85 ;  /* 0x0020385501007387 */ /* 0x000fe80000100800 */
[----:B------:R-:W-:Y:S04]  /*48570*/  STL [R1+0x2030], R86 ;  /* 0x0020305601007387 */ /* 0x000fe80000100800 */
[----:B------:R-:W-:Y:S04]  /*48580*/  STL [R1+0x2028], R88 ;  /* 0x0020285801007387 */ /* 0x000fe80000100800 */
[----:B------:R-:W-:Y:S04]  /*48590*/  STL [R1+0x1ff4], R75 ;  /* 0x001ff44b01007387 */ /* 0x000fe80000100800 */
[----:B------:R-:W-:Y:S04]  /*485a0*/  STL [R1+0x1fec], R70 ;  /* 0x001fec4601007387 */ /* 0x000fe80000100800 */
[----:B------:R-:W2:Y:S04]  /*485b0*/  LDL.LU R68, [R1+0x2114] ;  /* 0x0021140001447983 */ /* 0x000ea80000300800 */
[----:B------:R0:W3:Y:S04]  /*485c0*/  LDL.LU R0, [R1+0x2110] ;  /* 0x0021100001007983 */ /* 0x0000e80000300800 */
[----:B------:R1:W-:Y:S04]  /*485d0*/  STL [R1+0x210], R63 ;  /* 0x0002103f01007387 */ /* 0x0003e80000100800 */
[----:B-1----:R0:W2:Y:S02]  /*485e0*/  LDL.LU R63, [R1+0x210c] ;  /* 0x00210c00013f7983 */ /* 0x0020a40000300800 */
[----:B--2---:R-:W-:-:S02]  /*485f0*/  F2FP.F16.F32.PACK_AB R63, R68, R82 ;  /* 0x00000052443f723e */ /* 0x004fc400000000ff */
[----:B------:R0:W2:Y:S04]  /*48600*/  LDL.LU R68, [R1+0x2108] ;  /* 0x0021080001447983 */ /* 0x0000a80000300800 */
[----:B------:R0:W4:Y:S04]  /*48610*/  LDL.LU R82, [R1+0x2104] ;  /* 0x0021040001527983 */ /* 0x0001280000300800 */
[----:B------:R1:W-:Y:S04]  /*48620*/  STL [R1+0x208], R63 ;  /* 0x0002083f01007387 */ /* 0x0003e80000100800 */
[----:B-1----:R0:W2:Y:S02]  /*48630*/  LDL.LU R63, [R1+0x2100] ;  /* 0x00210000013f7983 */ /* 0x0020a40000300800 */
[----:B--2---:R-:W-:-:S02]  /*48640*/  F2FP.F16.F32.PACK_AB R63, R36, R45 ;  /* 0x0000002d243f723e */ /* 0x004fc400000000ff */
[----:B------:R0:W2:Y:S04]  /*48650*/  LDL.LU R36, [R1+0x20fc] ;  /* 0x0020fc0001247983 */ /* 0x0000a80000300800 */
[----:B------:R0:W2:Y:S04]  /*48660*/  LDL.LU R45, [R1+0x20f8] ;  /* 0x0020f800012d7983 */ /* 0x0000a80000300800 */
[----:B------:R1:W-:Y:S04]  /*48670*/  STL [R1+0x200], R63 ;  /* 0x0002003f01007387 */ /* 0x0003e80000100800 */
[----:B-1----:R0:W2:Y:S02]  /*48680*/  LDL.LU R63, [R1+0x20f4] ;  /* 0x0020f400013f7983 */ /* 0x0020a40000300800 */
[----:B--2---:R-:W-:-:S02]  /*48690*/  F2FP.F16.F32.PACK_AB R63, R54, R66 ;  /* 0x00000042363f723e */ /* 0x004fc400000000ff */
[----:B------:R0:W2:Y:S04]  /*486a0*/  LDL.LU R54, [R1+0x20f0] ;  /* 0x0020f00001367983 */ /* 0x0000a80000300800 */
[----:B------:R0:W3:Y:S01]  /*486b0*/  LDL.LU R66, [R1+0x20ec] ;  /* 0x0020ec0001427983 */ /* 0x0000e20000300800 */
[----:B------:R-:W-:-:S03]  /*486c0*/  F2FP.F16.F32.PACK_AB R45, R51, R48 ;  /* 0x00000030332d723e */ /* 0x000fc600000000ff */
[----:B------:R1:W-:Y:S01]  /*486d0*/  STL [R1+0x1fc], R63 ;  /* 0x0001fc3f01007387 */ /* 0x0003e20000100800 */
[----:B------:R-:W-:-:S03]  /*486e0*/  F2FP.F16.F32.PACK_AB R36, R42, R39 ;  /* 0x000000272a24723e */ /* 0x000fc600000000ff */
[----:B-1----:R0:W3:Y:S01]  /*486f0*/  LDL.LU R63, [R1+0x20e8] ;  /* 0x0020e800013f7983 */ /* 0x0020e20000300800 */
[----:B------:R-:W-:Y:S02]  /*48700*/  F2FP.F16.F32.PACK_AB R88, R33, R30 ;  /* 0x0000001e2158723e */ /* 0x000fe400000000ff */
[----:B------:R-:W-:Y:S02]  /*48710*/  F2FP.F16.F32.PACK_AB R86, R27, R93 ;  /* 0x0000005d1b56723e */ /* 0x000fe400000000ff */
[----:B--2---:R-:W-:Y:S02]  /*48720*/  F2FP.F16.F32.PACK_AB R54, R60, R57 ;  /* 0x000000393c36723e */ /* 0x004fe400000000ff */
[----:B------:R0:W2:Y:S04]  /*48730*/  LDL.LU R60, [R1+0x20e4] ;  /* 0x0020e400013c7983 */ /* 0x0000a80000300800 */
[----:B------:R0:W2:Y:S04]  /*48740*/  LDL.LU R57, [R1+0x20e0] ;  /* 0x0020e00001397983 */ /* 0x0000a80000300800 */
[----:B------:R1:W-:Y:S04]  /*48750*/  STL [R1+0x1f8], R54 ;  /* 0x0001f83601007387 */ /* 0x0003e80000100800 */
[----:B-1----:R0:W2:Y:S04]  /*48760*/  LDL.LU R54, [R1+0x20dc] ;  /* 0x0020dc0001367983 */ /* 0x0020a80000300800 */
        /* <DEDUP_REMOVED lines=10> */
[----:B------:R0:W2:Y:S01]  /*48810*/  LDL.LU R27, [R1+0x20b8] ;  /* 0x0020b800011b7983 */ /* 0x0000a20000300800 */
[----:B------:R-:W-:-:S02]  /*48820*/  F2FP.F16.F32.PACK_AB R85, R92, R91 ;  /* 0x0000005b5c55723e */ /* 0x000fc400000000ff */
[----:B------:R-:W-:Y:S01]  /*48830*/  F2FP.F16.F32.PACK_AB R83, R90, R89 ;  /* 0x000000595a53723e */ /* 0x000fe200000000ff */
[----:B------:R-:W-:Y:S01]  /*48840*/  STL [R1+0x1ec], R88 ;  /* 0x0001ec5801007387 */ /* 0x000fe20000100800 */
[----:B----4-:R-:W-:Y:S02]  /*48850*/  F2FP.F16.F32.PACK_AB R82, R87, R84 ;  /* 0x000000545752723e */ /* 0x010fe400000000ff */
[----:B------:R-:W-:Y:S01]  /*48860*/  F2FP.F16.F32.PACK_AB R79, R81, R80 ;  /* 0x00000050514f723e */ /* 0x000fe200000000ff */
[----:B------:R-:W-:Y:S01]  /*48870*/  STL [R1+0x1e8], R86 ;  /* 0x0001e85601007387 */ /* 0x000fe20000100800 */
[----:B------:R-:W-:Y:S02]  /*48880*/  F2FP.F16.F32.PACK_AB R75, R78, R77 ;  /* 0x0000004d4e4b723e */ /* 0x000fe400000000ff */
[----:B------:R-:W-:Y:S01]  /*48890*/  F2FP.F16.F32.PACK_AB R70, R76, R74 ;  /* 0x0000004a4c46723e */ /* 0x000fe200000000ff */
[----:B------:R-:W-:Y:S01]  /*488a0*/  STL [R1+0x1e4], R85 ;  /* 0x0001e45501007387 */ /* 0x000fe20000100800 */
[----:B------:R-:W-:-:S02]  /*488b0*/  F2FP.F16.F32.PACK_AB R67, R73, R72 ;  /* 0x000000484943723e */ /* 0x000fc400000000ff */
[----:B---3--:R-:W-:Y:S01]  /*488c0*/  F2FP.F16.F32.PACK_AB R66, R71, R69 ;  /* 0x000000454742723e */ /* 0x008fe200000000ff */
[----:B------:R-:W-:Y:S01]  /*488d0*/  STL [R1+0x1e0], R83 ;  /* 0x0001e05301007387 */ /* 0x000fe20000100800 */
[----:B------:R-:W-:Y:S02]  /*488e0*/  F2FP.F16.F32.PACK_AB R63, R65, R64 ;  /* 0x00000040413f723e */ /* 0x000fe400000000ff */
[----:B------:R-:W-:Y:S01]  /*488f0*/  F2FP.F16.F32.PACK_AB R10, R26, R25 ;  /* 0x000000191a0a723e */ /* 0x000fe200000000ff */
[----:B------:R-:W-:Y:S01]  /*48900*/  STL [R1+0x1dc], R82 ;  /* 0x0001dc5201007387 */ /* 0x000fe20000100800 */
[----:B------:R-:W-:Y:S02]  /*48910*/  F2FP.F16.F32.PACK_AB R9, R24, R23 ;  /* 0x000000171809723e */ /* 0x000fe400000000ff */
[----:B------:R-:W-:Y:S01]  /*48920*/  F2FP.F16.F32.PACK_AB R8, R22, R21 ;  /* 0x000000151608723e */ /* 0x000fe200000000ff */
[----:B------:R-:W-:Y:S01]  /*48930*/  STL [R1+0x1d8], R79 ;  /* 0x0001d84f01007387 */ /* 0x000fe20000100800 */
[----:B------:R-:W-:-:S02]  /*48940*/  F2FP.F16.F32.PACK_AB R7, R20, R19 ;  /* 0x000000131407723e */ /* 0x000fc400000000ff */
[----:B------:R-:W-:Y:S01]  /*48950*/  F2FP.F16.F32.PACK_AB R6, R18, R17 ;  /* 0x000000111206723e */ /* 0x000fe200000000ff */
[----:B------:R-:W-:Y:S01]  /*48960*/  STL [R1+0x1d4], R75 ;  /* 0x0001d44b01007387 */ /* 0x000fe20000100800 */
[----:B------:R-:W-:Y:S02]  /*48970*/  F2FP.F16.F32.PACK_AB R5, R16, R15 ;  /* 0x0000000f1005723e */ /* 0x000fe400000000ff */
[----:B------:R-:W-:Y:S01]  /*48980*/  F2FP.F16.F32.PACK_AB R4, R14, R13 ;  /* 0x0000000d0e04723e */ /* 0x000fe200000000ff */
[----:B------:R-:W-:Y:S01]  /*48990*/  STL [R1+0x1d0], R70 ;  /* 0x0001d04601007387 */ /* 0x000fe20000100800 */
[----:B------:R-:W-:Y:S02]  /*489a0*/  F2FP.F16.F32.PACK_AB R68, R12, R11 ;  /* 0x0000000b0c44723e */ /* 0x000fe400000000ff */
[----:B------:R-:W-:Y:S01]  /*489b0*/  F2FP.F16.F32.PACK_AB R0, R3, R2 ;  /* 0x000000020300723e */ /* 0x000fe200000000ff */
[----:B------:R-:W-:Y:S04]  /*489c0*/  STL [R1+0x1cc], R67 ;  /* 0x0001cc4301007387 */ /* 0x000fe80000100800 */
[----:B------:R-:W-:Y:S04]  /*489d0*/  STL [R1+0x1c8], R66 ;  /* 0x0001c84201007387 */ /* 0x000fe80000100800 */
[----:B------:R-:W-:Y:S01]  /*489e0*/  STL [R1+0x1c4], R63 ;  /* 0x0001c43f01007387 */ /* 0x000fe20000100800 */
[----:B--2---:R-:W-:-:S02]  /*489f0*/  F2FP.F16.F32.PACK_AB R60, R62, R61 ;  /* 0x0000003d3e3c723e */ /* 0x004fc400000000ff */
[----:B------:R-:W-:-:S03]  /*48a00*/  F2FP.F16.F32.PACK_AB R57, R59, R58 ;  /* 0x0000003a3b39723e */ /* 0x000fc600000000ff */
[----:B------:R-:W-:Y:S04]  /*48a10*/  STL [R1+0x1c0], R60 ;  /* 0x0001c03c01007387 */ /* 0x000fe80000100800 */
[----:B------:R-:W-:Y:S01]  /*48a20*/  STL [R1+0x1bc], R57 ;  /* 0x0001bc3901007387 */ /* 0x000fe20000100800 */
[----:B------:R-:W-:Y:S02]  /*48a30*/  F2FP.F16.F32.PACK_AB R54, R56, R55 ;  /* 0x000000373836723e */ /* 0x000fe400000000ff */
[----:B------:R-:W-:-:S03]  /*48a40*/  F2FP.F16.F32.PACK_AB R51, R53, R52 ;  /* 0x000000343533723e */ /* 0x000fc600000000ff */
[----:B------:R-:W-:Y:S01]  /*48a50*/  STL [R1+0x1b8], R54 ;  /* 0x0001b83601007387 */ /* 0x000fe20000100800 */
        /* <DEDUP_REMOVED lines=13> */
[----:B------:R-:W-:Y:S01]  /*48b30*/  STL [R1+0x19c], R33 ;  /* 0x00019c2101007387 */ /* 0x000fe20000100800 */
[----:B------:R-:W-:-:S03]  /*48b40*/  F2FP.F16.F32.PACK_AB R27, R29, R28 ;  /* 0x0000001c1d1b723e */ /* 0x000fc600000000ff */
        /* <DEDUP_REMOVED lines=11> */
[----:B-1----:R-:W1:Y:S03]  /*48c00*/  LDTM.x64 R4, tmem[UR4+0x80] ;  /* 0x00008004000479ee */ /* 0x002e660008340000 */
[----:B-1----:R-:W-:Y:S01]  /*48c10*/  STL.64 [R1], R4 ;  /* 0x0000000401007387 */ /* 0x002fe20000100a00 */
[----:B------:R-:W-:Y:S01]  /*48c20*/  IMAD.MOV.U32 R80, RZ, RZ, R13 ;  /* 0x000000ffff507224 */ /* 0x000fe200078e000d */
[----:B------:R-:W-:Y:S01]  /*48c30*/  MOV R71, R39 ;  /* 0x0000002700477202 */ /* 0x000fe20000000f00 */
[----:B------:R-:W-:Y:S01]  /*48c40*/  IMAD.MOV.U32 R70, RZ, RZ, R8 ;  /* 0x000000ffff467224 */ /* 0x000fe200078e0008 */
[----:B------:R-:W-:Y:S01]  /*48c50*/  STL.64 [R1+0x8], R6 ;  /* 0x0000080601007387 */ /* 0x000fe20000100a00 */
[----:B------:R-:W-:-:S02]  /*48c60*/  IMAD.MOV.U32 R93, RZ, RZ, R14 ;  /* 0x000000ffff5d7224 */ /* 0x000fc400078e000e */
[----:B------:R-:W-:Y:S01]  /*48c70*/  IMAD.MOV.U32 R76, RZ, RZ, R15 ;  /* 0x000000ffff4c7224 */ /* 0x000fe200078e000f */
[----:B------:R-:W-:Y:S01]  /*48c80*/  STL [R1+0x14], R9 ;  /* 0x0000140901007387 */ /* 0x000fe20000100800 */
[----:B--2---:R-:W-:Y:S02]  /*48c90*/  IMAD.MOV.U32 R0, RZ, RZ, R16 ;  /* 0x000000ffff007224 */ /* 0x004fe400078e0010 */
[----:B------:R-:W-:Y:S01]  /*48ca0*/  IMAD.MOV.U32 R2, RZ, RZ, R20 ;  /* 0x000000ffff027224 */ /* 0x000fe200078e0014 */
[----:B------:R-:W-:Y:S01]  /*48cb0*/  STL.64 [R1+0x18], R10 ;  /* 0x0000180a01007387 */ /* 0x000fe20000100a00 */
[----:B------:R-:W-:Y:S02]  /*48cc0*/  IMAD.MOV.U32 R3, RZ, RZ, R21 ;  /* 0x000000ffff037224 */ /* 0x000fe400078e0015 */
[----:B------:R-:W-:Y:S01]  /*48cd0*/  IMAD.MOV.U32 R68, RZ, RZ, R37 ;  /* 0x000000ffff447224 */ /* 0x000fe200078e0025 */
[----:B------:R-:W-:Y:S01]  /*48ce0*/  STL [R1+0x20], R12 ;  /* 0x0000200c01007387 */ /* 0x000fe20000100800 */
[----:B------:R-:W-:-:S02]  /*48cf0*/  IMAD.MOV.U32 R69, RZ, RZ, R38 ;  /* 0x000000ffff457224 */ /* 0x000fc400078e0026 */
[----:B------:R-:W-:Y:S01]  /*48d00*/  IMAD.MOV.U32 R72, RZ, RZ, R40 ;  /* 0x000000ffff487224 */ /* 0x000fe200078e0028 */
[----:B------:R-:W-:Y:S01]  /*48d10*/  STL [R1+0x34], R17 ;  /* 0x0000341101007387 */ /* 0x000fe20000100800 */
[----:B------:R-:W-:Y:S02]  /*48d20*/  IMAD.MOV.U32 R73, RZ, RZ, R41 ;  /* 0x000000ffff497224 */ /* 0x000fe400078e0029 */
[----:B------:R-:W-:Y:S01]  /*48d30*/  IMAD.MOV.U32 R74, RZ, RZ, R42 ;  /* 0x000000ffff4a7224 */ /* 0x000fe200078e002a */
[----:B------:R-:W-:Y:S01]  /*48d40*/  STL.64 [R1+0x38], R18 ;  /* 0x0000381201007387 */ /* 0x000fe20000100a00 */
[----:B------:R-:W-:Y:S02]  /*48d50*/  IMAD.MOV.U32 R77, RZ, RZ, R43 ;  /* 0x000000ffff4d7224 */ /* 0x000fe400078e002b */
[----:B------:R-:W-:Y:S01]  /*48d60*/  IMAD.MOV.U32 R78, RZ, RZ, R44 ;  /* 0x000000ffff4e7224 */ /* 0x000fe200078e002c */
[----:B------:R-:W-:Y:S01]  /*48d70*/  STL.64 [R1+0x48], R22 ;  /* 0x0000481601007387 */ /* 0x000fe20000100a00 */
[----:B------:R-:W-:-:S02]  /*48d80*/  IMAD.MOV.U32 R81, RZ, RZ, R45 ;  /* 0x000000ffff517224 */ /* 0x000fc400078e002d */
[----:B------:R-:W-:Y:S01]  /*48d90*/  IMAD.MOV.U32 R82, RZ, RZ, R46 ;  /* 0x000000ffff527224 */ /* 0x000fe200078e002e */
[----:B------:R-:W-:Y:S01]  /*48da0*/  STL.64 [R1+0x50], R24 ;  /* 0x0000501801007387 */ /* 0x000fe20000100a00 */
[----:B------:R-:W-:Y:S02]  /*48db0*/  IMAD.MOV.U32 R84, RZ, RZ, R47 ;  /* 0x000000ffff547224 */ /* 0x000fe400078e002f */
[----:B------:R-:W-:Y:S01]  /*48dc0*/  IMAD.MOV.U32 R87, RZ, RZ, R48 ;  /* 0x000000ffff577224 */ /* 0x000fe200078e0030 */
[----:B------:R-:W-:Y:S01]  /*48dd0*/  STL.64 [R1+0x58], R26 ;  /* 0x0000581a01007387 */ /* 0x000fe20000100a00 */
[----:B------:R-:W-:Y:S02]  /*48de0*/  IMAD.MOV.U32 R89, RZ, RZ, R49 ;  /* 0x000000ffff597224 */ /* 0x000fe400078e0031 */
[----:B------:R-:W-:Y:S01]  /*48df0*/  IMAD.MOV.U32 R91, RZ, RZ, R50 ;  /* 0x000000ffff5b7224 */ /* 0x000fe200078e0032 */
        /* <DEDUP_REMOVED lines=14> */
[----:B-1----:R0:W2:Y:S04]  /*48ee0*/  LDL.LU R67, [R1+0x20b4] ;  /* 0x0020b40001437983 */ /* 0x0020a80000300800 */
[----:B------:R-:W3:Y:S04]  /*48ef0*/  LDL.LU R10, [R1+0x20b0] ;  /* 0x0020b000010a7983 */ /* 0x000ee80000300800 */
[----:B------:R-:W4:Y:S04]  /*48f00*/  LDL.LU.64 R8, [R1+0x20a8] ;  /* 0x0020a80001087983 */ /* 0x000f280000300a00 */
[----:B------:R-:W4:Y:S04]  /*48f10*/  LDL.LU.64 R6, [R1+0x20a0] ;  /* 0x0020a00001067983 */ /* 0x000f280000300a00 */
[----:B------:R-:W2:Y:S04]  /*48f20*/  LDL.LU.64 R4, [R1+0x2098] ;  /* 0x0020980001047983 */ /* 0x000ea80000300a00 */
[----:B------:R1:W-:Y:S04]  /*48f30*/  STL [R1+0x2050], R80 ;  /* 0x0020505001007387 */ /* 0x0003e80000100800 */
[----:B-1----:R-:W2:Y:S04]  /*48f40*/  LDL.LU R80, [R1+0x250] ;  /* 0x0002500001507983 */ /* 0x002ea80000300800 */
[----:B--2---:R-:W-:Y:S04]  /*48f50*/  STL [R1+0x2058], R80 ;  /* 0x0020585001007387 */ /* 0x004fe80000100800 */
[----:B------:R-:W-:Y:S04]  /*48f60*/  STL [R1+0x2064], R80 ;  /* 0x0020645001007387 */ /* 0x000fe80000100800 */
[----:B------:R-:W-:Y:S04]  /*48f70*/  STL [R1+0x2070], R80 ;  /* 0x0020705001007387 */ /* 0x000fe80000100800 */
[----:B------:R-:W-:Y:S04]  /*48f80*/  STL [R1+0x207c], R80 ;  /* 0x00207c5001007387 */ /* 0x000fe80000100800 */
[----:B------:R-:W-:Y:S04]  /*48f90*/  STL [R1+0x2088], R80 ;  /* 0x0020885001007387 */ /* 0x000fe80000100800 */
[----:B------:R-:W-:Y:S04]  /*48fa0*/  STL [R1+0x204c], R93 ;  /* 0x00204c5d01007387 */ /* 0x000fe80000100800 */
[----:B------:R1:W-:Y:S04]  /*48fb0*/  STL [R1+0x205c], R93 ;  /* 0x00205c5d01007387 */ /* 0x0003e80000100800 */
[----:B-1----:R-:W2:Y:S04]  /*48fc0*/  LDL.LU R93, [R1+0x254] ;  /* 0x00025400015d7983 */ /* 0x002ea80000300800 */
[----:B--2---:R1:W-:Y:S04]  /*48fd0*/  STL [R1+0x2068], R93 ;  /* 0x0020685d01007387 */ /* 0x0043e80000100800 */
[----:B-1----:R-:W2:Y:S04]  /*48fe0*/  LDL.LU R93, [R1+0x258] ;  /* 0x00025800015d7983 */ /* 0x002ea80000300800 */
[----:B--2---:R1:W-:Y:S04]  /*48ff0*/  STL [R1+0x2074], R93 ;  /* 0x0020745d01007387 */ /* 0x0043e80000100800 */
[----:B-1----:R-:W2:Y:S04]  /*49000*/  LDL.LU R93, [R1+0x25c] ;  /* 0x00025c00015d7983 */ /* 0x002ea80000300800 */
[----:B--2---:R1:W-:Y:S04]  /*49010*/  STL [R1+0x2080], R93 ;  /* 0x0020805d01007387 */ /* 0x0043e80000100800 */
[----:B-1----:R-:W2:Y:S04]  /*49020*/  LDL.LU R93, [R1+0x260] ;  /* 0x00026000015d7983 */ /* 0x002ea80000300800 */
[----:B--2---:R3:W-:Y:S04]  /*49030*/  STL [R1+0x208c], R93 ;  /* 0x00208c5d01007387 */ /* 0x0047e80000100800 */
[----:B------:R-:W2:Y:S01]  /*49040*/  LDL.LU R75, [R1+0x244] ;  /* 0x00024400014b7983 */ /* 0x000ea20000300800 */
[----:B------:R-:W-:-:S02]  /*49050*/  F2FP.F16.F32.PACK_AB R67, R5, R4 ;  /* 0x000000040543723e */ /* 0x000fc400000000ff */
[----:B----4-:R-:W-:Y:S01]  /*49060*/  F2FP.F16.F32.PACK_AB R6, R8, R7 ;  /* 0x000000070806723e */ /* 0x010fe200000000ff */
[----:B---3--:R-:W-:Y:S01]  /*49070*/  IMAD.MOV.U32 R93, RZ, RZ, R10 ;  /* 0x000000ffff5d7224 */ /* 0x008fe200078e000a */
[----:B--2---:R1:W-:Y:S04]  /*49080*/  STL [R1+0x2054], R75 ;  /* 0x0020544b01007387 */ /* 0x0043e80000100800 */
        /* <DEDUP_REMOVED lines=9> */
[----:B--2---:R-:W-:Y:S04]  /*49120*/  STL [R1+0x2090], R75 ;  /* 0x0020904b01007387 */ /* 0x004fe80000100800 */
[----:B------:R1:W-:Y:S04]  /*49130*/  STL [R1+0x2048], R76 ;  /* 0x0020484c01007387 */ /* 0x0003e80000100800 */
[----:B-1----:R-:W2:Y:S04]  /*49140*/  LDL.LU R76, [R1+0x140] ;  /* 0x00014000014c7983 */ /* 0x002ea80000300800 */
[----:B------:R1:W-:Y:S04]  /*49150*/  STL [R1+0x2044], R70 ;  /* 0x0020444601007387 */ /* 0x0003e80000100800 */
[----:B-1----:R-:W2:Y:S04]  /*49160*/  LDL.LU R70, [R1+0x240] ;  /* 0x0002400001467983 */ /* 0x002ea80000300800 */
[----:B------:R-:W3:Y:S04]  /*49170*/  LDL.LU R79, [R1+0x13c] ;  /* 0x00013c00014f7983 */ /* 0x000ee80000300800 */
[----:B------:R-:W3:Y:S04]  /*49180*/  LDL.LU R83, [R1+0x23c] ;  /* 0x00023c0001537983 */ /* 0x000ee80000300800 */
[----:B------:R-:W4:Y:S04]  /*49190*/  LDL.LU R85, [R1+0x138] ;  /* 0x0001380001557983 */ /* 0x000f280000300800 */
[----:B------:R-:W4:Y:S04]  /*491a0*/  LDL.LU R92, [R1+0x238] ;  /* 0x00023800015c7983 */ /* 0x000f280000300800 */
[----:B------:R-:W2:Y:S04]  /*491b0*/  LDL.LU R86, [R1+0x134] ;  /* 0x0001340001567983 */ /* 0x000ea80000300800 */
[----:B------:R-:W2:Y:S04]  /*491c0*/  LDL.LU R88, [R1+0x130] ;  /* 0x0001300001587983 */ /* 0x000ea80000300800 */
[----:B------:R-:W2:Y:S04]  /*491d0*/  LDL.LU R90, [R1+0x230] ;  /* 0x00023000015a7983 */ /* 0x000ea80000300800 */
[----:B------:R1:W-:Y:S04]  /*491e0*/  STL [R1+0x1fe4], R0 ;  /* 0x001fe40001007387 */ /* 0x0003e80000100800 */
[----:B-1----:R-:W2:Y:S04]  /*491f0*/  LDL.LU R0, [R1+0x144] ;  /* 0x0001440001007983 */ /* 0x002ea80000300800 */
[----:B------:R-:W-:Y:S04]  /*49200*/  STL [R1+0x1fdc], R2 ;  /* 0x001fdc0201007387 */ /* 0x000fe80000100800 */
[----:B------:R-:W-:Y:S04]  /*49210*/  STL [R1+0x1fd8], R3 ;  /* 0x001fd80301007387 */ /* 0x000fe80000100800 */
[----:B------:R1:W-:Y:S04]  /*49220*/  STL [R1+0x1fd4], R68 ;  /* 0x001fd44401007387 */ /* 0x0003e80000100800 */
[----:B-1----:R-:W2:Y:S04]  /*49230*/  LDL.LU R68, [R1+0x248] ;  /* 0x0002480001447983 */ /* 0x002ea80000300800 */
[----:B------:R-:W-:Y:S04]  /*49240*/  STL [R1+0x1fd0], R69 ;  /* 0x001fd04501007387 */ /* 0x000fe80000100800 */
[----:B------:R1:W-:Y:S01]  /*49250*/  STL [R1+0x1fcc], R71 ;  /* 0x001fcc4701007387 */ /* 0x0003e20000100800 */
[----:B------:R-:W-:-:S03]  /*49260*/  IMAD.MOV.U32 R75, RZ, RZ, R9 ;  /* 0x000000ffff4b7224 */ /* 0x000fc600078e0009 */
[----:B-1----:R-:W2:Y:S04]  /*49270*/  LDL.LU R71, [R1+0x148] ;  /* 0x0001480001477983 */ /* 0x002ea80000300800 */
[----:B------:R-:W-:Y:S04]  /*49280*/  STL [R1+0x1fc8], R72 ;  /* 0x001fc84801007387 */ /* 0x000fe80000100800 */
[----:B------:R-:W-:Y:S04]  /*49290*/  STL [R1+0x1fc4], R73 ;  /* 0x001fc44901007387 */ /* 0x000fe80000100800 */
[----:B------:R-:W-:Y:S04]  /*492a0*/  STL [R1+0x1fc0], R74 ;  /* 0x001fc04a01007387 */ /* 0x000fe80000100800 */
[----:B------:R1:W-:Y:S01]  /*492b0*/  STL [R1+0x1fbc], R77 ;  /* 0x001fbc4d01007387 */ /* 0x0003e20000100800 */
[----:B------:R-:W-:-:S03]  /*492c0*/  F2FP.F16.F32.PACK_AB R80, R75, R93 ;  /* 0x0000005d4b50723e */ /* 0x000fc600000000ff */
[----:B-1----:R-:W2:Y:S04]  /*492d0*/  LDL.LU R77, [R1+0x24c] ;  /* 0x00024c00014d7983 */ /* 0x002ea80000300800 */
[----:B------:R-:W-:Y:S04]  /*492e0*/  STL [R1+0x1fb8], R78 ;  /* 0x001fb84e01007387 */ /* 0x000fe80000100800 */
[----:B------:R1:W-:Y:S04]  /*492f0*/  STL [R1+0x1fb4], R81 ;  /* 0x001fb45101007387 */ /* 0x0003e80000100800 */
[----:B-1----:R-:W2:Y:S04]  /*49300*/  LDL.LU R81, [R1+0x14c] ;  /* 0x00014c0001517983 */ /* 0x002ea80000300800 */
[----:B------:R-:W-:Y:S04]  /*49310*/  STL [R1+0x1fb0], R82 ;  /* 0x001fb05201007387 */ /* 0x000fe80000100800 */
[----:B------:R-:W-:Y:S04]  /*49320*/  STL [R1+0x1fac], R84 ;  /* 0x001fac5401007387 */ /* 0x000fe80000100800 */
[----:B------:R-:W-:Y:S04]  /*49330*/  STL [R1+0x1fa8], R87 ;  /* 0x001fa85701007387 */ /* 0x000fe80000100800 */
[----:B------:R-:W-:Y:S04]  /*49340*/  STL [R1+0x1fa4], R89 ;  /* 0x001fa45901007387 */ /* 0x000fe80000100800 */
[----:B------:R-:W-:Y:S04]  /*49350*/  STL [R1+0x1fa0], R91 ;  /* 0x001fa05b01007387 */ /* 0x000fe80000100800 */
[----:B------:R-:W-:Y:S04]  /*49360*/  STL [R1+0x168], R67 ;  /* 0x0001684301007387 */ /* 0x000fe80000100800 */
[----:B------:R1:W-:Y:S04]  /*49370*/  STL [R1+0x16c], R6 ;  /* 0x00016c0601007387 */ /* 0x0003e80000100800 */
[----:B------:R-:W2:Y:S04]  /*49380*/  LDL.LU R75, [R1+0x2090] ;  /* 0x00209000014b7983 */ /* 0x000ea80000300800 */
[----:B------:R-:W2:Y:S04]  /*49390*/  LDL.LU R93, [R1+0x208c] ;  /* 0x00208c00015d7983 */ /* 0x000ea80000300800 */
[----:B------:R0:W-:Y:S01]  /*493a0*/  STL [R1+0x164], R80 ;  /* 0x0001645001007387 */ /* 0x0001e20000100800 */
[----:B-1----:R-:W1:Y:S01]  /*493b0*/  LDTM.x64 R4, tmem[UR4+0xc0] ;  /* 0x0000c004000479ee */ /* 0x002e620008340000 */
[----:B------:R-:W-:-:S02]  /*493c0*/  NOP ;  /* 0x0000000000007918 */ /* 0x000fc40000000000 */
[----:B0-----:R0:W2:Y:S02]  /*493d0*/  LDL.LU R80, [R1+0x2088] ;  /* 0x0020880001507983 */ /* 0x0010a40000300800 */
[----:B--2---:R-:W-:Y:S02]  /*493e0*/  F2FP.F16.F32.PACK_AB R80, R75, R93 ;  /* 0x0000005d4b50723e */ /* 0x004fe400000000ff */
[----:B------:R-:W2:Y:S04]  /*493f0*/  LDL.LU R75, [R1+0x2084] ;  /* 0x00208400014b7983 */ /* 0x000ea80000300800 */
[----:B------:R-:W2:Y:S04]  /*49400*/  LDL.LU R93, [R1+0x2080] ;  /* 0x00208000015d7983 */ /* 0x000ea80000300800 */
[----:B------:R0:W-:Y:S04]  /*49410*/  STL [R1+0x160], R80 ;  /* 0x0001605001007387 */ /* 0x0001e80000100800 */
[----:B0-----:R0:W2:Y:S02]  /*49420*/  LDL.LU R80, [R1+0x207c] ;  /* 0x00207c0001507983 */ /* 0x0010a40000300800 */
[----:B--2---:R-:W-:-:S02]  /*49430*/  F2FP.F16.F32.PACK_AB R80, R75, R93 ;  /* 0x0000005d4b50723e */ /* 0x004fc400000000ff */
        /* <DEDUP_REMOVED lines=11> */
[----:B------:R0:W2:Y:S04]  /*494f0*/  LDL.LU R93, [R1+0x205c] ;  /* 0x00205c00015d7983 */ /* 0x0000a80000300800 */
[----:B------:R0:W-:Y:S04]  /*49500*/  STL [R1+0x154], R80 ;  /* 0x0001545001007387 */ /* 0x0001e80000100800 */
[----:B0-----:R-:W2:Y:S01]  /*49510*/  LDL.LU R80, [R1+0x2058] ;  /* 0x0020580001507983 */ /* 0x001ea20000300800 */
[----:B------:R-:W-:-:S02]  /*49520*/  F2FP.F16.F32.PACK_AB R73, R81, R77 ;  /* 0x0000004d5149723e */ /* 0x000fc400000000ff */
[----:B--2---:R-:W-:Y:S02]  /*49530*/  F2FP.F16.F32.PACK_AB R93, R75, R80 ;  /* 0x000000504b5d723e */ /* 0x004fe400000000ff */
[----:B------:R-:W2:Y:S01]  /*49540*/  LDL.LU R75, [R1+0x2054] ;  /* 0x00205400014b7983 */ /* 0x000ea20000300800 */
[----:B------:R-:W-:-:S03]  /*49550*/  F2FP.F16.F32.PACK_AB R3, R71, R68 ;  /* 0x000000444703723e */ /* 0x000fc600000000ff */
[----:B------:R-:W2:Y:S04]  /*49560*/  LDL.LU R80, [R1+0x2050] ;  /* 0x0020500001507983 */ /* 0x000ea80000300800 */
[----:B------:R0:W-:Y:S01]  /*49570*/  STL [R1+0x150], R93 ;  /* 0x0001505d01007387 */ /* 0x0001e20000100800 */
[----:B------:R-:W-:-:S03]  /*49580*/  F2FP.F16.F32.PACK_AB R82, R76, R70 ;  /* 0x000000464c52723e */ /* 0x000fc600000000ff */
[----:B0-----:R-:W2:Y:S04]  /*49590*/  LDL.LU R93, [R1+0x204c] ;  /* 0x00204c00015d7983 */ /* 0x001ea80000300800 */
[----:B------:R-:W-:Y:S01]  /*495a0*/  STL [R1+0x14c], R73 ;  /* 0x00014c4901007387 */ /* 0x000fe20000100800 */
[----:B---3--:R-:W-:Y:S02]  /*495b0*/  F2FP.F16.F32.PACK_AB R84, R79, R83 ;  /* 0x000000534f54723e */ /* 0x008fe400000000ff */
[----:B----4-:R-:W-:Y:S02]  /*495c0*/  F2FP.F16.F32.PACK_AB R87, R85, R92 ;  /* 0x0000005c5557723e */ /* 0x010fe400000000ff */
[----:B--2---:R-:W-:Y:S02]  /*495d0*/  F2FP.F16.F32.PACK_AB R2, R0, R75 ;  /* 0x0000004b0002723e */ /* 0x004fe400000000ff */
[----:B------:R-:W2:Y:S04]  /*495e0*/  LDL.LU R75, [R1+0x118] ;  /* 0x00011800014b7983 */ /* 0x000ea80000300800 */
[----:B------:R-:W-:Y:S04]  /*495f0*/  STL [R1+0x148], R3 ;  /* 0x0001480301007387 */ /* 0x000fe80000100800 */
[----:B------:R-:W3:Y:S04]  /*49600*/  LDL.LU R0, [R1+0x8] ;  /* 0x0000080001007983 */ /* 0x000ee80000300800 */
[----:B------:R0:W-:Y:S04]  /*49610*/  STL [R1+0x144], R2 ;  /* 0x0001440201007387 */ /* 0x0001e80000100800 */
[----:B0-----:R-:W4:Y:S04]  /*49620*/  LDL.LU R2, [R1] ;  /* 0x0000000001027983 */ /* 0x001f280000300800 */
[----:B------:R-:W4:Y:S04]  /*49630*/  LDL.LU R3, [R1+0x100] ;  /* 0x0001000001037983 */ /* 0x000f280000300800 */
[----:B------:R-:W1:Y:S04]  /*49640*/  LDL.LU R68, [R1+0xfc] ;  /* 0x0000fc0001447983 */ /* 0x000e680000300800 */
        /* <DEDUP_REMOVED lines=8> */
[----:B------:R-:W2:Y:S04]  /*496d0*/  LDL.LU R79, [R1+0x2040] ;  /* 0x00204000014f7983 */ /* 0x000ea80000300800 */
[----:B------:R-:W2:Y:S04]  /*496e0*/  LDL.LU R83, [R1+0x203c] ;  /* 0x00203c0001537983 */ /* 0x000ea80000300800 */
[----:B------:R0:W-:Y:S04]  /*496f0*/  STL [R1+0x13c], R84 ;  /* 0x00013c5401007387 */ /* 0x0001e80000100800 */
[----:B0-----:R-:W2:Y:S04]  /*49700*/  LDL.LU R84, [R1+0xe4] ;  /* 0x0000e40001547983 */ /* 0x001ea80000300800 */
[----:B------:R-:W2:Y:S04]  /*49710*/  LDL.LU R85, [R1+0x2038] ;  /* 0x0020380001557983 */ /* 0x000ea80000300800 */
[----:B------:R-:W2:Y:S04]  /*49720*/  LDL.LU R92, [R1+0x2034] ;  /* 0x00203400015c7983 */ /* 0x000ea80000300800 */
[----:B------:R0:W-:Y:S04]  /*49730*/  STL [R1+0x138], R87 ;  /* 0x0001385701007387 */ /* 0x0001e80000100800 */
[----:B0-----:R-:W3:Y:S01]  /*49740*/  LDL.LU R87, [R1+0xe0] ;  /* 0x0000e00001577983 */ /* 0x001ee20000300800 */
[----:B--2---:R-:W-:-:S03]  /*49750*/  F2FP.F16.F32.PACK_AB R89, R86, R92 ;  /* 0x0000005c5659723e */ /* 0x004fc600000000ff */
[----:B------:R-:W2:Y:S04]  /*49760*/  LDL.LU R86, [R1+0x2030] ;  /* 0x0020300001567983 */ /* 0x000ea80000300800 */
[----:B------:R0:W2:Y:S04]  /*49770*/  LDL.LU R92, [R1+0x202c] ;  /* 0x00202c00015c7983 */ /* 0x0000a80000300800 */
[----:B------:R0:W-:Y:S04]  /*49780*/  STL [R1+0x134], R89 ;  /* 0x0001345901007387 */ /* 0x0001e80000100800 */
[----:B0-----:R-:W3:Y:S01]  /*49790*/  LDL.LU R89, [R1+0xdc] ;  /* 0x0000dc0001597983 */ /* 0x001ee20000300800 */
[----:B--2---:R-:W-:-:S03]  /*497a0*/  F2FP.F16.F32.PACK_AB R92, R88, R90 ;  /* 0x0000005a585c723e */ /* 0x004fc600000000ff */
        /* <DEDUP_REMOVED lines=26> */
[----:B------:R0:W2:Y:S02]  /*49950*/  LDL.LU R83, [R1+0x1ff8] ;  /* 0x001ff80001537983 */ /* 0x0000a40000300800 */
[----:B--2---:R-:W-:Y:S02]  /*49960*/  F2FP.F16.F32.PACK_AB R83, R75, R79 ;  /* 0x0000004f4b53723e */ /* 0x004fe400000000ff */
[----:B------:R-:W2:Y:S04]  /*49970*/  LDL.LU R75, [R1+0x1ff4] ;  /* 0x001ff400014b7983 */ /* 0x000ea80000300800 */
[----:B------:R0:W2:Y:S02]  /*49980*/  LDL.LU R79, [R1+0x1ff0] ;  /* 0x001ff000014f7983 */ /* 0x0000a40000300800 */
[----:B--2---:R-:W-:-:S02]  /*49990*/  F2FP.F16.F32.PACK_AB R79, R70, R75 ;  /* 0x0000004b464f723e */ /* 0x004fc400000000ff */
[----:B------:R-:W3:Y:S04]  /*499a0*/  LDL.LU R70, [R1+0x1fec] ;  /* 0x001fec0001467983 */ /* 0x000ee80000300800 */
[----:B------:R0:W3:Y:S02]  /*499b0*/  LDL.LU R75, [R1+0x1fe8] ;  /* 0x001fe800014b7983 */ /* 0x0000e40000300800 */
[----:B---3--:R-:W-:Y:S02]  /*499c0*/  F2FP.F16.F32.PACK_AB R75, R0, R70 ;  /* 0x00000046004b723e */ /* 0x008fe400000000ff */
[----:B------:R-:W2:Y:S04]  /*499d0*/  LDL.LU R0, [R1+0x1fe4] ;  /* 0x001fe40001007983 */ /* 0x000ea80000300800 */
[----:B------:R0:W4:Y:S01]  /*499e0*/  LDL.LU R70, [R1+0x1fe0] ;  /* 0x001fe00001467983 */ /* 0x0001220000300800 */
[----:B-1----:R-:W-:-:S02]  /*499f0*/  F2FP.F16.F32.PACK_AB R69, R67, R68 ;  /* 0x000000444345723e */ /* 0x002fc400000000ff */
[----:B------:R-:W-:Y:S02]  /*49a00*/  F2FP.F16.F32.PACK_AB R72, R66, R71 ;  /* 0x000000474248723e */ /* 0x000fe400000000ff */
[----:B------:R-:W-:Y:S02]  /*49a10*/  F2FP.F16.F32.PACK_AB R74, R65, R73 ;  /* 0x00000049414a723e */ /* 0x000fe400000000ff */
[----:B------:R-:W-:Y:S02]  /*49a20*/  F2FP.F16.F32.PACK_AB R78, R64, R77 ;  /* 0x0000004d404e723e */ /* 0x000fe400000000ff */
[----:B------:R-:W-:Y:S02]  /*49a30*/  F2FP.F16.F32.PACK_AB R63, R63, R81 ;  /* 0x000000513f3f723e */ /* 0x000fe400000000ff */
[----:B------:R-:W-:Y:S02]  /*49a40*/  F2FP.F16.F32.PACK_AB R62, R62, R82 ;  /* 0x000000523e3e723e */ /* 0x000fe400000000ff */
[----:B------:R-:W-:-:S02]  /*49a50*/  F2FP.F16.F32.PACK_AB R61, R61, R84 ;  /* 0x000000543d3d723e */ /* 0x000fc400000000ff */
[----:B------:R-:W-:Y:S02]  /*49a60*/  F2FP.F16.F32.PACK_AB R60, R60, R87 ;  /* 0x000000573c3c723e */ /* 0x000fe400000000ff */
[----:B------:R-:W-:Y:S02]  /*49a70*/  F2FP.F16.F32.PACK_AB R91, R59, R89 ;  /* 0x000000593b5b723e */ /* 0x000fe400000000ff */
[----:B----4-:R-:W-:Y:S02]  /*49a80*/  F2FP.F16.F32.PACK_AB R70, R2, R3 ;  /* 0x000000030246723e */ /* 0x010fe400000000ff */
[----:B------:R-:W3:Y:S04]  /*49a90*/  LDL.LU R2, [R1+0x1fdc] ;  /* 0x001fdc0001027983 */ /* 0x000ee80000300800 */
[----:B------:R-:W4:Y:S04]  /*49aa0*/  LDL.LU R3, [R1+0x1fd8] ;  /* 0x001fd80001037983 */ /* 0x000f280000300800 */
[----:B------:R-:W2:Y:S04]  /*49ab0*/  LDL.LU R68, [R1+0x1fd4] ;  /* 0x001fd40001447983 */ /* 0x000ea80000300800 */
[----:B------:R1:W-:Y:S04]  /*49ac0*/  STL [R1+0xfc], R69 ;  /* 0x0000fc4501007387 */ /* 0x0003e80000100800 */
[----:B-1----:R-:W2:Y:S04]  /*49ad0*/  LDL.LU R69, [R1+0x1fd0] ;  /* 0x001fd00001457983 */ /* 0x002ea80000300800 */
        /* <DEDUP_REMOVED lines=21> */
[----:B------:R-:W3:Y:S04]  /*49c30*/  LDL.LU R89, [R1+0x1fa4] ;  /* 0x001fa40001597983 */ /* 0x000ee80000300800 */
[----:B------:R1:W-:Y:S04]  /*49c40*/  STL [R1+0xdc], R91 ;  /* 0x0000dc5b01007387 */ /* 0x0003e80000100800 */
[----:B-1----:R-:W3:Y:S01]  /*49c50*/  LDL.LU R91, [R1+0x1fa0] ;  /* 0x001fa000015b7983 */ /* 0x002ee20000300800 */
[----:B--2---:R-:W-:-:S02]  /*49c60*/  F2FP.F16.F32.PACK_AB R59, R58, R60 ;  /* 0x0000003c3a3b723e */ /* 0x004fc400000000ff */
[----:B------:R-:W-:Y:S02]  /*49c70*/  F2FP.F16.F32.PACK_AB R58, R57, R61 ;  /* 0x0000003d393a723e */ /* 0x000fe400000000ff */
        /* <DEDUP_REMOVED lines=8> */
[----:B------:R-:W-:Y:S04]  /*49d00*/  STL [R1+0xd0], R57 ;  /* 0x0000d03901007387 */ /* 0x000fe80000100800 */
[----:B------:R-:W-:Y:S01]  /*49d10*/  STL [R1+0xcc], R56 ;  /* 0x0000cc3801007387 */ /* 0x000fe20000100800 */
[----:B---3--:R-:W-:-:S03]  /*49d20*/  F2FP.F16.F32.PACK_AB R51, R50, R91 ;  /* 0x0000005b3233723e */ /* 0x008fc600000000ff */
[----:B------:R-:W-:Y:S01]  /*49d30*/  STL [R1+0xc8], R55 ;  /* 0x0000c83701007387 */ /* 0x000fe20000100800 */
[----:B------:R-:W-:-:S03]  /*49d40*/  F2FP.F16.F32.PACK_AB R50, R49, R89 ;  /* 0x000000593132723e */ /* 0x000fc600000000ff */
[----:B------:R-:W-:Y:S04]  /*49d50*/  STL [R1+0xc4], R54 ;  /* 0x0000c43601007387 */ /* 0x000fe80000100800 */
[----:B------:R-:W-:Y:S04]  /*49d60*/  STL [R1+0xc0], R53 ;  /* 0x0000c03501007387 */ /* 0x000fe80000100800 */
[----:B------:R0:W2:Y:S04]  /*49d70*/  LDL.LU R91, [R1+0x1f9c] ;  /* 0x001f9c00015b7983 */ /* 0x0000a80000300800 */
[----:B------:R-:W-:Y:S04]  /*49d80*/  STL [R1+0xbc], R52 ;  /* 0x0000bc3401007387 */ /* 0x000fe80000100800 */
[----:B------:R0:W3:Y:S01]  /*49d90*/  LDL.LU R89, [R1+0x1f98] ;  /* 0x001f980001597983 */ /* 0x0000e20000300800 */
[----:B------:R-:W-:-:S02]  /*49da0*/  F2FP.F16.F32.PACK_AB R49, R48, R87 ;  /* 0x000000573031723e */ /* 0x000fc400000000ff */
[----:B------:R-:W-:Y:S01]  /*49db0*/  F2FP.F16.F32.PACK_AB R48, R47, R84 ;  /* 0x000000542f30723e */ /* 0x000fe200000000ff */
[----:B------:R-:W-:Y:S01]  /*49dc0*/  STL [R1+0xb8], R51 ;  /* 0x0000b83301007387 */ /* 0x000fe20000100800 */
[----:B------:R-:W-:-:S03]  /*49dd0*/  F2FP.F16.F32.PACK_AB R46, R46, R82 ;  /* 0x000000522e2e723e */ /* 0x000fc600000000ff */
[----:B------:R0:W4:Y:S04]  /*49de0*/  LDL.LU R87, [R1+0x1f94] ;  /* 0x001f940001577983 */ /* 0x0001280000300800 */
[----:B------:R-:W-:Y:S01]  /*49df0*/  STL [R1+0xb4], R50 ;  /* 0x0000b43201007387 */ /* 0x000fe20000100800 */
[----:B------:R-:W-:-:S03]  /*49e00*/  F2FP.F16.F32.PACK_AB R47, R45, R81 ;  /* 0x000000512d2f723e */ /* 0x000fc600000000ff */
[----:B------:R0:W4:Y:S04]  /*49e10*/  LDL.LU R84, [R1+0x1f90] ;  /* 0x001f900001547983 */ /* 0x0001280000300800 */
[----:B------:R-:W-:Y:S04]  /*49e20*/  STL [R1+0xb0], R49 ;  /* 0x0000b03101007387 */ /* 0x000fe80000100800 */
[----:B------:R0:W4:Y:S04]  /*49e30*/  LDL.LU R82, [R1+0x1f8c] ;  /* 0x001f8c0001527983 */ /* 0x0001280000300800 */
[----:B------:R-:W-:Y:S04]  /*49e40*/  STL [R1+0x10], R48 ;  /* 0x0000103001007387 */ /* 0x000fe80000100800 */
[----:B------:R0:W4:Y:S04]  /*49e50*/  LDL.LU R81, [R1+0x1f88] ;  /* 0x001f880001517983 */ /* 0x0001280000300800 */
[----:B------:R1:W-:Y:S04]  /*49e60*/  STL [R1+0x8], R46 ;  /* 0x0000082e01007387 */ /* 0x0003e80000100800 */
[----:B------:R-:W4:Y:S04]  /*49e70*/  LDL.LU R45, [R1+0x60] ;  /* 0x00006000012d7983 */ /* 0x000f280000300800 */
[----:B-1----:R-:W4:Y:S04]  /*49e80*/  LDL.LU R46, [R1+0x5c] ;  /* 0x00005c00012e7983 */ /* 0x002f280000300800 */
[----:B------:R1:W-:Y:S04]  /*49e90*/  STL [R1], R47 ;  /* 0x0000002f01007387 */ /* 0x0003e80000100800 */
        /* <DEDUP_REMOVED lines=17> */
[----:B------:R-:W4:Y:S04]  /*49fb0*/  LDL.S16 R63, [R1+0x200] ;  /* 0x00020000013f7983 */ /* 0x000f280000100600 */
[----:B------:R-:W4:Y:S04]  /*49fc0*/  LDL R88, [R1+0xec0] ;  /* 0x000ec00001587983 */ /* 0x000f280000100800 */
[----:B------:R-:W4:Y:S04]  /*49fd0*/  LDL R90, [R1+0xec4] ;  /* 0x000ec400015a7983 */ /* 0x000f280000100800 */
[----:B------:R-:W4:Y:S01]  /*49fe0*/  LDL R92, [R1+0xeb8] ;  /* 0x000eb800015c7983 */ /* 0x000f220000100800 */
[----:B--2---:R-:W-:-:S03]  /*49ff0*/  F2FP.F16.F32.PACK_AB R91, R44, R78 ;  /* 0x0000004e2c5b723e */ /* 0x004fc600000000ff */
[----:B------:R0:W2:Y:S04]  /*4a000*/  LDL.LU R78, [R1+0x1f84] ;  /* 0x001f8400014e7983 */ /* 0x0000a80000300800 */
[----:B------:R-:W2:Y:S01]  /*4a010*/  LDL.LU R44, [R1+0x64] ;  /* 0x00006400012c7983 */ /* 0x000ea20000300800 */
[----:B---3--:R-:W-:-:S03]  /*4a020*/  F2FP.F16.F32.PACK_AB R89, R43, R77 ;  /* 0x0000004d2b59723e */ /* 0x008fc600000000ff */
[----:B------:R0:W3:Y:S04]  /*4a030*/  LDL.LU R77, [R1+0x1f80] ;  /* 0x001f8000014d7983 */ /* 0x0000e80000300800 */
[----:B------:R-:W3:Y:S01]  /*4a040*/  LDL.LU R43, [R1+0x68] ;  /* 0x00006800012b7983 */ /* 0x000ee20000300800 */
[----:B----4-:R-:W-:-:S03]  /*4a050*/  F2FP.F16.F32.PACK_AB R87, R42, R74 ;  /* 0x0000004a2a57723e */ /* 0x010fc600000000ff */
[----:B------:R0:W4:Y:S04]  /*4a060*/  LDL.LU R74, [R1+0x1f7c] ;  /* 0x001f7c00014a7983 */ /* 0x0001280000300800 */
[----:B------:R-:W4:Y:S01]  /*4a070*/  LDL.LU R42, [R1+0x6c] ;  /* 0x00006c00012a7983 */ /* 0x000f220000300800 */
[----:B------:R-:W-:-:S03]  /*4a080*/  F2FP.F16.F32.PACK_AB R84, R41, R73 ;  /* 0x000000492954723e */ /* 0x000fc600000000ff */
        /* <DEDUP_REMOVED lines=8> */
[----:B------:R-:W-:Y:S02]  /*4a110*/  F2FP.F16.F32.PACK_AB R16, R16, R0 ;  /* 0x000000001010723e */ /* 0x000fe400000000ff */
[----:B------:R-:W-:Y:S02]  /*4a120*/  F2FP.F16.F32.PACK_AB R15, R15, R76 ;  /* 0x0000004c0f0f723e */ /* 0x000fe400000000ff */
[----:B------:R-:W-:Y:S02]  /*4a130*/  F2FP.F16.F32.PACK_AB R14, R14, R93 ;  /* 0x0000005d0e0e723e */ /* 0x000fe400000000ff */
[----:B------:R-:W-:-:S02]  /*4a140*/  F2FP.F16.F32.PACK_AB R13, R13, R80 ;  /* 0x000000500d0d723e */ /* 0x000fc400000000ff */
[----:B--2---:R-:W-:Y:S02]  /*4a150*/  F2FP.F16.F32.PACK_AB R78, R38, R69 ;  /* 0x00000045264e723e */ /* 0x004fe400000000ff */
[----:B------:R0:W2:Y:S04]  /*4a160*/  LDL.LU R69, [R1+0x1f6c] ;  /* 0x001f6c0001457983 */ /* 0x0000a80000300800 */
[----:B------:R-:W2:Y:S01]  /*4a170*/  LDL.LU R38, [R1+0x7c] ;  /* 0x00007c0001267983 */ /* 0x000ea20000300800 */
[----:B---3--:R-:W-:-:S03]  /*4a180*/  F2FP.F16.F32.PACK_AB R77, R37, R68 ;  /* 0x00000044254d723e */ /* 0x008fc600000000ff */
[----:B------:R0:W3:Y:S04]  /*4a190*/  LDL.LU R68, [R1+0x1f68] ;  /* 0x001f680001447983 */ /* 0x0000e80000300800 */
[----:B------:R-:W2:Y:S04]  /*4a1a0*/  LDL.LU R37, [R1+0x80] ;  /* 0x0000800001257983 */ /* 0x000ea80000300800 */
[----:B------:R0:W2:Y:S04]  /*4a1b0*/  LDL.LU R0, [R1+0x1f64] ;  /* 0x001f640001007983 */ /* 0x0000a80000300800 */
[----:B------:R0:W2:Y:S04]  /*4a1c0*/  LDL.LU R76, [R1+0x1f60] ;  /* 0x001f6000014c7983 */ /* 0x0000a80000300800 */
[----:B------:R-:W2:Y:S04]  /*4a1d0*/  LDL.LU R93, [R1+0x1f5c] ;  /* 0x001f5c00015d7983 */ /* 0x000ea80000300800 */
[----:B------:R0:W2:Y:S01]  /*4a1e0*/  LDL.LU R80, [R1+0x1f58] ;  /* 0x001f580001507983 */ /* 0x0000a20000300800 */
[----:B------:R-:W-:-:S02]  /*4a1f0*/  F2FP.F16.F32.PACK_AB R21, R21, R3 ;  /* 0x000000031515723e */ /* 0x000fc400000000ff */
[----:B------:R-:W-:Y:S02]  /*4a200*/  F2FP.F16.F32.PACK_AB R20, R20, R2 ;  /* 0x000000021414723e */ /* 0x000fe400000000ff */
[----:B------:R-:W-:Y:S01]  /*4a210*/  F2FP.F16.F32.PACK_AB R27, R27, R46 ;  /* 0x0000002e1b1b723e */ /* 0x000fe200000000ff */
[----:B------:R-:W1:Y:S01]  /*4a220*/  LDC.64 R2, c[0x0][0x398] ;  /* 0x0000e600ff027b82 */ /* 0x000e620000000a00 */
[----:B------:R-:W-:-:S07]  /*4a230*/  F2FP.F16.F32.PACK_AB R67, R30, R43 ;  /* 0x0000002b1e43723e */ /* 0x000fce00000000ff */
[----:B------:R-:W0:Y:S01]  /*4a240*/  LDC R46, c[0x0][0x3b4] ;  /* 0x0000ed00ff2e7b82 */ /* 0x000e220000000800 */
[----:B------:R-:W-:Y:S02]  /*4a250*/  F2FP.F16.F32.PACK_AB R66, R29, R44 ;  /* 0x0000002c1d42723e */ /* 0x000fe400000000ff */
[----:B------:R-:W-:Y:S02]  /*4a260*/  F2FP.F16.F32.PACK_AB R65, R28, R45 ;  /* 0x0000002d1c41723e */ /* 0x000fe400000000ff */
[----:B----4-:R-:W-:-:S03]  /*4a270*/  F2FP.F16.F32.PACK_AB R72, R34, R39 ;  /* 0x000000272248723e */ /* 0x010fc600000000ff */
[----:B------:R-:W4:Y:S01]  /*4a280*/  LDC.64 R28, c[0x0][0x398] ;  /* 0x0000e600ff1c7b82 */ /* 0x000f220000000a00 */
[----:B------:R-:W-:Y:S02]  /*4a290*/  F2FP.F16.F32.PACK_AB R26, R26, R47 ;  /* 0x0000002f1a1a723e */ /* 0x000fe400000000ff */
[----:B------:R-:W-:-:S05]  /*4a2a0*/  F2FP.F16.F32.PACK_AB R71, R33, R40 ;  /* 0x000000282147723e */ /* 0x000fca00000000ff */
[----:B------:R-:W0:Y:S01]  /*4a2b0*/  LDC R47, c[0x0][0x3b8] ;  /* 0x0000ee00ff2f7b82 */ /* 0x000e220000000800 */
[----:B-1----:R-:W-:Y:S02]  /*4a2c0*/  ISETP.GE.AND P0, PT, R92, R2, PT ;  /* 0x000000025c00720c */ /* 0x002fe40003f06270 */
[----:B------:R-:W-:Y:S02]  /*4a2d0*/  F2FP.F16.F32.PACK_AB R25, R25, R48 ;  /* 0x000000301919723e */ /* 0x000fe400000000ff */
[----:B------:R-:W-:-:S03]  /*4a2e0*/  F2FP.F16.F32.PACK_AB R24, R24, R49 ;  /* 0x000000311818723e */ /* 0x000fc600000000ff */
[----:B------:R-:W1:Y:S01]  /*4a2f0*/  LDC.64 R44, c[0x0][0x398] ;  /* 0x0000e600ff2c7b82 */ /* 0x000e620000000a00 */
[----:B---3--:R-:W-:-:S07]  /*4a300*/  F2FP.F16.F32.PACK_AB R68, R31, R42 ;  /* 0x0000002a1f44723e */ /* 0x008fce00000000ff */
[----:B------:R-:W3:Y:S01]  /*4a310*/  LDC.64 R30, c[0x0][0x390] ;  /* 0x0000e400ff1e7b82 */ /* 0x000ee20000000a00 */
[----:B--2---:R-:W-:Y:S02]  /*4a320*/  F2FP.F16.F32.PACK_AB R73, R35, R38 ;  /* 0x000000262349723e */ /* 0x004fe400000000ff */
[----:B------:R-:W-:-:S05]  /*4a330*/  F2FP.F16.F32.PACK_AB R69, R32, R41 ;  /* 0x000000292045723e */ /* 0x000fca00000000ff */
[----:B------:R-:W2:Y:S01]  /*4a340*/  LDC.64 R34, c[0x0][0x398] ;  /* 0x0000e600ff227b82 */ /* 0x000ea20000000a00 */
[----:B------:R-:W-:Y:S01]  /*4a350*/  F2FP.F16.F32.PACK_AB R76, R5, R62 ;  /* 0x0000003e054c723e */ /* 0x000fe200000000ff */
[----:B------:R-:W-:-:S06]  /*4a360*/  VIADD R5, R93, 0x1 ;  /* 0x000000015d057836 */ /* 0x000fcc0000000000 */
[----:B------:R-:W1:Y:S01]  /*4a370*/  LDC.64 R32, c[0x0][0x398] ;  /* 0x0000e600ff207b82 */ /* 0x000e620000000a00 */
[----:B------:R-:W-:Y:S02]  /*4a380*/  F2FP.F16.F32.PACK_AB R80, R86, R4 ;  /* 0x000000045650723e */ /* 0x000fe400000000ff */
[----:B------:R-:W2:Y:S01]  /*4a390*/  LDL R86, [R1+0xebc] ;  /* 0x000ebc0001567983 */ /* 0x000ea20000100800 */
[----:B------:R-:W-:Y:S01]  /*4a3a0*/  ISETP.GE.AND P2, PT, R5, R3, PT ;  /* 0x000000030500720c */ /* 0x000fe20003f46270 */
[----:B0-----:R-:W-:-:S03]  /*4a3b0*/  IMAD R5, R92, R46, RZ ;  /* 0x0000002e5c057224 */ /* 0x001fc600078e02ff */
[----:B------:R-:W0:Y:S01]  /*4a3c0*/  LDC.64 R42, c[0x0][0x398] ;  /* 0x0000e600ff2a7b82 */ /* 0x000e220000000a00 */
[----:B------:R-:W-:Y:S01]  /*4a3d0*/  IMAD R2, R46, 0x80, R5 ;  /* 0x000000802e027824 */ /* 0x000fe200078e0205 */
[----:B---3--:R-:W-:Y:S02]  /*4a3e0*/  LEA R4, P6, R5, R30, 0x1 ;  /* 0x0000001e05047211 */ /* 0x008fe400078c08ff */
[----:B------:R-:W-:Y:S02]  /*4a3f0*/  ISETP.GE.AND P1, PT, R93, R3, PT ;  /* 0x000000035d00720c */ /* 0x000fe40003f26270 */
[----:B------:R-:W-:Y:S02]  /*4a400*/  F2FP.F16.F32.PACK_AB R74, R36, R37 ;  /* 0x00000025244a723e */ /* 0x000fe400000000ff */
[----:B------:R-:W3:Y:S01]  /*4a410*/  LDC.64 R38, c[0x0][0x398] ;  /* 0x0000e600ff267b82 */ /* 0x000ee20000000a00 */
[----:B------:R-:W-:Y:S02]  /*4a420*/  LEA.HI.X.SX32 R5, R5, R31, 0x1, P6 ;  /* 0x0000001f05057211 */ /* 0x000fe400030f0eff */
[----:B----4-:R-:W-:-:S02]  /*4a430*/  ISETP.LT.AND P0, PT, R93, R29, !P0 ;  /* 0x0000001d5d00720c */ /* 0x010fc40004701270 */
[----:B------:R-:W-:Y:S02]  /*4a440*/  LEA R36, P6, R2, R30, 0x1 ;  /* 0x0000001e02247211 */ /* 0x000fe400078c08ff */
[----:B--2---:R-:W-:Y:S01]  /*4a450*/  ISETP.LT.AND P4, PT, R90, R34, !P1 ;  /* 0x000000225a00720c */ /* 0x004fe20004f81270 */
[----:B------:R-:W2:Y:S01]  /*4a460*/  LDC.64 R40, c[0x0][0x398] ;  /* 0x0000e600ff287b82 */ /* 0x000ea20000000a00 */
[----:B------:R-:W-:Y:S01]  /*4a470*/  F2FP.F16.F32.PACK_AB R0, R7, R60 ;  /* 0x0000003c0700723e */ /* 0x000fe200000000ff */
[----:B------:R-:W-:Y:S01]  /*4a480*/  IMAD R7, R46, 0x80, R2 ;  /* 0x000000802e077824 */ /* 0x000fe200078e0202 */
[----:B------:R-:W-:Y:S01]  /*4a490*/  LEA.HI.X.SX32 R37, R2, R31, 0x1, P6 ;  /* 0x0000001f02257211 */ /* 0x000fe200030f0eff */
[----:B------:R-:W-:Y:S01]  /*4a4a0*/  IMAD R60, R93, R47, RZ ;  /* 0x0000002f5d3c7224 */ /* 0x000fe200078e02ff */
[----:B-1----:R-:W-:Y:S01]  /*4a4b0*/  ISETP.LT.AND P5, PT, R88, R32, !P1 ;  /* 0x000000205800720c */ /* 0x002fe20004fa1270 */
[----:B------:R-:W-:Y:S01]  /*4a4c0*/  IMAD R2, R46, 0x80, R7 ;  /* 0x000000802e027824 */ /* 0x000fe200078e0207 */
[----:B------:R-:W-:Y:S01]  /*4a4d0*/  PRMT R32, R63, 0x7610, R32 ;  /* 0x000076103f207816 */ /* 0x000fe20000000020 */
[----:B------:R-:W-:-:S04]  /*4a4e0*/  IMAD.WIDE R46, R60, 0x2, R4 ;  /* 0x000000023c2e7825 */ /* 0x000fc800078e0204 */
[----:B------:R-:W-:Y:S01]  /*4a4f0*/  IMAD.WIDE R48, R60, 0x2, R36 ;  /* 0x000000023c307825 */ /* 0x000fe200078e0224 */
[----:B------:R1:W-:Y:S01]  /*4a500*/  @P0 STG.E.U16 desc[UR6][R46.64], R32 ;  /* 0x000000202e000986 */ /* 0x0003e2000c101506 */
[----:B------:R-:W-:-:S03]  /*4a510*/  PRMT R34, R70, 0x7632, R34 ;  /* 0x0000763246227816 */ /* 0x000fc60000000022 */
[----:B------:R4:W-:Y:S01]  /*4a520*/  @P4 STG.E.U16 desc[UR6][R48.64], R70 ;  /* 0x0000004630004986 */ /* 0x0009e2000c101506 */
[----:B0-----:R-:W-:Y:S02]  /*4a530*/  ISETP.LT.AND P4, PT, R92, R42, !P2 ;  /* 0x0000002a5c00720c */ /* 0x001fe40005781270 */
[----:B------:R-:W-:Y:S02]  /*4a540*/  F2FP.F16.F32.PACK_AB R64, R61, R6 ;  /* 0x000000063d40723e */ /* 0x000fe400000000ff */
[----:B------:R-:W-:Y:S02]  /*4a550*/  F2FP.F16.F32.PACK_AB R23, R23, R50 ;  /* 0x000000321717723e */ /* 0x000fe400000000ff */
[----:B------:R-:W-:Y:S01]  /*4a560*/  F2FP.F16.F32.PACK_AB R22, R22, R51 ;  /* 0x000000331616723e */ /* 0x000fe200000000ff */
[----:B-1----:R-:W0:Y:S01]  /*4a570*/  LDC.64 R46, c[0x0][0x398] ;  /* 0x0000e600ff2e7b82 */ /* 0x002e220000000a00 */
[----:B----4-:R-:W4:Y:S04]  /*4a580*/  LDL.S16 R70, [R1+0x208] ;  /* 0x0002080001467983 */ /* 0x010f280000100600 */
[----:B------:R-:W4:Y:S01]  /*4a590*/  LDL.LU.S16 R42, [R1+0x202] ;  /* 0x00020200012a7983 */ /* 0x000f220000300600 */
[----:B------:R-:W-:-:S02]  /*4a5a0*/  LEA R6, P6, R7, R30, 0x1 ;  /* 0x0000001e07067211 */ /* 0x000fc400078c08ff */
[----:B------:R-:W1:Y:S02]  /*4a5b0*/  LDC.64 R48, c[0x0][0x398] ;  /* 0x0000e600ff307b82 */ /* 0x000e640000000a00 */
[----:B------:R-:W-:-:S03]  /*4a5c0*/  LEA.HI.X.SX32 R7, R7, R31, 0x1, P6 ;  /* 0x0000001f07077211 */ /* 0x000fc600030f0eff */
[----:B------:R-:W-:Y:S01]  /*4a5d0*/  IMAD.WIDE R50, R60, 0x2, R6 ;  /* 0x000000023c327825 */ /* 0x000fe200078e0206 */
[----:B------:R-:W-:Y:S02]  /*4a5e0*/  F2FP.F16.F32.PACK_AB R17, R17, R54 ;  /* 0x000000361111723e */ /* 0x000fe400000000ff */
[----:B------:R-:W-:Y:S02]  /*4a5f0*/  F2FP.F16.F32.PACK_AB R12, R12, R55 ;  /* 0x000000370c0c723e */ /* 0x000fe400000000ff */
[----:B------:R3:W-:Y:S01]  /*4a600*/  @P5 STG.E.U16 desc[UR6][R50.64], R34 ;  /* 0x0000002232005986 */ /* 0x0007e2000c101506 */
[----:B------:R-:W-:Y:S01]  /*4a610*/  F2FP.F16.F32.PACK_AB R19, R19, R52 ;  /* 0x000000341313723e */ /* 0x000fe200000000ff */
[----:B------:R-:W0:Y:S01]  /*4a620*/  LDC.64 R54, c[0x0][0x398] ;  /* 0x0000e600ff367b82 */ /* 0x000e220000000a00 */
[----:B------:R-:W-:Y:S02]  /*4a630*/  F2FP.F16.F32.PACK_AB R18, R18, R53 ;  /* 0x000000351212723e */ /* 0x000fe400000000ff */
[----:B------:R-:W-:-:S05]  /*4a640*/  LEA R30, P6, R2, R30, 0x1 ;  /* 0x0000001e021e7211 */ /* 0x000fca00078c08ff */
[----:B------:R-:W0:Y:S08]  /*4a650*/  LDC.64 R52, c[0x0][0x398] ;  /* 0x0000e600ff347b82 */ /* 0x000e300000000a00 */
[----:B---3--:R-:W3:Y:S01]  /*4a660*/  LDC.64 R50, c[0x0][0x398] ;  /* 0x0000e600ff327b82 */ /* 0x008ee20000000a00 */
[----:B------:R-:W-:Y:S02]  /*4a670*/  LEA.HI.X.SX32 R31, R2, R31, 0x1, P6 ;  /* 0x0000001f021f7211 */ /* 0x000fe400030f0eff */
[----:B------:R-:W-:-:S02]  /*4a680*/  ISETP.LT.AND P5, PT, R90, R38, !P2 ;  /* 0x000000265a00720c */ /* 0x000fc400057a1270 */
[----:B--2---:R-:W-:Y:S01]  /*4a690*/  ISETP.LT.AND P6, PT, R88, R40, !P2 ;  /* 0x000000285800720c */ /* 0x004fe200057c1270 */
[----:B------:R-:W-:Y:S01]  /*4a6a0*/  VIADD R29, R93, 0x2 ;  /* 0x000000025d1d7836 */ /* 0x000fe20000000000 */
[----:B------:R-:W-:Y:S01]  /*4a6b0*/  F2FP.F16.F32.PACK_AB R11, R11, R56 ;  /* 0x000000380b0b723e */ /* 0x000fe200000000ff */
[----:B------:R-:W2:Y:S01]  /*4a6c0*/  LDC R38, c[0x0][0x398] ;  /* 0x0000e600ff267b82 */ /* 0x000ea20000000800 */
[----:B------:R-:W-:Y:S02]  /*4a6d0*/  F2FP.F16.F32.PACK_AB R10, R10, R57 ;  /* 0x000000390a0a723e */ /* 0x000fe400000000ff */
[----:B------:R-:W-:Y:S02]  /*4a6e0*/  F2FP.F16.F32.PACK_AB R9, R9, R58 ;  /* 0x0000003a0909723e */ /* 0x000fe400000000ff */
[----:B------:R-:W-:Y:S02]  /*4a6f0*/  F2FP.F16.F32.PACK_AB R8, R59, R8 ;  /* 0x000000083b08723e */ /* 0x000fe400000000ff */
[----:B------:R-:W-:Y:S01]  /*4a700*/  PRMT R32, R80, 0x7632, R32 ;  /* 0x0000763250207816 */ /* 0x000fe20000000020 */
[----:B------:R-:W0:Y:S01]  /*4a710*/  LDC R40, c[0x0][0x398] ;  /* 0x0000e600ff287b82 */ /* 0x000e220000000800 */
[----:B------:R-:W-:Y:S01]  /*4a720*/  ISETP.GE.AND P0, PT, R29, R3, PT ;  /* 0x000000031d00720c */ /* 0x000fe20003f06270 */
[----:B------:R-:W-:Y:S01]  /*4a730*/  VIADD R29, R93, 0x3 ;  /* 0x000000035d1d7836 */ /* 0x000fe20000000000 */
[----:B------:R-:W-:-:S05]  /*4a740*/  ISETP.LT.AND P1, PT, R86, R44, !P1 ;  /* 0x0000002c5600720c */ /* 0x000fca0004f21270 */
[----:B------:R-:W1:Y:S01]  /*4a750*/  LDC R44, c[0x0][0x3b8] ;  /* 0x0000ee00ff2c7b82 */ /* 0x000e620000000800 */
[----:B0-----:R-:W-:-:S07]  /*4a760*/  ISETP.LT.AND P2, PT, R86, R46, !P2 ;  /* 0x0000002e5600720c */ /* 0x001fce0005741270 */
[----:B------:R-:W0:Y:S01]  /*4a770*/  LDC R46, c[0x0][0x398] ;  /* 0x0000e600ff2e7b82 */ /* 0x000e220000000800 */
[C---:B-1----:R-:W-:Y:S02]  /*4a780*/  IMAD.IADD R2, R60.reuse, 0x1, R44 ;  /* 0x000000013c027824 */ /* 0x042fe400078e022c */
[----:B------:R-:W-:-:S04]  /*4a790*/  IMAD.WIDE R60, R60, 0x2, R30 ;  /* 0x000000023c3c7825 */ /* 0x000fc800078e021e */
[C---:B------:R-:W-:Y:S01]  /*4a7a0*/  IMAD.WIDE R56, R2.reuse, 0x2, R4 ;  /* 0x0000000202387825 */ /* 0x040fe200078e0204 */
[----:B------:R-:W-:Y:S03]  /*4a7b0*/  @P1 STG.E.U16 desc[UR6][R60.64], R80 ;  /* 0x000000503c001986 */ /* 0x000fe6000c101506 */
[----:B------:R-:W-:-:S04]  /*4a7c0*/  IMAD.WIDE R58, R2, 0x2, R36 ;  /* 0x00000002023a7825 */ /* 0x000fc800078e0224 */
[----:B------:R-:W-:Y:S01]  /*4a7d0*/  IMAD.WIDE R62, R2, 0x2, R6 ;  /* 0x00000002023e7825 */ /* 0x000fe200078e0206 */
[----:B------:R-:W-:Y:S02]  /*4a7e0*/  ISETP.GE.AND P1, PT, R29, R3, PT ;  /* 0x000000031d00720c */ /* 0x000fe40003f26270 */
[----:B----4-:R-:W-:Y:S02]  /*4a7f0*/  PRMT R34, R42, 0x7610, R34 ;  /* 0x000076102a227816 */ /* 0x010fe40000000022 */
[----:B------:R-:W-:Y:S01]  /*4a800*/  PRMT R29, R76, 0x7632, R29 ;  /* 0x000076324c1d7816 */ /* 0x000fe2000000001d */
[----:B------:R-:W1:Y:S02]  /*4a810*/  LDC R42, c[0x0][0x398] ;  /* 0x0000e600ff2a7b82 */ /* 0x000e640000000800 */
[----:B------:R4:W-:Y:S01]  /*4a820*/  @P4 STG.E.U16 desc[UR6][R56.64], R34 ;  /* 0x0000002238004986 */ /* 0x0009e2000c101506 */
[----:B---3--:R-:W-:-:S03]  /*4a830*/  ISETP.LT.AND P4, PT, R90, R50, !P0 ;  /* 0x000000325a00720c */ /* 0x008fc60004781270 */
[----:B------:R3:W-:Y:S01]  /*4a840*/  @P5 STG.E.U16 desc[UR6][R58.64], R32 ;  /* 0x000000203a005986 */ /* 0x0007e2000c101506 */
[----:B------:R-:W-:Y:S01]  /*4a850*/  ISETP.LT.AND P5, PT, R88, R54, !P0 ;  /* 0x000000365800720c */ /* 0x000fe200047a1270 */
[----:B------:R-:W0:Y:S02]  /*4a860*/  LDC R50, c[0x0][0x398] ;  /* 0x0000e600ff327b82 */ /* 0x000e240000000800 */
[----:B------:R-:W-:Y:S01]  /*4a870*/  @P6 STG.E.U16 desc[UR6][R62.64], R76 ;  /* 0x0000004c3e006986 */ /* 0x000fe2000c101506 */
[----:B------:R-:W-:Y:S02]  /*4a880*/  ISETP.LT.AND P6, PT, R92, R48, !P0 ;  /* 0x000000305c00720c */ /* 0x000fe400047c1270 */
[----:B------:R-:W-:Y:S02]  /*4a890*/  ISETP.LT.AND P0, PT, R86, R52, !P0 ;  /* 0x000000345600720c */ /* 0x000fe40004701270 */
[----:B----4-:R-:W-:Y:S01]  /*4a8a0*/  PRMT R34, R70, 0x7610, R34 ;  /* 0x0000761046227816 */ /* 0x010fe20000000022 */
[C---:B------:R-:W-:Y:S01]  /*4a8b0*/  IMAD.WIDE R56, R2.reuse, 0x2, R30 ;  /* 0x0000000202387825 */ /* 0x040fe200078e021e */
[----:B------:R-:W4:Y:S01]  /*4a8c0*/  LDL.LU.S16 R70, [R1+0x20a] ;  /* 0x00020a0001467983 */ /* 0x000f220000300600 */
[----:B------:R-:W0:Y:S03]  /*4a8d0*/  LDC R48, c[0x0][0x398] ;  /* 0x0000e600ff307b82 */ /* 0x000e260000000800 */
[----:B------:R-:W4:Y:S01]  /*4a8e0*/  LDL.LU R86, [R1+0x1f54] ;  /* 0x001f540001567983 */ /* 0x000f220000300800 */
[----:B---3--:R-:W-:-:S03]  /*4a8f0*/  IMAD.IADD R32, R2, 0x1, R44 ;  /* 0x0000000102207824 */ /* 0x008fc600078e022c */
[----:B------:R-:W0:Y:S01]  /*4a900*/  LDL.LU R52, [R1+0xebc] ;  /* 0x000ebc0001347983 */ /* 0x000e220000300800 */
[C---:B------:R-:W-:Y:S01]  /*4a910*/  IMAD.WIDE R58, R32.reuse, 0x2, R4 ;  /* 0x00000002203a7825 */ /* 0x040fe200078e0204 */
[----:B------:R-:W3:Y:S02]  /*4a920*/  LDC R44, c[0x0][0x398] ;  /* 0x0000e600ff2c7b82 */ /* 0x000ee40000000800 */
[----:B------:R2:W-:Y:S04]  /*4a930*/  @P2 STG.E.U16 desc[UR6][R56.64], R29 ;  /* 0x0000001d38002986 */ /* 0x0005e8000c101506 */
[----:B------:R-:W-:Y:S01]  /*4a940*/  @P6 STG.E.U16 desc[UR6][R58.64], R34 ;  /* 0x000000223a006986 */ /* 0x000fe2000c101506 */
[----:B--2---:R-:W-:-:S05]  /*4a950*/  IMAD.WIDE R56, R32, 0x2, R36 ;  /* 0x0000000220387825 */ /* 0x004fca00078e0224 */
[----:B------:R2:W-:Y:S01]  /*4a960*/  @P4 STG.E.U16 desc[UR6][R56.64], R75 ;  /* 0x0000004b38004986 */ /* 0x0005e2000c101506 */
[----:B------:R-:W-:-:S03]  /*4a970*/  ISETP.LT.AND P4, PT, R88, R38, !P1 ;  /* 0x000000265800720c */ /* 0x000fc60004f81270 */
[----:B------:R-:W3:Y:S04]  /*4a980*/  LDL.LU R88, [R1+0x1f50] ;  /* 0x001f500001587983 */ /* 0x000ee80000300800 */
[----:B------:R-:W3:Y:S01]  /*4a990*/  LDL.S16 R80, [R1+0x210] ;  /* 0x0002100001507983 */ /* 0x000ee20000100600 */
[----:B------:R-:W-:-:S05]  /*4a9a0*/  VIADD R2, R93, 0x4 ;  /* 0x000000045d027836 */ /* 0x000fca0000000000 */
[----:B------:R-:W-:Y:S02]  /*4a9b0*/  ISETP.GE.AND P2, PT, R2, R3, PT ;  /* 0x000000030200720c */ /* 0x000fe40003f46270 */
[----:B------:R-:W-:Y:S02]  /*4a9c0*/  PRMT R2, R75, 0x7632, R2 ;  /* 0x000076324b027816 */ /* 0x000fe40000000002 */
[----:B--2---:R-:W2:Y:S01]  /*4a9d0*/  LDC R75, c[0x0][0x3b8] ;  /* 0x0000ee00ff4b7b82 */ /* 0x004ea20000000800 */
[----:B------:R-:W-:Y:S01]  /*4a9e0*/  IMAD.WIDE R58, R32, 0x2, R6 ;  /* 0x00000002203a7825 */ /* 0x000fe200078e0206 */
[----:B------:R-:W-:-:S03]  /*4a9f0*/  ISETP.LT.AND P6, PT, R92, R28, !P1 ;  /* 0x0000001c5c00720c */ /* 0x000fc60004fc1270 */
[----:B------:R-:W-:Y:S01]  /*4aa00*/  IMAD.WIDE R28, R32, 0x2, R30 ;  /* 0x00000002201c7825 */ /* 0x000fe200078e021e */
[----:B------:R-:W-:Y:S01]  /*4aa10*/  @P5 STG.E.U16 desc[UR6][R58.64], R2 ;  /* 0x000000023a005986 */ /* 0x000fe2000c101506 */
[----:B------:R-:W-:Y:S02]  /*4aa20*/  ISETP.LT.AND P5, PT, R90, R40, !P1 ;  /* 0x000000285a00720c */ /* 0x000fe40004fa1270 */
[----:B------:R-:W-:Y:S01]  /*4aa30*/  PRMT R34, R64, 0x7632, R34 ;  /* 0x0000763240227816 */ /* 0x000fe20000000022 */
[----:B------:R1:W-:Y:S01]  /*4aa40*/  @P0 STG.E.U16 desc[UR6][R28.64], R64 ;  /* 0x000000401c000986 */ /* 0x0003e2000c101506 */
[----:B------:R-:W-:-:S03]  /*4aa50*/  PRMT R40, R0, 0x7632, R40 ;  /* 0x0000763200287816 */ /* 0x000fc60000000028 */
[----:B-1----:R-:W3:Y:S01]  /*4aa60*/  LDL.LU R64, [R1+0xec0] ;  /* 0x000ec00001407983 */ /* 0x002ee20000300800 */
[----:B--2---:R-:W-:-:S04]  /*4aa70*/  IMAD.IADD R32, R32, 0x1, R75 ;  /* 0x0000000120207824 */ /* 0x004fc800078e024b */
[----:B------:R-:W-:-:S04]  /*4aa80*/  IMAD.WIDE R28, R32, 0x2, R4 ;  /* 0x00000002201c7825 */ /* 0x000fc800078e0204 */
[----:B------:R-:W-:-:S04]  /*4aa90*/  IMAD.WIDE R56, R32, 0x2, R36 ;  /* 0x0000000220387825 */ /* 0x000fc800078e0224 */
[----:B------:R-:W-:-:S04]  /*4aaa0*/  IMAD.WIDE R58, R32, 0x2, R6 ;  /* 0x00000002203a7825 */ /* 0x000fc800078e0206 */
[----:B------:R-:W-:-:S04]  /*4aab0*/  IMAD.WIDE R60, R32, 0x2, R30 ;  /* 0x00000002203c7825 */ /* 0x000fc800078e021e */
[----:B------:R-:W-:Y:S02]  /*4aac0*/  IMAD.IADD R32, R32, 0x1, R75 ;  /* 0x0000000120207824 */ /* 0x000fe400078e024b */
[----:B------:R-:W-:-:S05]  /*4aad0*/  VIADD R2, R93, 0x5 ;  /* 0x000000055d027836 */ /* 0x000fca0000000000 */
[----:B------:R-:W-:Y:S02]  /*4aae0*/  ISETP.GE.AND P0, PT, R2, R3, PT ;  /* 0x000000030200720c */ /* 0x000fe40003f06270 */
[----:B------:R-:W-:Y:S02]  /*4aaf0*/  PRMT R2, R79, 0x7632, R2 ;  /* 0x000076324f027816 */ /* 0x000fe40000000002 */
[----:B----4-:R-:W-:Y:S02]  /*4ab00*/  PRMT R38, R70, 0x7610, R38 ;  /* 0x0000761046267816 */ /* 0x010fe40000000026 */
[----:B0-----:R-:W-:-:S03]  /*4ab10*/  ISETP.LT.AND P1, PT, R52, R46, !P1 ;  /* 0x0000002e3400720c */ /* 0x001fc60004f21270 */
[----:B------:R0:W-:Y:S01]  /*4ab20*/  @P6 STG.E.U16 desc[UR6][R28.64], R38 ;  /* 0x000000261c006986 */ /* 0x0001e2000c101506 */
[----:B---3--:R-:W-:Y:S01]  /*4ab30*/  ISETP.LT.AND P6, PT, R92, R44, !P2 ;  /* 0x0000002c5c00720c */ /* 0x008fe200057c1270 */
[----:B------:R-:W1:Y:S02]  /*4ab40*/  LDC R46, c[0x0][0x398] ;  /* 0x0000e600ff2e7b82 */ /* 0x000e640000000800 */
[----:B------:R2:W-:Y:S01]  /*4ab50*/  @P5 STG.E.U16 desc[UR6][R56.64], R34 ;  /* 0x0000002238005986 */ /* 0x0005e2000c101506 */
[----:B------:R-:W-:-:S03]  /*4ab60*/  ISETP.LT.AND P5, PT, R90, R42, !P2 ;  /* 0x0000002a5a00720c */ /* 0x000fc600057a1270 */
[----:B------:R3:W-:Y:S02]  /*4ab70*/  @P4 STG.E.U16 desc[UR6][R58.64], R0 ;  /* 0x000000003a004986 */ /* 0x0007e4000c101506 */
[----:B------:R-:W4:Y:S02]  /*4ab80*/  LDC R44, c[0x0][0x398] ;  /* 0x0000e600ff2c7b82 */ /* 0x000f240000000800 */
[----:B------:R3:W-:Y:S01]  /*4ab90*/  @P1 STG.E.U16 desc[UR6][R60.64], R40 ;  /* 0x000000283c001986 */ /* 0x0007e2000c101506 */
[----:B0-----:R-:W-:-:S03]  /*4aba0*/  IMAD.WIDE R28, R32, 0x2, R4 ;  /* 0x00000002201c7825 */ /* 0x001fc600078e0204 */
[----:B------:R-:W4:Y:S01]  /*4abb0*/  LDL.LU R90, [R1+0x1f4c] ;  /* 0x001f4c00015a7983 */ /* 0x000f220000300800 */
[----:B--2---:R-:W-:Y:S01]  /*4abc0*/  IMAD.WIDE R56, R32, 0x2, R36 ;  /* 0x0000000220387825 */ /* 0x004fe200078e0224 */
[----:B------:R-:W0:Y:S02]  /*4abd0*/  LDC R34, c[0x0][0x398] ;  /* 0x0000e600ff227b82 */ /* 0x000e240000000800 */
[----:B------:R-:W2:Y:S01]  /*4abe0*/  LDL.LU.S16 R70, [R1+0x212] ;  /* 0x0002120001467983 */ /* 0x000ea20000300600 */
[----:B---3--:R-:W-:-:S05]  /*4abf0*/  VIADD R0, R93, 0x6 ;  /* 0x000000065d007836 */ /* 0x008fca0000000000 */
[----:B------:R-:W-:Y:S01]  /*4ac00*/  ISETP.GE.AND P1, PT, R0, R3, PT ;  /* 0x000000030000720c */ /* 0x000fe20003f26270 */
[----:B------:R-:W3:Y:S01]  /*4ac10*/  LDC R40, c[0x0][0x398] ;  /* 0x0000e600ff287b82 */ /* 0x000ee20000000800 */
[----:B------:R-:W-:-:S05]  /*4ac20*/  PRMT R0, R80, 0x7610, R0 ;  /* 0x0000761050007816 */ /* 0x000fca0000000000 */
[----:B------:R-:W-:Y:S02]  /*4ac30*/  @P6 STG.E.U16 desc[UR6][R28.64], R0 ;  /* 0x000000001c006986 */ /* 0x000fe4000c101506 */
[----:B------:R-:W0:Y:S02]  /*4ac40*/  LDC R38, c[0x0][0x398] ;  /* 0x0000e600ff267b82 */ /* 0x000e240000000800 */
[----:B------:R1:W-:Y:S06]  /*4ac50*/  @P5 STG.E.U16 desc[UR6][R56.64], R79 ;  /* 0x0000004f38005986 */ /* 0x0003ec000c101506 */
[----:B------:R-:W2:Y:S01]  /*4ac60*/  LDC R42, c[0x0][0x398] ;  /* 0x0000e600ff2a7b82 */ /* 0x000ea20000000800 */
[----:B-1----:R-:W4:Y:S01]  /*4ac70*/  LDL.LU R79, [R1+0xec4] ;  /* 0x000ec400014f7983 */ /* 0x002f220000300800 */
[----:B------:R-:W-:Y:S01]  /*4ac80*/  IMAD.WIDE R58, R32, 0x2, R6 ;  /* 0x00000002203a7825 */ /* 0x000fe200078e0206 */
[----:B------:R-:W-:-:S02]  /*4ac90*/  ISETP.LT.AND P4, PT, R64, R50, !P2 ;  /* 0x000000324000720c */ /* 0x000fc40005781270 */
[----:B------:R-:W-:-:S03]  /*4aca0*/  ISETP.LT.AND P2, PT, R52, R46, !P2 ;  /* 0x0000002e3400720c */ /* 0x000fc60005741270 */
[----:B------:R-:W1:Y:S01]  /*4acb0*/  LDC R50, c[0x0][0x398] ;  /* 0x0000e600ff327b82 */ /* 0x000e620000000800 */
[----:B------:R-:W-:-:S07]  /*4acc0*/  IMAD.WIDE R60, R32, 0x2, R30 ;  /* 0x00000002203c7825 */ /* 0x000fce00078e021e */
[----:B------:R3:W-:Y:S01]  /*4acd0*/  @P4 STG.E.U16 desc[UR6][R58.64], R2 ;  /* 0x000000023a004986 */ /* 0x0007e2000c101506 */
[----:B0-----:R-:W-:Y:S01]  /*4ace0*/  ISETP.LT.AND P6, PT, R52, R38, !P0 ;  /* 0x000000263400720c */ /* 0x001fe200047c1270 */
[----:B------:R-:W-:Y:S01]  /*4acf0*/  IMAD.IADD R32, R32, 0x1, R75 ;  /* 0x0000000120207824 */ /* 0x000fe200078e024b */
[----:B---3--:R-:W-:Y:S01]  /*4ad00*/  ISETP.LT.AND P4, PT, R64, R40, !P0 ;  /* 0x000000284000720c */ /* 0x008fe20004781270 */
[----:B------:R0:W-:Y:S01]  /*4ad10*/  @P2 STG.E.U16 desc[UR6][R60.64], R8 ;  /* 0x000000083c002986 */ /* 0x0001e2000c101506 */
[----:B------:R-:W-:Y:S01]  /*4ad20*/  ISETP.LT.AND P2, PT, R92, R34, !P0 ;  /* 0x000000225c00720c */ /* 0x000fe20004741270 */
[C---:B------:R-:W-:Y:S01]  /*4ad30*/  IMAD.WIDE R28, R32.reuse, 0x2, R4 ;  /* 0x00000002201c7825 */ /* 0x040fe200078e0204 */
[----:B------:R-:W3:Y:S03]  /*4ad40*/  LDC R46, c[0x0][0x398] ;  /* 0x0000e600ff2e7b82 */ /* 0x000ee60000000800 */
[----:B------:R-:W-:-:S04]  /*4ad50*/  IMAD.WIDE R56, R32, 0x2, R36 ;  /* 0x0000000220387825 */ /* 0x000fc800078e0224 */
[C---:B------:R-:W-:Y:S01]  /*4ad60*/  IMAD.WIDE R58, R32.reuse, 0x2, R6 ;  /* 0x00000002203a7825 */ /* 0x040fe200078e0206 */
[----:B------:R-:W1:Y:S03]  /*4ad70*/  LDC R40, c[0x0][0x398] ;  /* 0x0000e600ff287b82 */ /* 0x000e660000000800 */
[----:B0-----:R-:W-:Y:S01]  /*4ad80*/  IMAD.WIDE R60, R32, 0x2, R30 ;  /* 0x00000002203c7825 */ /* 0x001fe200078e021e */
[----:B------:R-:W-:-:S03]  /*4ad90*/  PRMT R34, R9, 0x7632, R34 ;  /* 0x0000763209227816 */ /* 0x000fc60000000022 */
[----:B------:R-:W-:Y:S01]  /*4ada0*/  IMAD.IADD R32, R32, 0x1, R75 ;  /* 0x0000000120207824 */ /* 0x000fe200078e024b */
[----:B------:R-:W0:Y:S01]  /*4adb0*/  LDC R38, c[0x0][0x398] ;  /* 0x0000e600ff267b82 */ /* 0x000e220000000800 */
[----:B--2---:R-:W-:-:S05]  /*4adc0*/  PRMT R8, R70, 0x7610, R8 ;  /* 0x0000761046087816 */ /* 0x004fca0000000008 */
[----:B------:R-:W-:Y:S01]  /*4add0*/  @P2 STG.E.U16 desc[UR6][R28.64], R8 ;  /* 0x000000081c002986 */ /* 0x000fe2000c101506 */
[----:B-1----:R-:W-:Y:S02]  /*4ade0*/  ISETP.LT.AND P2, PT, R92, R50, !P1 ;  /* 0x000000325c00720c */ /* 0x002fe40004f41270 */
[----:B------:R-:W-:Y:S01]  /*4adf0*/  PRMT R2, R8, 0x7632, R2 ;  /* 0x0000763208027816 */ /* 0x000fe20000000002 */
[----:B------:R-:W2:Y:S04]  /*4ae00*/  LDL.LU R92, [R1+0x1f48] ;  /* 0x001f4800015c7983 */ /* 0x000ea80000300800 */
[----:B------:R-:W2:Y:S04]  /*4ae10*/  LDL.S16 R63, [R1+0x130] ;  /* 0x00013000013f7983 */ /* 0x000ea80000100600 */
[----:B------:R-:W2:Y:S04]  /*4ae20*/  LDL.LU.S16 R70, [R1+0x132] ;  /* 0x0001320001467983 */ /* 0x000ea80000300600 */
[----:B------:R-:W2:Y:S04]  /*4ae30*/  LDL.S16 R62, [R1+0x134] ;  /* 0x00013400013e7983 */ /* 0x000ea80000100600 */
[----:B------:R-:W2:Y:S01]  /*4ae40*/  LDL.LU.S16 R80, [R1+0x136] ;  /* 0x0001360001507983 */ /* 0x000ea20000300600 */
[----:B----4-:R-:W-:-:S02]  /*4ae50*/  ISETP.LT.AND P5, PT, R79, R48, !P0 ;  /* 0x000000304f00720c */ /* 0x010fc400047a1270 */
[----:B------:R-:W1:Y:S11]  /*4ae60*/  LDC R48, c[0x0][0x398] ;  /* 0x0000e600ff307b82 */ /* 0x000e760000000800 */
[----:B------:R-:W-:Y:S04]  /*4ae70*/  @P5 STG.E.U16 desc[UR6][R56.64], R2 ;  /* 0x0000000238005986 */ /* 0x000fe8000c101506 */
[----:B------:R4:W-:Y:S04]  /*4ae80*/  @P4 STG.E.U16 desc[UR6][R58.64], R9 ;  /* 0x000000093a004986 */ /* 0x0009e8000c101506 */
[----:B------:R-:W-:Y:S01]  /*4ae90*/  @P6 STG.E.U16 desc[UR6][R60.64], R34 ;  /* 0x000000223c006986 */ /* 0x000fe2000c101506 */
[----:B----4-:R-:W-:Y:S01]  /*4aea0*/  IMAD.WIDE R8, R32, 0x2, R4 ;  /* 0x0000000220087825 */ /* 0x010fe200078e0204 */
[----:B------:R-:W-:-:S04]  /*4aeb0*/  PRMT R2, R83, 0x7632, R2 ;  /* 0x0000763253027816 */ /* 0x000fc80000000002 */
[----:B------:R4:W-:Y:S04]  /*4aec0*/  @P2 STG.E.U16 desc[UR6][R8.64], R83 ;  /* 0x0000005308002986 */ /* 0x0009e8000c101506 */
[----:B----4-:R-:W4:Y:S01]  /*4aed0*/  LDL.LU R83, [R1+0xeb8] ;  /* 0x000eb80001537983 */ /* 0x010f220000300800 */
[----:B------:R-:W-:Y:S02]  /*4aee0*/  ISETP.LT.AND P5, PT, R79, R44, !P1 ;  /* 0x0000002c4f00720c */ /* 0x000fe40004fa1270 */
[----:B------:R-:W-:Y:S01]  /*4aef0*/  ISETP.LT.AND P4, PT, R64, R42, !P1 ;  /* 0x0000002a4000720c */ /* 0x000fe20004f81270 */
[----:B------:R-:W-:Y:S01]  /*4af00*/  IMAD.WIDE R28, R32, 0x2, R36 ;  /* 0x00000002201c7825 */ /* 0x000fe200078e0224 */
[----:B---3--:R-:W-:Y:S01]  /*4af10*/  ISETP.LT.AND P6, PT, R52, R46, !P1 ;  /* 0x0000002e3400720c */ /* 0x008fe20004fc1270 */
[----:B------:R-:W3:Y:S08]  /*4af20*/  LDC R42, c[0x0][0x398] ;  /* 0x0000e600ff2a7b82 */ /* 0x000ef00000000800 */
[----:B------:R-:W2:Y:S01]  /*4af30*/  LDC R46, c[0x0][0x398] ;  /* 0x0000e600ff2e7b82 */ /* 0x000ea20000000800 */
[----:B------:R-:W-:Y:S01]  /*4af40*/  IMAD.WIDE R56, R32, 0x2, R6 ;  /* 0x0000000220387825 */ /* 0x000fe200078e0206 */
[----:B------:R-:W-:-:S03]  /*4af50*/  PRMT R34, R10, 0x7632, R34 ;  /* 0x000076320a227816 */ /* 0x000fc60000000022 */
[----:B------:R-:W-:Y:S01]  /*4af60*/  IMAD.WIDE R58, R32, 0x2, R30 ;  /* 0x00000002203a7825 */ /* 0x000fe200078e021e */
[----:B------:R-:W-:Y:S02]  /*4af70*/  @P5 STG.E.U16 desc[UR6][R28.64], R2 ;  /* 0x000000021c005986 */ /* 0x000fe4000c101506 */
[----:B------:R-:W2:Y:S01]  /*4af80*/  LDC R44, c[0x0][0x398] ;  /* 0x0000e600ff2c7b82 */ /* 0x000ea20000000800 */
[C---:B------:R-:W-:Y:S01]  /*4af90*/  VIADD R0, R93.reuse, 0x7 ;  /* 0x000000075d007836 */ /* 0x040fe20000000000 */
[----:B------:R0:W-:Y:S04]  /*4afa0*/  @P4 STG.E.U16 desc[UR6][R56.64], R10 ;  /* 0x0000000a38004986 */ /* 0x0001e8000c101506 */
[----:B------:R1:W-:Y:S01]  /*4afb0*/  @P6 STG.E.U16 desc[UR6][R58.64], R34 ;  /* 0x000000223a006986 */ /* 0x0003e2000c101506 */
[----:B------:R-:W-:Y:S01]  /*4afc0*/  ISETP.GE.AND P0, PT, R0, R3, PT ;  /* 0x000000030000720c */ /* 0x000fe20003f06270 */
[----:B------:R-:W-:Y:S01]  /*4afd0*/  VIADD R0, R93, 0x8 ;  /* 0x000000085d007836 */ /* 0x000fe20000000000 */
[----:B0-----:R-:W0:Y:S08]  /*4afe0*/  LDC R10, c[0x0][0x398] ;  /* 0x0000e600ff0a7b82 */ /* 0x001e300000000800 */
[----:B-1----:R-:W1:Y:S01]  /*4aff0*/  LDC R34, c[0x0][0x398] ;  /* 0x0000e600ff227b82 */ /* 0x002e620000000800 */
[----:B------:R-:W-:-:S02]  /*4b000*/  ISETP.LT.AND P5, PT, R79, R38, !P0 ;  /* 0x000000264f00720c */ /* 0x000fc400047a1270 */
[-C--:B------:R-:W-:Y:S01]  /*4b010*/  ISETP.GE.AND P1, PT, R0, R3.reuse, PT ;  /* 0x000000030000720c */ /* 0x080fe20003f26270 */
[----:B------:R-:W-:Y:S01]  /*4b020*/  VIADD R0, R93, 0x9 ;  /* 0x000000095d007836 */ /* 0x000fe20000000000 */
[----:B------:R-:W-:Y:S01]  /*4b030*/  ISETP.LT.AND P4, PT, R64, R48, !P0 ;  /* 0x000000304000720c */ /* 0x000fe20004781270 */
[----:B------:R-:W-:Y:S01]  /*4b040*/  IMAD.IADD R32, R32, 0x1, R75 ;  /* 0x0000000120207824 */ /* 0x000fe200078e024b */
[----:B------:R-:W-:Y:S01]  /*4b050*/  PRMT R2, R11, 0x7632, R2 ;  /* 0x000076320b027816 */ /* 0x000fe20000000002 */
[----:B------:R-:W0:Y:S01]  /*4b060*/  LDC R38, c[0x0][0x398] ;  /* 0x0000e600ff267b82 */ /* 0x000e220000000800 */
[----:B------:R-:W-:Y:S01]  /*4b070*/  ISETP.GE.AND P2, PT, R0, R3, PT ;  /* 0x000000030000720c */ /* 0x000fe20003f46270 */
[----:B------:R-:W-:Y:S01]  /*4b080*/  IMAD.WIDE R8, R32, 0x2, R4 ;  /* 0x0000000220087825 */ /* 0x000fe200078e0204 */
[----:B------:R-:W-:-:S03]  /*4b090*/  PRMT R0, R85, 0x7632, R0 ;  /* 0x0000763255007816 */ /* 0x000fc60000000000 */
[C---:B------:R-:W-:Y:S02]  /*4b0a0*/  IMAD.WIDE R28, R32.reuse, 0x2, R36 ;  /* 0x00000002201c7825 */ /* 0x040fe400078e0224 */
[----:B------:R-:W0:Y:S02]  /*4b0b0*/  LDC R48, c[0x0][0x398] ;  /* 0x0000e600ff307b82 */ /* 0x000e240000000800 */
[----:B------:R-:W-:-:S04]  /*4b0c0*/  IMAD.WIDE R56, R32, 0x2, R6 ;  /* 0x0000000220387825 */ /* 0x000fc800078e0206 */
[C---:B------:R-:W-:Y:S01]  /*4b0d0*/  IMAD.WIDE R58, R32.reuse, 0x2, R30 ;  /* 0x00000002203a7825 */ /* 0x040fe200078e021e */
[----:B------:R-:W-:Y:S02]  /*4b0e0*/  IADD3 R32, PT, PT, R32, R75, RZ ;  /* 0x0000004b20207210 */ /* 0x000fe40007ffe0ff */
[----:B----4-:R-:W-:Y:S02]  /*4b0f0*/  ISETP.LT.AND P6, PT, R83, R40, !P0 ;  /* 0x000000285300720c */ /* 0x010fe400047c1270 */
[----:B--2---:R-:W-:Y:S01]  /*4b100*/  ISETP.LT.AND P0, PT, R52, R46, !P0 ;  /* 0x0000002e3400720c */ /* 0x004fe20004701270 */
[----:B------:R-:W2:Y:S08]  /*4b110*/  LDC R40, c[0x0][0x398] ;  /* 0x0000e600ff287b82 */ /* 0x000eb00000000800 */
[----:B------:R-:W4:Y:S02]  /*4b120*/  LDC R46, c[0x0][0x398] ;  /* 0x0000e600ff2e7b82 */ /* 0x000f240000000800 */
[----:B------:R1:W-:Y:S04]  /*4b130*/  @P6 STG.E.U16 desc[UR6][R8.64], R85 ;  /* 0x0000005508006986 */ /* 0x0003e8000c101506 */
[----:B------:R1:W-:Y:S01]  /*4b140*/  @P5 STG.E.U16 desc[UR6][R28.64], R0 ;  /* 0x000000001c005986 */ /* 0x0003e2000c101506 */
[----:B0-----:R-:W-:-:S03]  /*4b150*/  ISETP.LT.AND P5, PT, R79, R10, !P1 ;  /* 0x0000000a4f00720c */ /* 0x001fc60004fa1270 */
[----:B------:R0:W-:Y:S01]  /*4b160*/  @P4 STG.E.U16 desc[UR6][R56.64], R11 ;  /* 0x0000000b38004986 */ /* 0x0001e2000c101506 */
[----:B---3--:R-:W-:Y:S01]  /*4b170*/  ISETP.LT.AND P4, PT, R64, R42, !P1 ;  /* 0x0000002a4000720c */ /* 0x008fe20004f81270 */
[----:B-1----:R-:W-:Y:S02]  /*4b180*/  IMAD.WIDE R8, R32, 0x2, R4 ;  /* 0x0000000220087825 */ /* 0x002fe400078e0204 */
[----:B------:R1:W-:Y:S01]  /*4b190*/  @P0 STG.E.U16 desc[UR6][R58.64], R2 ;  /* 0x000000023a000986 */ /* 0x0003e2000c101506 */
[----:B------:R-:W-:Y:S01]  /*4b1a0*/  ISETP.LT.AND P0, PT, R83, R34, !P1 ;  /* 0x000000225300720c */ /* 0x000fe20004f01270 */
[----:B------:R-:W3:Y:S01]  /*4b1b0*/  LDC R42, c[0x0][0x398] ;  /* 0x0000e600ff2a7b82 */ /* 0x000ee20000000800 */
[----:B------:R-:W-:Y:S01]  /*4b1c0*/  ISETP.LT.AND P6, PT, R52, R44, !P1 ;  /* 0x0000002c3400720c */ /* 0x000fe20004fc1270 */
[----:B------:R-:W-:-:S04]  /*4b1d0*/  IMAD.WIDE R28, R32, 0x2, R6 ;  /* 0x00000002201c7825 */ /* 0x000fc800078e0206 */
[----:B0-----:R-:W-:Y:S01]  /*4b1e0*/  IMAD.WIDE R10, R32, 0x2, R36 ;  /* 0x00000002200a7825 */ /* 0x001fe200078e0224 */
[----:B-1----:R-:W-:Y:S01]  /*4b1f0*/  PRMT R2, R86, 0x7632, R2 ;  /* 0x0000763256027816 */ /* 0x002fe20000000002 */
[----:B------:R-:W0:Y:S04]  /*4b200*/  LDC R44, c[0x0][0x398] ;  /* 0x0000e600ff2c7b82 */ /* 0x000e280000000800 */
[----:B------:R-:W-:Y:S01]  /*4b210*/  @P0 STG.E.U16 desc[UR6][R8.64], R86 ;  /* 0x0000005608000986 */ /* 0x000fe2000c101506 */
[----:B------:R-:W-:-:S03]  /*4b220*/  PRMT R34, R12, 0x7632, R34 ;  /* 0x000076320c227816 */ /* 0x000fc60000000022 */
[----:B------:R-:W-:Y:S01]  /*4b230*/  @P5 STG.E.U16 desc[UR6][R10.64], R2 ;  /* 0x000000020a005986 */ /* 0x000fe2000c101506 */
[----:B------:R-:W-:-:S03]  /*4b240*/  IMAD.WIDE R56, R32, 0x2, R30 ;  /* 0x0000000220387825 */ /* 0x000fc600078e021e */
[----:B------:R1:W-:Y:S01]  /*4b250*/  @P4 STG.E.U16 desc[UR6][R28.64], R12 ;  /* 0x0000000c1c004986 */ /* 0x0003e2000c101506 */
[----:B------:R-:W-:Y:S02]  /*4b260*/  ISETP.LT.AND P5, PT, R64, R38, !P2 ;  /* 0x000000264000720c */ /* 0x000fe400057a1270 */
[----:B------:R-:W3:Y:S01]  /*4b270*/  LDC R38, c[0x0][0x398] ;  /* 0x0000e600ff267b82 */ /* 0x000ee20000000800 */
[----:B------:R4:W-:Y:S01]  /*4b280*/  @P6 STG.E.U16 desc[UR6][R56.64], R34 ;  /* 0x0000002238006986 */ /* 0x0009e2000c101506 */
[----:B------:R-:W-:-:S06]  /*4b290*/  ISETP.LT.AND P0, PT, R83, R48, !P2 ;  /* 0x000000305300720c */ /* 0x000fcc0005701270 */
[----:B-1----:R-:W1:Y:S01]  /*4b2a0*/  LDC R12, c[0x0][0x398] ;  /* 0x0000e600ff0c7b82 */ /* 0x002e620000000800 */
[----:B--2---:R-:W-:Y:S01]  /*4b2b0*/  ISETP.LT.AND P6, PT, R79, R40, !P2 ;  /* 0x000000284f00720c */ /* 0x004fe200057c1270 */
[----:B------:R-:W-:Y:S02]  /*4b2c0*/  VIADD R0, R93, 0xa ;  /* 0x0000000a5d007836 */ /* 0x000fe40000000000 */
[----:B------:R-:W-:Y:S01]  /*4b2d0*/  IMAD.IADD R32, R32, 0x1, R75 ;  /* 0x0000000120207824 */ /* 0x000fe200078e024b */
[----:B----4-:R-:W-:Y:S02]  /*4b2e0*/  ISETP.LT.AND P2, PT, R52, R46, !P2 ;  /* 0x0000002e3400720c */ /* 0x010fe40005741270 */
[----:B------:R-:W-:Y:S01]  /*4b2f0*/  ISETP.GE.AND P1, PT, R0, R3, PT ;  /* 0x000000030000720c */ /* 0x000fe20003f26270 */
[----:B------:R-:W-:Y:S01]  /*4b300*/  IMAD.WIDE R8, R32, 0x2, R4 ;  /* 0x0000000220087825 */ /* 0x000fe200078e0204 */
[----:B------:R-:W-:Y:S01]  /*4b310*/  PRMT R0, R88, 0x7632, R0 ;  /* 0x0000763258007816 */ /* 0x000fe20000000000 */
[----:B------:R-:W2:Y:S02]  /*4b320*/  LDC R34, c[0x0][0x398] ;  /* 0x0000e600ff227b82 */ /* 0x000ea40000000800 */
[C---:B------:R-:W-:Y:S01]  /*4b330*/  IMAD.WIDE R10, R32.reuse, 0x2, R36 ;  /* 0x00000002200a7825 */ /* 0x040fe200078e0224 */
[----:B------:R4:W-:Y:S03]  /*4b340*/  @P0 STG.E.U16 desc[UR6][R8.64], R88 ;  /* 0x0000005808000986 */ /* 0x0009e6000c101506 */
[----:B------:R-:W-:Y:S01]  /*4b350*/  IMAD.WIDE R28, R32, 0x2, R6 ;  /* 0x00000002201c7825 */ /* 0x000fe200078e0206 */
[----:B------:R1:W-:Y:S01]  /*4b360*/  @P6 STG.E.U16 desc[UR6][R10.64], R0 ;  /* 0x000000000a006986 */ /* 0x0003e2000c101506 */
[----:B0-----:R-:W-:Y:S01]  /*4b370*/  ISETP.LT.AND P0, PT, R83, R44, !P1 ;  /* 0x0000002c5300720c */ /* 0x001fe20004f01270 */
[----:B------:R-:W0:Y:S02]  /*4b380*/  LDC R46, c[0x0][0x398] ;  /* 0x0000e600ff2e7b82 */ /* 0x000e240000000800 */
[----:B------:R1:W-:Y:S01]  /*4b390*/  @P5 STG.E.U16 desc[UR6][R28.64], R13 ;  /* 0x0000000d1c005986 */ /* 0x0003e2000c101506 */
[----:B---3--:R-:W-:-:S02]  /*4b3a0*/  ISETP.LT.AND P5, PT, R79, R42, !P1 ;  /* 0x0000002a4f00720c */ /* 0x008fc40004fa1270 */
[----:B-1----:R-:W-:Y:S01]  /*4b3b0*/  ISETP.LT.AND P6, PT, R64, R12, !P1 ;  /* 0x0000000c4000720c */ /* 0x002fe20004fc1270 */
[C---:B----4-:R-:W-:Y:S02]  /*4b3c0*/  IMAD.WIDE R8, R32.reuse, 0x2, R30 ;  /* 0x0000000220087825 */ /* 0x050fe400078e021e */
[----:B------:R-:W1:Y:S01]  /*4b3d0*/  LDC R42, c[0x0][0x398] ;  /* 0x0000e600ff2a7b82 */ /* 0x000e620000000800 */
[----:B------:R-:W-:Y:S01]  /*4b3e0*/  PRMT R0, R13, 0x7632, R0 ;  /* 0x000076320d007816 */ /* 0x000fe20000000000 */
[----:B------:R-:W-:Y:S01]  /*4b3f0*/  IMAD.IADD R32, R32, 0x1, R75 ;  /* 0x0000000120207824 */ /* 0x000fe200078e024b */
[----:B------:R-:W-:-:S03]  /*4b400*/  ISETP.LT.AND P1, PT, R52, R38, !P1 ;  /* 0x000000263400720c */ /* 0x000fc60004f21270 */
[----:B------:R3:W-:Y:S01]  /*4b410*/  @P2 STG.E.U16 desc[UR6][R8.64], R0 ;  /* 0x0000000008002986 */ /* 0x0007e2000c101506 */
[----:B------:R-:W-:Y:S01]  /*4b420*/  PRMT R28, R90, 0x7632, R28 ;  /* 0x000076325a1c7816 */ /* 0x000fe2000000001c */
[C---:B------:R-:W-:Y:S01]  /*4b430*/  IMAD.WIDE R10, R32.reuse, 0x2, R36 ;  /* 0x00000002200a7825 */ /* 0x040fe200078e0224 */
[----:B------:R-:W4:Y:S03]  /*4b440*/  LDC R29, c[0x0][0x398] ;  /* 0x0000e600ff1d7b82 */ /* 0x000f260000000800 */
[----:B------:R-:W-:-:S04]  /*4b450*/  IMAD.WIDE R12, R32, 0x2, R6 ;  /* 0x00000002200c7825 */ /* 0x000fc800078e0206 */
[----:B------:R-:W-:Y:S01]  /*4b460*/  VIADD R2, R93, 0xb ;  /* 0x0000000b5d027836 */ /* 0x000fe20000000000 */
[----:B------:R-:W0:Y:S01]  /*4b470*/  LDC R40, c[0x0][0x398] ;  /* 0x0000e600ff287b82 */ /* 0x000e220000000800 */
[----:B---3--:R-:W-:-:S05]  /*4b480*/  IMAD.WIDE R8, R32, 0x2, R4 ;  /* 0x0000000220087825 */ /* 0x008fca00078e0204 */
[----:B------:R3:W-:Y:S02]  /*4b490*/  @P0 STG.E.U16 desc[UR6][R8.64], R90 ;  /* 0x0000005a08000986 */ /* 0x0007e4000c101506 */
[----:B------:R-:W0:Y:S02]  /*4b4a0*/  LDC R44, c[0x0][0x398] ;  /* 0x0000e600ff2c7b82 */ /* 0x000e240000000800 */
[----:B------:R-:W-:Y:S04]  /*4b4b0*/  @P5 STG.E.U16 desc[UR6][R10.64], R28 ;  /* 0x0000001c0a005986 */ /* 0x000fe8000c101506 */
[----:B------:R2:W-:Y:S02]  /*4b4c0*/  @P6 STG.E.U16 desc[UR6][R12.64], R14 ;  /* 0x0000000e0c006986 */ /* 0x0005e4000c101506 */
[----:B------:R-:W0:Y:S01]  /*4b4d0*/  LDC R38, c[0x0][0x398] ;  /* 0x0000e600ff267b82 */ /* 0x000e220000000800 */
[----:B---3--:R-:W-:Y:S01]  /*4b4e0*/  IMAD.WIDE R8, R32, 0x2, R30 ;  /* 0x0000000220087825 */ /* 0x008fe200078e021e */
[----:B--2---:R-:W-:-:S05]  /*4b4f0*/  PRMT R14, R14, 0x7632, R14 ;  /* 0x000076320e0e7816 */ /* 0x004fca000000000e */
[----:B------:R2:W-:Y:S01]  /*4b500*/  @P1 STG.E.U16 desc[UR6][R8.64], R14 ;  /* 0x0000000e08001986 */ /* 0x0005e2000c101506 */
[----:B------:R-:W-:-:S03]  /*4b510*/  PRMT R28, R63, 0x7610, R28 ;  /* 0x000076103f1c7816 */ /* 0x000fc6000000001c */
[----:B------:R-:W3:Y:S01]  /*4b520*/  LDL.S16 R63, [R1+0x138] ;  /* 0x00013800013f7983 */ /* 0x000ee20000100600 */
[----:B--2---:R-:W-:-:S05]  /*4b530*/  VIADD R14, R93, 0xe ;  /* 0x0000000e5d0e7836 */ /* 0x004fca0000000000 */
[-C--:B------:R-:W-:Y:S02]  /*4b540*/  ISETP.GE.AND P1, PT, R14, R3.reuse, PT ;  /* 0x000000030e00720c */ /* 0x080fe40003f26270 */
[----:B------:R-:W-:Y:S02]  /*4b550*/  PRMT R14, R70, 0x7610, R14 ;  /* 0x00007610460e7816 */ /* 0x000fe4000000000e */
[----:B------:R-:W2:Y:S01]  /*4b560*/  LDL.LU.S16 R70, [R1+0x13a] ;  /* 0x00013a0001467983 */ /* 0x000ea20000300600 */
[----:B------:R-:W-:Y:S01]  /*4b570*/  ISETP.GE.AND P4, PT, R2, R3, PT ;  /* 0x000000030200720c */ /* 0x000fe20003f86270 */
[----:B------:R-:W-:-:S03]  /*4b580*/  VIADD R2, R93, 0xd ;  /* 0x0000000d5d027836 */ /* 0x000fc60000000000 */
[----:B------:R-:W-:Y:S02]  /*4b590*/  ISETP.LT.AND P5, PT, R83, R34, !P4 ;  /* 0x000000225300720c */ /* 0x000fe400067a1270 */
[----:B------:R-:W-:Y:S01]  /*4b5a0*/  ISETP.GE.AND P0, PT, R2, R3, PT ;  /* 0x000000030200720c */ /* 0x000fe20003f06270 */
[----:B------:R-:W-:Y:S01]  /*4b5b0*/  IMAD.IADD R2, R32, 0x1, R75 ;  /* 0x0000000120027824 */ /* 0x000fe200078e024b */
[----:B----4-:R-:W-:Y:S01]  /*4b5c0*/  ISETP.LT.AND P6, PT, R79, R29, !P4 ;  /* 0x0000001d4f00720c */ /* 0x010fe200067c1270 */
[----:B------:R-:W-:Y:S01]  /*4b5d0*/  VIADD R0, R93, 0xc ;  /* 0x0000000c5d007836 */ /* 0x000fe20000000000 */
[----:B------:R-:W4:Y:S01]  /*4b5e0*/  LDC R34, c[0x0][0x398] ;  /* 0x0000e600ff227b82 */ /* 0x000f220000000800 */
[----:B------:R-:W-:-:S03]  /*4b5f0*/  IMAD.WIDE R10, R2, 0x2, R4 ;  /* 0x00000002020a7825 */ /* 0x000fc600078e0204 */
[----:B------:R-:W-:Y:S01]  /*4b600*/  ISETP.GE.AND P2, PT, R0, R3, PT ;  /* 0x000000030000720c */ /* 0x000fe20003f46270 */
[----:B------:R-:W-:Y:S01]  /*4b610*/  IMAD.WIDE R12, R2, 0x2, R36 ;  /* 0x00000002020c7825 */ /* 0x000fe200078e0224 */
[----:B------:R-:W-:Y:S01]  /*4b620*/  PRMT R0, R92, 0x7632, R0 ;  /* 0x000076325c007816 */ /* 0x000fe20000000000 */
[----:B------:R1:W-:Y:S01]  /*4b630*/  @P5 STG.E.U16 desc[UR6][R10.64], R92 ;  /* 0x0000005c0a005986 */ /* 0x0003e2000c101506 */
[----:B0-----:R-:W-:Y:S01]  /*4b640*/  ISETP.LT.AND P5, PT, R64, R46, !P4 ;  /* 0x0000002e4000720c */ /* 0x001fe200067a1270 */
[----:B------:R-:W0:Y:S01]  /*4b650*/  LDC R32, c[0x0][0x398] ;  /* 0x0000e600ff207b82 */ /* 0x000e220000000800 */
[----:B-1----:R-:W-:Y:S01]  /*4b660*/  ISETP.LT.AND P4, PT, R52, R42, !P4 ;  /* 0x0000002a3400720c */ /* 0x002fe20006781270 */
[----:B------:R1:W-:Y:S01]  /*4b670*/  @P6 STG.E.U16 desc[UR6][R12.64], R0 ;  /* 0x000000000c006986 */ /* 0x0003e2000c101506 */
[----:B------:R-:W-:Y:S01]  /*4b680*/  ISETP.LT.AND P6, PT, R83, R40, !P2 ;  /* 0x000000285300720c */ /* 0x000fe200057c1270 */
[----:B------:R-:W-:-:S04]  /*4b690*/  IMAD.WIDE R8, R2, 0x2, R6 ;  /* 0x0000000202087825 */ /* 0x000fc800078e0206 */
[----:B------:R-:W0:Y:S01]  /*4b6a0*/  LDC R42, c[0x0][0x398] ;  /* 0x0000e600ff2a7b82 */ /* 0x000e220000000800 */
[----:B------:R-:W-:Y:S01]  /*4b6b0*/  PRMT R29, R15, 0x7632, R29 ;  /* 0x000076320f1d7816 */ /* 0x000fe2000000001d */
[----:B------:R-:W-:-:S04]  /*4b6c0*/  IMAD.WIDE R10, R2, 0x2, R30 ;  /* 0x00000002020a7825 */ /* 0x000fc800078e021e */
[----:B-1----:R-:W-:Y:S01]  /*4b6d0*/  IMAD.IADD R0, R2, 0x1, R75 ;  /* 0x0000000102007824 */ /* 0x002fe200078e024b */
[----:B------:R1:W-:Y:S01]  /*4b6e0*/  @P5 STG.E.U16 desc[UR6][R8.64], R15 ;  /* 0x0000000f08005986 */ /* 0x0003e2000c101506 */
[----:B------:R-:W0:Y:S02]  /*4b6f0*/  LDC R40, c[0x0][0x398] ;  /* 0x0000e600ff287b82 */ /* 0x000e240000000800 */
[----:B------:R-:W-:Y:S01]  /*4b700*/  IMAD.WIDE R12, R0, 0x2, R4 ;  /* 0x00000002000c7825 */ /* 0x000fe200078e0204 */
[----:B------:R1:W-:Y:S01]  /*4b710*/  @P4 STG.E.U16 desc[UR6][R10.64], R29 ;  /* 0x0000001d0a004986 */ /* 0x0003e2000c101506 */
[----:B------:R-:W-:Y:S02]  /*4b720*/  ISETP.LT.AND P4, PT, R79, R44, !P2 ;  /* 0x0000002c4f00720c */ /* 0x000fe40005781270 */
[----:B------:R-:W-:Y:S01]  /*4b730*/  ISETP.LT.AND P5, PT, R64, R38, !P2 ;  /* 0x000000264000720c */ /* 0x000fe200057a1270 */
[----:B------:R1:W-:Y:S01]  /*4b740*/  @P6 STG.E.U16 desc[UR6][R12.64], R28 ;  /* 0x0000001c0c006986 */ /* 0x0003e2000c101506 */
[----:B----4-:R-:W-:Y:S01]  /*4b750*/  ISETP.LT.AND P6, PT, R52, R34, !P2 ;  /* 0x000000223400720c */ /* 0x010fe200057c1270 */
[----:B------:R-:W-:Y:S01]  /*4b760*/  VIADD R2, R93, 0xf ;  /* 0x0000000f5d027836 */ /* 0x000fe20000000000 */
[----:B------:R-:W4:Y:S01]  /*4b770*/  LDC R38, c[0x0][0x398] ;  /* 0x0000e600ff267b82 */ /* 0x000f220000000800 */
[----:B-1----:R-:W-:-:S07]  /*4b780*/  IMAD.WIDE R8, R0, 0x2, R6 ;  /* 0x0000000200087825 */ /* 0x002fce00078e0206 */
[----:B------:R-:W1:Y:S01]  /*4b790*/  LDC R29, c[0x0][0x398] ;  /* 0x0000e600ff1d7b82 */ /* 0x000e620000000800 */
[----:B------:R-:W-:Y:S01]  /*4b7a0*/  IMAD.WIDE R10, R0, 0x2, R36 ;  /* 0x00000002000a7825 */ /* 0x000fe200078e0224 */
[----:B------:R-:W-:-:S03]  /*4b7b0*/  PRMT R15, R16, 0x7632, R15 ;  /* 0x00007632100f7816 */ /* 0x000fc6000000000f */
[C---:B------:R-:W-:Y:S01]  /*4b7c0*/  IMAD.WIDE R12, R0.reuse, 0x2, R30 ;  /* 0x00000002000c7825 */ /* 0x040fe200078e021e */
[----:B------:R0:W-:Y:S02]  /*4b7d0*/  @P4 STG.E.U16 desc[UR6][R10.64], R14 ;  /* 0x0000000e0a004986 */ /* 0x0001e4000c101506 */
[----:B0-----:R-:W-:Y:S01]  /*4b7e0*/  ISETP.LT.AND P4, PT, R83, R42, !P0 ;  /* 0x0000002a5300720c */ /* 0x001fe20004781270 */
[----:B------:R-:W0:Y:S01]  /*4b7f0*/  LDC R28, c[0x0][0x398] ;  /* 0x0000e600ff1c7b82 */ /* 0x000e220000000800 */
[----:B------:R4:W-:Y:S01]  /*4b800*/  @P5 STG.E.U16 desc[UR6][R8.64], R16 ;  /* 0x0000001008005986 */ /* 0x0009e2000c101506 */
[----:B------:R-:W-:-:S03]  /*4b810*/  IMAD.IADD R0, R0, 0x1, R75 ;  /* 0x0000000100007824 */ /* 0x000fc600078e024b */
[----:B------:R4:W-:Y:S01]  /*4b820*/  @P6 STG.E.U16 desc[UR6][R12.64], R15 ;  /* 0x0000000f0c006986 */ /* 0x0009e2000c101506 */
[----:B------:R-:W-:Y:S02]  /*4b830*/  ISETP.LT.AND P6, PT, R79, R40, !P0 ;  /* 0x000000284f00720c */ /* 0x000fe400047c1270 */
[----:B------:R-:W0:Y:S01]  /*4b840*/  LDC R42, c[0x0][0x398] ;  /* 0x0000e600ff2a7b82 */ /* 0x000e220000000800 */
[----:B------:R-:W-:-:S07]  /*4b850*/  IMAD.WIDE R10, R0, 0x2, R4 ;  /* 0x00000002000a7825 */ /* 0x000fce00078e0204 */
[----:B----4-:R-:W4:Y:S01]  /*4b860*/  LDC R16, c[0x0][0x398] ;  /* 0x0000e600ff107b82 */ /* 0x010f220000000800 */
[----:B------:R-:W-:-:S07]  /*4b870*/  PRMT R12, R62, 0x7610, R12 ;  /* 0x000076103e0c7816 */ /* 0x000fce000000000c */
[----:B------:R-:W4:Y:S08]  /*4b880*/  LDC R14, c[0x0][0x398] ;  /* 0x0000e600ff0e7b82 */ /* 0x000f300000000800 */
[----:B------:R-:W4:Y:S01]  /*4b890*/  LDC R15, c[0x0][0x398] ;  /* 0x0000e600ff0f7b82 */ /* 0x000f220000000800 */
[----:B------:R-:W-:Y:S01]  /*4b8a0*/  ISETP.LT.AND P5, PT, R64, R32, !P0 ;  /* 0x000000204000720c */ /* 0x000fe200047a1270 */
[----:B------:R1:W-:Y:S02]  /*4b8b0*/  @P4 STG.E.U16 desc[UR6][R10.64], R12 ;  /* 0x0000000c0a004986 */ /* 0x0003e4000c101506 */
[----:B-1----:R-:W-:Y:S01]  /*4b8c0*/  ISETP.LT.AND P4, PT, R52, R29, !P0 ;  /* 0x0000001d3400720c */ /* 0x002fe20004781270 */
[----:B------:R-:W-:Y:S01]  /*4b8d0*/  IMAD.WIDE R8, R0, 0x2, R36 ;  /* 0x0000000200087825 */ /* 0x000fe200078e0224 */
[----:B------:R-:W-:Y:S01]  /*4b8e0*/  ISETP.GE.AND P2, PT, R2, R3, PT ;  /* 0x000000030200720c */ /* 0x000fe20003f46270 */
[----:B------:R-:W3:Y:S01]  /*4b8f0*/  LDL.S16 R62, [R1+0x13c] ;  /* 0x00013c00013e7983 */ /* 0x000ee20000100600 */
[----:B------:R-:W-:Y:S01]  /*4b900*/  PRMT R2, R80, 0x7610, R2 ;  /* 0x0000761050027816 */ /* 0x000fe20000000002 */
[----:B------:R-:W1:Y:S02]  /*4b910*/  LDC R13, c[0x0][0x398] ;  /* 0x0000e600ff0d7b82 */ /* 0x000e640000000800 */
[----:B------:R-:W3:Y:S01]  /*4b920*/  LDL.LU.S16 R80, [R1+0x13e] ;  /* 0x00013e0001507983 */ /* 0x000ee20000300600 */
[----:B------:R-:W-:-:S03]  /*4b930*/  VIADD R12, R93, 0x10 ;  /* 0x000000105d0c7836 */ /* 0x000fc60000000000 */
[----:B------:R0:W-:Y:S01]  /*4b940*/  @P6 STG.E.U16 desc[UR6][R8.64], R2 ;  /* 0x0000000208006986 */ /* 0x0001e2000c101506 */
[----:B------:R-:W-:Y:S01]  /*4b950*/  IMAD.WIDE R10, R0, 0x2, R6 ;  /* 0x00000002000a7825 */ /* 0x000fe200078e0206 */
[----:B------:R-:W1:Y:S01]  /*4b960*/  LDC R32, c[0x0][0x398] ;  /* 0x0000e600ff207b82 */ /* 0x000e620000000800 */
[----:B------:R-:W-:Y:S01]  /*4b970*/  ISETP.GE.AND P0, PT, R12, R3, PT ;  /* 0x000000030c00720c */ /* 0x000fe20003f06270 */
[----:B------:R-:W3:Y:S01]  /*4b980*/  LDL.S16 R76, [R1+0x140] ;  /* 0x00014000014c7983 */ /* 0x000ee20000100600 */
[----:B------:R-:W-:-:S05]  /*4b990*/  PRMT R12, R17, 0x7632, R12 ;  /* 0x00007632110c7816 */ /* 0x000fca000000000c */
[----:B------:R-:W1:Y:S01]  /*4b9a0*/  LDC R29, c[0x0][0x398] ;  /* 0x0000e600ff1d7b82 */ /* 0x000e620000000800 */
[----:B0-----:R-:W-:Y:S01]  /*4b9b0*/  IMAD.WIDE R2, R0, 0x2, R30 ;  /* 0x0000000200027825 */ /* 0x001fe200078e021e */
[----:B------:R0:W-:Y:S01]  /*4b9c0*/  @P5 STG.E.U16 desc[UR6][R10.64], R17 ;  /* 0x000000110a005986 */ /* 0x0001e2000c101506 */
[----:B------:R-:W-:Y:S02]  /*4b9d0*/  ISETP.LT.AND P6, PT, R83, R28, !P1 ;  /* 0x0000001c5300720c */ /* 0x000fe40004fc1270 */
[----:B----4-:R-:W-:Y:S01]  /*4b9e0*/  ISETP.LT.AND P5, PT, R79, R16, !P1 ;  /* 0x000000104f00720c */ /* 0x010fe20004fa1270 */
[----:B------:R4:W-:Y:S01]  /*4b9f0*/  @P4 STG.E.U16 desc[UR6][R2.64], R12 ;  /* 0x0000000c02004986 */ /* 0x0009e2000c101506 */
[----:B------:R-:W-:Y:S01]  /*4ba00*/  ISETP.LT.AND P4, PT, R64, R15, !P1 ;  /* 0x0000000f4000720c */ /* 0x000fe20004f81270 */
[----:B------:R-:W1:Y:S01]  /*4ba10*/  LDC R28, c[0x0][0x398] ;  /* 0x0000e600ff1c7b82 */ /* 0x000e620000000800 */
[----:B------:R-:W-:-:S07]  /*4ba20*/  ISETP.LT.AND P1, PT, R52, R14, !P1 ;  /* 0x0000000e3400720c */ /* 0x000fce0004f21270 */
[----:B0-----:R-:W0:Y:S08]  /*4ba30*/  LDC R17, c[0x0][0x398] ;  /* 0x0000e600ff117b82 */ /* 0x001e300000000800 */
[----:B------:R-:W0:Y:S08]  /*4ba40*/  LDC R40, c[0x0][0x398] ;  /* 0x0000e600ff287b82 */ /* 0x000e300000000800 */
[----:B------:R-:W0:Y:S01]  /*4ba50*/  LDC R34, c[0x0][0x398] ;  /* 0x0000e600ff227b82 */ /* 0x000e220000000800 */
[----:B--2---:R-:W-:-:S02]  /*4ba60*/  PRMT R14, R70, 0x7610, R14 ;  /* 0x00007610460e7816 */ /* 0x004fc4000000000e */
[----:B------:R-:W2:Y:S01]  /*4ba70*/  LDL.LU.S16 R70, [R1+0x142] ;  /* 0x0001420001467983 */ /* 0x000ea20000300600 */
[----:B------:R-:W-:Y:S01]  /*4ba80*/  IMAD.IADD R10, R0, 0x1, R75 ;  /* 0x00000001000a7824 */ /* 0x000fe200078e024b */
[----:B---3--:R-:W-:Y:S02]  /*4ba90*/  PRMT R11, R63, 0x7610, R11 ;  /* 0x000076103f0b7816 */ /* 0x008fe4000000000b */
[----:B------:R-:W-:Y:S01]  /*4baa0*/  PRMT R15, R18, 0x7632, R15 ;  /* 0x00007632120f7816 */ /* 0x000fe2000000000f */
[C---:B------:R-:W-:Y:S01]  /*4bab0*/  IMAD.WIDE R8, R10.reuse, 0x2, R4 ;  /* 0x000000020a087825 */ /* 0x040fe200078e0204 */
[----:B------:R-:W3:Y:S03]  /*4bac0*/  LDL.S16 R63, [R1+0x144] ;  /* 0x00014400013f7983 */ /* 0x000ee60000100600 */
[C---:B----4-:R-:W-:Y:S01]  /*4bad0*/  IMAD.WIDE R2, R10.reuse, 0x2, R36 ;  /* 0x000000020a027825 */ /* 0x050fe200078e0224 */
[----:B------:R4:W-:Y:S03]  /*4bae0*/  @P6 STG.E.U16 desc[UR6][R8.64], R11 ;  /* 0x0000000b08006986 */ /* 0x0009e6000c101506 */
[C---:B------:R-:W-:Y:S01]  /*4baf0*/  IMAD.IADD R0, R10.reuse, 0x1, R75 ;  /* 0x000000010a007824 */ /* 0x040fe200078e024b */
[----:B------:R0:W-:Y:S01]  /*4bb00*/  @P5 STG.E.U16 desc[UR6][R2.64], R14 ;  /* 0x0000000e02005986 */ /* 0x0001e2000c101506 */
[----:B-1----:R-:W-:Y:S01]  /*4bb10*/  ISETP.LT.AND P6, PT, R83, R13, !P2 ;  /* 0x0000000d5300720c */ /* 0x002fe200057c1270 */
[----:B----4-:R-:W-:-:S04]  /*4bb20*/  IMAD.WIDE R8, R10, 0x2, R6 ;  /* 0x000000020a087825 */ /* 0x010fc800078e0206 */
[----:B------:R-:W-:Y:S01]  /*4bb30*/  IMAD.WIDE R10, R10, 0x2, R30 ;  /* 0x000000020a0a7825 */ /* 0x000fe200078e021e */
[----:B------:R1:W-:Y:S04]  /*4bb40*/  @P4 STG.E.U16 desc[UR6][R8.64], R18 ;  /* 0x0000001208004986 */ /* 0x0003e8000c101506 */
[----:B------:R4:W-:Y:S01]  /*4bb50*/  @P1 STG.E.U16 desc[UR6][R10.64], R15 ;  /* 0x0000000f0a001986 */ /* 0x0009e2000c101506 */
[----:B------:R-:W-:Y:S01]  /*4bb60*/  ISETP.LT.AND P1, PT, R79, R32, !P2 ;  /* 0x000000204f00720c */ /* 0x000fe20005721270 */
[----:B------:R-:W-:-:S04]  /*4bb70*/  IMAD.WIDE R12, R0, 0x2, R4 ;  /* 0x00000002000c7825 */ /* 0x000fc800078e0204 */
[----:B0-----:R-:W-:Y:S01]  /*4bb80*/  IMAD.WIDE R2, R0, 0x2, R36 ;  /* 0x0000000200027825 */ /* 0x001fe200078e0224 */
[----:B------:R-:W-:Y:S01]  /*4bb90*/  PRMT R16, R62, 0x7610, R16 ;  /* 0x000076103e107816 */ /* 0x000fe20000000010 */
[----:B-1----:R-:W0:Y:S01]  /*4bba0*/  LDC R18, c[0x0][0x39c] ;  /* 0x0000e700ff127b82 */ /* 0x002e220000000800 */
[----:B----4-:R-:W-:Y:S02]  /*4bbb0*/  PRMT R15, R80, 0x7610, R15 ;  /* 0x00007610500f7816 */ /* 0x010fe4000000000f */
[----:B------:R-:W4:Y:S01]  /*4bbc0*/  LDL.LU.S16 R80, [R1+0x146] ;  /* 0x0001460001507983 */ /* 0x000f220000300600 */
[----:B------:R-:W-:Y:S01]  /*4bbd0*/  ISETP.LT.AND P4, PT, R64, R29, !P2 ;  /* 0x0000001d4000720c */ /* 0x000fe20005781270 */
[C---:B------:R-:W-:Y:S01]  /*4bbe0*/  IMAD.WIDE R8, R0.reuse, 0x2, R6 ;  /* 0x0000000200087825 */ /* 0x040fe200078e0206 */
[----:B------:R-:W-:Y:S01]  /*4bbf0*/  ISETP.LT.AND P5, PT, R83, R17, !P0 ;  /* 0x000000115300720c */ /* 0x000fe200047a1270 */
[----:B------:R-:W-:Y:S01]  /*4bc00*/  @P6 STG.E.U16 desc[UR6][R12.64], R16 ;  /* 0x000000100c006986 */ /* 0x000fe2000c101506 */
[----:B------:R-:W1:Y:S03]  /*4bc10*/  LDC R29, c[0x0][0x398] ;  /* 0x0000e600ff1d7b82 */ /* 0x000e660000000800 */
[----:B------:R2:W-:Y:S04]  /*4bc20*/  @P1 STG.E.U16 desc[UR6][R2.64], R15 ;  /* 0x0000000f02001986 */ /* 0x0005e8000c101506 */
[----:B------:R-:W4:Y:S01]  /*4bc30*/  LDL.S16 R62, [R1+0x148] ;  /* 0x00014800013e7983 */ /* 0x000f220000100600 */
[----:B------:R-:W-:Y:S01]  /*4bc40*/  IMAD.WIDE R10, R0, 0x2, R30 ;  /* 0x00000002000a7825 */ /* 0x000fe200078e021e */
[----:B------:R-:W0:Y:S01]  /*4bc50*/  LDC R32, c[0x0][0x39c] ;  /* 0x0000e700ff207b82 */ /* 0x000e220000000800 */
[----:B--2---:R-:W-:-:S02]  /*4bc60*/  PRMT R15, R70, 0x7610, R15 ;  /* 0x00007610460f7816 */ /* 0x004fc4000000000f */
[----:B------:R-:W2:Y:S01]  /*4bc70*/  LDL.LU.S16 R70, [R1+0x14a] ;  /* 0x00014a0001467983 */ /* 0x000ea20000300600 */
[----:B------:R-:W-:Y:S02]  /*4bc80*/  ISETP.LT.AND P2, PT, R52, R28, !P2 ;  /* 0x0000001c3400720c */ /* 0x000fe40005741270 */
[----:B------:R-:W-:Y:S01]  /*4bc90*/  PRMT R17, R19, 0x7632, R17 ;  /* 0x0000763213117816 */ /* 0x000fe20000000011 */
[----:B------:R0:W-:Y:S01]  /*4bca0*/  @P4 STG.E.U16 desc[UR6][R8.64], R19 ;  /* 0x0000001308004986 */ /* 0x0001e2000c101506 */
[----:B------:R-:W-:Y:S01]  /*4bcb0*/  ISETP.LT.AND P4, PT, R64, R40, !P0 ;  /* 0x000000284000720c */ /* 0x000fe20004781270 */
[----:B------:R-:W-:Y:S01]  /*4bcc0*/  IMAD.IADD R14, R0, 0x1, R75 ;  /* 0x00000001000e7824 */ /* 0x000fe200078e024b */
[----:B------:R-:W-:Y:S01]  /*4bcd0*/  PRMT R16, R76, 0x7610, R16 ;  /* 0x000076104c107816 */ /* 0x000fe20000000010 */
[----:B------:R-:W-:Y:S01]  /*4bce0*/  VIADD R0, R93, 0x11 ;  /* 0x000000115d007836 */ /* 0x000fe20000000000 */
[----:B------:R-:W2:Y:S01]  /*4bcf0*/  LDL.S16 R76, [R1+0x14c] ;  /* 0x00014c00014c7983 */ /* 0x000ea20000100600 */
[----:B------:R-:W2:Y:S04]  /*4bd00*/  LDC R28, c[0x0][0x398] ;  /* 0x0000e600ff1c7b82 */ /* 0x000ea80000000800 */
[----:B------:R1:W-:Y:S01]  /*4bd10*/  @P2 STG.E.U16 desc[UR6][R10.64], R17 ;  /* 0x000000110a002986 */ /* 0x0003e2000c101506 */
[----:B------:R-:W-:Y:S01]  /*4bd20*/  ISETP.LT.AND P2, PT, R79, R42, !P0 ;  /* 0x0000002a4f00720c */ /* 0x000fe20004741270 */
[----:B------:R-:W-:Y:S01]  /*4bd30*/  IMAD.WIDE R12, R14, 0x2, R4 ;  /* 0x000000020e0c7825 */ /* 0x000fe200078e0204 */
[----:B------:R-:W-:Y:S01]  /*4bd40*/  ISETP.LT.AND P0, PT, R52, R38, !P0 ;  /* 0x000000263400720c */ /* 0x000fe20004701270 */
[----:B0-----:R-:W0:Y:S01]  /*4bd50*/  LDC R19, c[0x0][0x398] ;  /* 0x0000e600ff137b82 */ /* 0x001e220000000800 */
[----:B------:R-:W-:Y:S01]  /*4bd60*/  ISETP.GE.AND P1, PT, R0, R18, PT ;  /* 0x000000120000720c */ /* 0x000fe20003f26270 */
[C---:B------:R-:W-:Y:S01]  /*4bd70*/  IMAD.WIDE R8, R14.reuse, 0x2, R36 ;  /* 0x000000020e087825 */ /* 0x040fe200078e0224 */
[----:B------:R3:W-:Y:S03]  /*4bd80*/  @P5 STG.E.U16 desc[UR6][R12.64], R16 ;  /* 0x000000100c005986 */ /* 0x0007e6000c101506 */
[C---:B------:R-:W-:Y:S01]  /*4bd90*/  IMAD.WIDE R2, R14.reuse, 0x2, R6 ;  /* 0x000000020e027825 */ /* 0x040fe200078e0206 */
[----:B------:R-:W-:Y:S01]  /*4bda0*/  ISETP.LT.AND P5, PT, R83, R34, !P1 ;  /* 0x000000225300720c */ /* 0x000fe20004fa1270 */
[----:B------:R-:W0:Y:S02]  /*4bdb0*/  LDC R18, c[0x0][0x398] ;  /* 0x0000e600ff127b82 */ /* 0x000e240000000800 */
[----:B------:R-:W-:Y:S01]  /*4bdc0*/  @P2 STG.E.U16 desc[UR6][R8.64], R15 ;  /* 0x0000000f08002986 */ /* 0x000fe2000c101506 */
[----:B-1----:R-:W-:Y:S01]  /*4bdd0*/  ISETP.LT.AND P2, PT, R79, R29, !P1 ;  /* 0x0000001d4f00720c */ /* 0x002fe20004f41270 */
[----:B------:R-:W-:Y:S01]  /*4bde0*/  IMAD.WIDE R10, R14, 0x2, R30 ;  /* 0x000000020e0a7825 */ /* 0x000fe200078e021e */
[----:B------:R-:W-:Y:S01]  /*4bdf0*/  PRMT R17, R20, 0x7632, R17 ;  /* 0x0000763214117816 */ /* 0x000fe20000000011 */
[----:B------:R1:W-:Y:S02]  /*4be00*/  @P4 STG.E.U16 desc[UR6][R2.64], R20 ;  /* 0x0000001402004986 */ /* 0x0003e4000c101506 */
[----:B------:R-:W-:Y:S01]  /*4be10*/  IMAD.IADD R0, R14, 0x1, R75 ;  /* 0x000000010e007824 */ /* 0x000fe200078e024b */
[----:B---3--:R-:W-:Y:S01]  /*4be20*/  PRMT R16, R63, 0x7610, R16 ;  /* 0x000076103f107816 */ /* 0x008fe20000000010 */
[----:B------:R-:W-:Y:S01]  /*4be30*/  @P0 STG.E.U16 desc[UR6][R10.64], R17 ;  /* 0x000000110a000986 */ /* 0x000fe2000c101506 */
[----:B------:R-:W3:Y:S01]  /*4be40*/  LDC R38, c[0x0][0x398] ;  /* 0x0000e600ff267b82 */ /* 0x000ee20000000800 */
[----:B------:R-:W-:-:S04]  /*4be50*/  IMAD.WIDE R12, R0, 0x2, R4 ;  /* 0x00000002000c7825 */ /* 0x000fc800078e0204 */
[----:B-1----:R-:W-:-:S03]  /*4be60*/  VIADD R2, R93, 0x12 ;  /* 0x000000125d027836 */ /* 0x002fc60000000000 */
[----:B------:R-:W1:Y:S02]  /*4be70*/  LDC R34, c[0x0][0x398] ;  /* 0x0000e600ff227b82 */ /* 0x000e640000000800 */
[----:B------:R-:W-:Y:S01]  /*4be80*/  ISETP.GE.AND P0, PT, R2, R32, PT ;  /* 0x000000200200720c */ /* 0x000fe20003f06270 */
[----:B------:R-:W-:Y:S01]  /*4be90*/  IMAD.WIDE R2, R0, 0x2, R36 ;  /* 0x0000000200027825 */ /* 0x000fe200078e0224 */
[----:B------:R-:W-:Y:S01]  /*4bea0*/  @P5 STG.E.U16 desc[UR6][R12.64], R16 ;  /* 0x000000100c005986 */ /* 0x000fe2000c101506 */
[----:B----4-:R-:W-:-:S03]  /*4beb0*/  PRMT R15, R80, 0x7610, R15 ;  /* 0x00007610500f7816 */ /* 0x010fc6000000000f */
[----:B------:R-:W4:Y:S01]  /*4bec0*/  LDC R32, c[0x0][0x398] ;  /* 0x0000e600ff207b82 */ /* 0x000f220000000800 */
[----:B------:R-:W4:Y:S04]  /*4bed0*/  LDL.LU.S16 R80, [R1+0x14e] ;  /* 0x00014e0001507983 */ /* 0x000f280000300600 */
[----:B------:R2:W-:Y:S03]  /*4bee0*/  @P2 STG.E.U16 desc[UR6][R2.64], R15 ;  /* 0x0000000f02002986 */ /* 0x0005e6000c101506 */
[----:B------:R-:W0:Y:S01]  /*4bef0*/  LDC R20, c[0x0][0x39c] ;  /* 0x0000e700ff147b82 */ /* 0x000e220000000800 */
[----:B------:R-:W4:Y:S07]  /*4bf00*/  LDL.S16 R63, [R1+0x150] ;  /* 0x00015000013f7983 */ /* 0x000f2e0000100600 */
[----:B------:R-:W0:Y:S01]  /*4bf10*/  LDC R29, c[0x0][0x398] ;  /* 0x0000e600ff1d7b82 */ /* 0x000e220000000800 */
[----:B--2---:R-:W-:-:S02]  /*4bf20*/  PRMT R15, R70, 0x7610, R15 ;  /* 0x00007610460f7816 */ /* 0x004fc4000000000f */
[----:B------:R-:W2:Y:S01]  /*4bf30*/  LDL.LU.S16 R70, [R1+0x152] ;  /* 0x0001520001467983 */ /* 0x000ea20000300600 */
[----:B------:R-:W-:Y:S01]  /*4bf40*/  ISETP.LT.AND P4, PT, R64, R28, !P1 ;  /* 0x0000001c4000720c */ /* 0x000fe20004f81270 */
[----:B------:R-:W-:Y:S01]  /*4bf50*/  IMAD.WIDE R8, R0, 0x2, R6 ;  /* 0x0000000200087825 */ /* 0x000fe200078e0206 */
[----:B------:R-:W-:Y:S02]  /*4bf60*/  PRMT R17, R21, 0x7632, R17 ;  /* 0x0000763215117816 */ /* 0x000fe40000000011 */
[----:B------:R-:W4:Y:S01]  /*4bf70*/  LDC R28, c[0x0][0x39c] ;  /* 0x0000e700ff1c7b82 */ /* 0x000f220000000800 */
[----:B0-----:R-:W-:Y:S02]  /*4bf80*/  ISETP.LT.AND P1, PT, R52, R19, !P1 ;  /* 0x000000133400720c */ /* 0x001fe40004f21270 */
[----:B------:R-:W-:Y:S02]  /*4bf90*/  ISETP.LT.AND P5, PT, R83, R18, !P0 ;  /* 0x000000125300720c */ /* 0x000fe400047a1270 */
[----:B---3--:R-:W-:Y:S01]  /*4bfa0*/  ISETP.LT.AND P2, PT, R79, R38, !P0 ;  /* 0x000000264f00720c */ /* 0x008fe20004741270 */
[----:B------:R-:W-:-:S02]  /*4bfb0*/  IMAD.IADD R14, R0, 0x1, R75 ;  /* 0x00000001000e7824 */ /* 0x000fc400078e024b */
[----:B------:R-:W-:Y:S01]  /*4bfc0*/  IMAD.WIDE R10, R0, 0x2, R30 ;  /* 0x00000002000a7825 */ /* 0x000fe200078e021e */
[----:B------:R-:W-:Y:S01]  /*4bfd0*/  PRMT R16, R62, 0x7610, R16 ;  /* 0x000076103e107816 */ /* 0x000fe20000000010 */
[----:B------:R0:W-:Y:S01]  /*4bfe0*/  @P4 STG.E.U16 desc[UR6][R8.64], R21 ;  /* 0x0000001508004986 */ /* 0x0001e2000c101506 */
[----:B------:R-:W3:Y:S01]  /*4bff0*/  LDC R19, c[0x0][0x398] ;  /* 0x0000e600ff137b82 */ /* 0x000ee20000000800 */
[----:B------:R-:W-:Y:S02]  /*4c000*/  VIADD R0, R93, 0x13 ;  /* 0x000000135d007836 */ /* 0x000fe40000000000 */
[----:B------:R-:W-:Y:S01]  /*4c010*/  IMAD.WIDE R12, R14, 0x2, R4 ;  /* 0x000000020e0c7825 */ /* 0x000fe200078e0204 */
[----:B------:R-:W3:Y:S04]  /*4c020*/  LDL.S16 R62, [R1+0x154] ;  /* 0x00015400013e7983 */ /* 0x000ee80000100600 */
[----:B------:R-:W2:Y:S08]  /*4c030*/  LDC R18, c[0x0][0x398] ;  /* 0x0000e600ff127b82 */ /* 0x000eb00000000800 */
[----:B0-----:R-:W0:Y:S01]  /*4c040*/  LDC R21, c[0x0][0x398] ;  /* 0x0000e600ff157b82 */ /* 0x001e220000000800 */
[----:B-1----:R-:W-:Y:S01]  /*4c050*/  ISETP.LT.AND P4, PT, R64, R34, !P0 ;  /* 0x000000224000720c */ /* 0x002fe20004781270 */
[----:B------:R1:W-:Y:S01]  /*4c060*/  @P1 STG.E.U16 desc[UR6][R10.64], R17 ;  /* 0x000000110a001986 */ /* 0x0003e2000c101506 */
[----:B----4-:R-:W-:Y:S01]  /*4c070*/  ISETP.LT.AND P0, PT, R52, R32, !P0 ;  /* 0x000000203400720c */ /* 0x010fe20004701270 */
[----:B------:R-:W-:Y:S01]  /*4c080*/  IMAD.WIDE R8, R14, 0x2, R36 ;  /* 0x000000020e087825 */ /* 0x000fe200078e0224 */
[----:B------:R-:W-:Y:S01]  /*4c090*/  ISETP.GE.AND P1, PT, R0, R20, PT ;  /* 0x000000140000720c */ /* 0x000fe20003f26270 */
[----:B------:R4:W-:Y:S02]  /*4c0a0*/  @P5 STG.E.U16 desc[UR6][R12.64], R16 ;  /* 0x000000100c005986 */ /* 0x0009e4000c101506 */
[C---:B------:R-:W-:Y:S01]  /*4c0b0*/  IMAD.WIDE R2, R14.reuse, 0x2, R6 ;  /* 0x000000020e027825 */ /* 0x040fe200078e0206 */
[----:B------:R-:W-:Y:S01]  /*4c0c0*/  ISETP.LT.AND P5, PT, R83, R29, !P1 ;  /* 0x0000001d5300720c */ /* 0x000fe20004fa1270 */
[----:B------:R-:W-:Y:S01]  /*4c0d0*/  @P2 STG.E.U16 desc[UR6][R8.64], R15 ;  /* 0x0000000f08002986 */ /* 0x000fe2000c101506 */
[----:B------:R-:W4:Y:S01]  /*4c0e0*/  LDC R20, c[0x0][0x398] ;  /* 0x0000e600ff147b82 */ /* 0x000f220000000800 */
[----:B------:R-:W-:Y:S01]  /*4c0f0*/  IMAD.IADD R0, R14, 0x1, R75 ;  /* 0x000000010e007824 */ /* 0x000fe200078e024b */
[----:B-1----:R-:W-:Y:S01]  /*4c100*/  PRMT R17, R22, 0x7632, R17 ;  /* 0x0000763216117816 */ /* 0x002fe20000000011 */
[----:B------:R-:W-:Y:S01]  /*4c110*/  IMAD.WIDE R10, R14, 0x2, R30 ;  /* 0x000000020e0a7825 */ /* 0x000fe200078e021e */
[----:B------:R1:W-:Y:S01]  /*4c120*/  @P4 STG.E.U16 desc[UR6][R2.64], R22 ;  /* 0x0000001602004986 */ /* 0x0003e2000c101506 */
[----:B----4-:R-:W-:-:S03]  /*4c130*/  PRMT R16, R76, 0x7610, R16 ;  /* 0x000076104c107816 */ /* 0x010fc60000000010 */
[----:B------:R-:W4:Y:S01]  /*4c140*/  LDC R34, c[0x0][0x398] ;  /* 0x0000e600ff227b82 */ /* 0x000f220000000800 */
[----:B0-----:R-:W-:-:S07]  /*4c150*/  ISETP.LT.AND P2, PT, R79, R21, !P1 ;  /* 0x000000154f00720c */ /* 0x001fce0004f41270 */
[----:B------:R-:W0:Y:S01]  /*4c160*/  LDC R32, c[0x0][0x398] ;  /* 0x0000e600ff207b82 */ /* 0x000e220000000800 */
[----:B-1----:R-:W-:Y:S01]  /*4c170*/  VIADD R2, R93, 0x14 ;  /* 0x000000145d027836 */ /* 0x002fe20000000000 */
[----:B------:R-:W-:Y:S01]  /*4c180*/  @P0 STG.E.U16 desc[UR6][R10.64], R17 ;  /* 0x000000110a000986 */ /* 0x000fe2000c101506 */
[----:B------:R-:W-:-:S03]  /*4c190*/  IMAD.WIDE R12, R0, 0x2, R4 ;  /* 0x00000002000c7825 */ /* 0x000fc600078e0204 */
[----:B------:R-:W-:Y:S01]  /*4c1a0*/  ISETP.GE.AND P0, PT, R2, R28, PT ;  /* 0x0000001c0200720c */ /* 0x000fe20003f06270 */
[----:B------:R-:W-:Y:S01]  /*4c1b0*/  IMAD.WIDE R2, R0, 0x2, R36 ;  /* 0x0000000200027825 */ /* 0x000fe200078e0224 */
[----:B------:R-:W-:Y:S01]  /*4c1c0*/  @P5 STG.E.U16 desc[UR6][R12.64], R16 ;  /* 0x000000100c005986 */ /* 0x000fe2000c101506 */
[----:B------:R-:W1:Y:S08]  /*4c1d0*/  LDC R22, c[0x0][0x39c] ;  /* 0x0000e700ff167b82 */ /* 0x000e700000000800 */
[----:B------:R-:W0:Y:S01]  /*4c1e0*/  LDC R29, c[0x0][0x398] ;  /* 0x0000e600ff1d7b82 */ /* 0x000e220000000800 */
[----:B------:R-:W-:-:S07]  /*4c1f0*/  PRMT R15, R80, 0x7610, R15 ;  /* 0x00007610500f7816 */ /* 0x000fce000000000f */
[----:B------:R-:W0:Y:S01]  /*4c200*/  LDC R28, c[0x0][0x398] ;  /* 0x0000e600ff1c7b82 */ /* 0x000e220000000800 */
[----:B------:R-:W3:Y:S04]  /*4c210*/  LDL.LU.S16 R80, [R1+0x156] ;  /* 0x0001560001507983 */ /* 0x000ee80000300600 */
[----:B------:R2:W-:Y:S01]  /*4c220*/  @P2 STG.E.U16 desc[UR6][R2.64], R15 ;  /* 0x0000000f02002986 */ /* 0x0005e2000c101506 */
[----:B------:R-:W-:Y:S01]  /*4c230*/  ISETP.LT.AND P4, PT, R64, R20, !P1 ;  /* 0x000000144000720c */ /* 0x000fe20004f81270 */
[----:B------:R-:W-:Y:S01]  /*4c240*/  IMAD.WIDE R8, R0, 0x2, R6 ;  /* 0x0000000200087825 */ /* 0x000fe200078e0206 */
[----:B------:R-:W0:Y:S01]  /*4c250*/  LDC R21, c[0x0][0x398] ;  /* 0x0000e600ff157b82 */ /* 0x000e220000000800 */
[----:B------:R-:W3:Y:S01]  /*4c260*/  LDL.S16 R76, [R1+0x158] ;  /* 0x00015800014c7983 */ /* 0x000ee20000100600 */
[----:B--2---:R-:W-:Y:S01]  /*4c270*/  PRMT R15, R70, 0x7610, R15 ;  /* 0x00007610460f7816 */ /* 0x004fe2000000000f */
[----:B------:R-:W-:-:S02]  /*4c280*/  IMAD.IADD R14, R0, 0x1, R75 ;  /* 0x00000001000e7824 */ /* 0x000fc400078e024b */
[----:B------:R-:W2:Y:S01]  /*4c290*/  LDL.LU.S16 R70, [R1+0x15a] ;  /* 0x00015a0001467983 */ /* 0x000ea20000300600 */
[----:B---3--:R-:W-:Y:S01]  /*4c2a0*/  ISETP.LT.AND P1, PT, R52, R19, !P1 ;  /* 0x000000133400720c */ /* 0x008fe20004f21270 */
[----:B------:R-:W-:Y:S01]  /*4c2b0*/  IMAD.WIDE R10, R0, 0x2, R30 ;  /* 0x00000002000a7825 */ /* 0x000fe200078e021e */
[----:B------:R-:W-:-:S03]  /*4c2c0*/  PRMT R17, R23, 0x7632, R17 ;  /* 0x0000763217117816 */ /* 0x000fc60000000011 */
[----:B------:R3:W-:Y:S01]  /*4c2d0*/  @P4 STG.E.U16 desc[UR6][R8.64], R23 ;  /* 0x0000001708004986 */ /* 0x0007e2000c101506 */
[----:B------:R-:W-:Y:S01]  /*4c2e0*/  ISETP.LT.AND P5, PT, R83, R18, !P0 ;  /* 0x000000125300720c */ /* 0x000fe200047a1270 */
[----:B------:R-:W-:Y:S01]  /*4c2f0*/  VIADD R0, R93, 0x15 ;  /* 0x000000155d007836 */ /* 0x000fe20000000000 */
[----:B----4-:R-:W-:Y:S01]  /*4c300*/  ISETP.LT.AND P2, PT, R79, R34, !P0 ;  /* 0x000000224f00720c */ /* 0x010fe20004741270 */
[----:B------:R-:W-:Y:S01]  /*4c310*/  IMAD.WIDE R12, R14, 0x2, R4 ;  /* 0x000000020e0c7825 */ /* 0x000fe200078e0204 */
[----:B0-----:R-:W-:Y:S01]  /*4c320*/  ISETP.LT.AND P4, PT, R64, R32, !P0 ;  /* 0x000000204000720c */ /* 0x001fe20004781270 */
[----:B------:R-:W0:Y:S02]  /*4c330*/  LDC R20, c[0x0][0x398] ;  /* 0x0000e600ff147b82 */ /* 0x000e240000000800 */
[----:B------:R4:W-:Y:S01]  /*4c340*/  @P1 STG.E.U16 desc[UR6][R10.64], R17 ;  /* 0x000000110a001986 */ /* 0x0009e2000c101506 */
[----:B-1----:R-:W-:-:S05]  /*4c350*/  ISETP.GE.AND P1, PT, R0, R22, PT ;  /* 0x000000160000720c */ /* 0x002fca0003f26270 */
[----:B------:R-:W1:Y:S01]  /*4c360*/  LDC R22, c[0x0][0x39c] ;  /* 0x0000e700ff167b82 */ /* 0x000e620000000800 */
[----:B------:R-:W-:Y:S01]  /*4c370*/  PRMT R16, R63, 0x7610, R16 ;  /* 0x000076103f107816 */ /* 0x000fe20000000010 */
[----:B---3--:R-:W-:Y:S01]  /*4c380*/  IMAD.WIDE R8, R14, 0x2, R36 ;  /* 0x000000020e087825 */ /* 0x008fe200078e0224 */
[----:B------:R-:W-:Y:S01]  /*4c390*/  ISETP.LT.AND P0, PT, R52, R29, !P0 ;  /* 0x0000001d3400720c */ /* 0x000fe20004701270 */
[----:B------:R-:W3:Y:S02]  /*4c3a0*/  LDL.S16 R63, [R1+0x15c] ;  /* 0x00015c00013f7983 */ /* 0x000ee40000100600 */
[C---:B------:R-:W-:Y:S02]  /*4c3b0*/  IMAD.WIDE R2, R14.reuse, 0x2, R6 ;  /* 0x000000020e027825 */ /* 0x040fe400078e0206 */
[----:B------:R4:W-:Y:S01]  /*4c3c0*/  @P5 STG.E.U16 desc[UR6][R12.64], R16 ;  /* 0x000000100c005986 */ /* 0x0009e2000c101506 */
[----:B------:R-:W-:Y:S01]  /*4c3d0*/  ISETP.LT.AND P5, PT, R83, R28, !P1 ;  /* 0x0000001c5300720c */ /* 0x000fe20004fa1270 */
[----:B----4-:R-:W-:Y:S01]  /*4c3e0*/  IMAD.WIDE R10, R14, 0x2, R30 ;  /* 0x000000020e0a7825 */ /* 0x010fe200078e021e */
[----:B------:R-:W-:Y:S01]  /*4c3f0*/  PRMT R17, R24, 0x7632, R17 ;  /* 0x0000763218117816 */ /* 0x000fe20000000011 */
[----:B------:R-:W-:Y:S01]  /*4c400*/  @P2 STG.E.U16 desc[UR6][R8.64], R15 ;  /* 0x0000000f08002986 */ /* 0x000fe2000c101506 */
[----:B------:R-:W-:Y:S01]  /*4c410*/  ISETP.LT.AND P2, PT, R79, R21, !P1 ;  /* 0x000000154f00720c */ /* 0x000fe20004f41270 */
[----:B------:R-:W-:Y:S01]  /*4c420*/  IMAD.IADD R0, R14, 0x1, R75 ;  /* 0x000000010e007824 */ /* 0x000fe200078e024b */
[----:B------:R-:W4:Y:S01]  /*4c430*/  LDC R19, c[0x0][0x398] ;  /* 0x0000e600ff137b82 */ /* 0x000f220000000800 */
[----:B------:R0:W-:Y:S04]  /*4c440*/  @P4 STG.E.U16 desc[UR6][R2.64], R24 ;  /* 0x0000001802004986 */ /* 0x0001e8000c101506 */
[----:B------:R-:W-:Y:S01]  /*4c450*/  @P0 STG.E.U16 desc[UR6][R10.64], R17 ;  /* 0x000000110a000986 */ /* 0x000fe2000c101506 */
[----:B------:R-:W-:Y:S01]  /*4c460*/  PRMT R16, R62, 0x7610, R16 ;  /* 0x000076103e107816 */ /* 0x000fe20000000010 */
[----:B------:R-:W-:Y:S01]  /*4c470*/  IMAD.WIDE R12, R0, 0x2, R4 ;  /* 0x00000002000c7825 */ /* 0x000fe200078e0204 */
[----:B------:R-:W2:Y:S03]  /*4c480*/  LDC R18, c[0x0][0x398] ;  /* 0x0000e600ff127b82 */ /* 0x000ea60000000800 */
[----:B0-----:R-:W-:-:S05]  /*4c490*/  VIADD R2, R93, 0x16 ;  /* 0x000000165d027836 */ /* 0x001fca0000000000 */
[----:B------:R-:W0:Y:S01]  /*4c4a0*/  LDC R29, c[0x0][0x398] ;  /* 0x0000e600ff1d7b82 */ /* 0x000e220000000800 */
[----:B-1----:R-:W-:Y:S01]  /*4c4b0*/  ISETP.GE.AND P0, PT, R2, R22, PT ;  /* 0x000000160200720c */ /* 0x002fe20003f06270 */
[----:B------:R-:W-:Y:S01]  /*4c4c0*/  IMAD.WIDE R2, R0, 0x2, R36 ;  /* 0x0000000200027825 */ /* 0x000fe200078e0224 */
[----:B------:R-:W-:Y:S05]  /*4c4d0*/  @P5 STG.E.U16 desc[UR6][R12.64], R16 ;  /* 0x000000100c005986 */ /* 0x000fea000c101506 */
[----:B------:R-:W1:Y:S08]  /*4c4e0*/  LDC R28, c[0x0][0x398] ;  /* 0x0000e600ff1c7b82 */ /* 0x000e700000000800 */
[----:B------:R-:W0:Y:S08]  /*4c4f0*/  LDC R32, c[0x0][0x39c] ;  /* 0x0000e700ff207b82 */ /* 0x000e300000000800 */
[----:B------:R-:W0:Y:S01]  /*4c500*/  LDC R23, c[0x0][0x398] ;  /* 0x0000e600ff177b82 */ /* 0x000e220000000800 */
[----:B------:R-:W-:-:S07]  /*4c510*/  PRMT R15, R80, 0x7610, R15 ;  /* 0x00007610500f7816 */ /* 0x000fce000000000f */
[----:B------:R-:W0:Y:S01]  /*4c520*/  LDC R24, c[0x0][0x398] ;  /* 0x0000e600ff187b82 */ /* 0x000e220000000800 */
[----:B------:R-:W3:Y:S04]  /*4c530*/  LDL.LU.S16 R80, [R1+0x15e] ;  /* 0x00015e0001507983 */ /* 0x000ee80000300600 */
[----:B------:R2:W-:Y:S01]  /*4c540*/  @P2 STG.E.U16 desc[UR6][R2.64], R15 ;  /* 0x0000000f02002986 */ /* 0x0005e2000c101506 */
[----:B------:R-:W-:Y:S02]  /*4c550*/  ISETP.LT.AND P4, PT, R64, R20, !P1 ;  /* 0x000000144000720c */ /* 0x000fe40004f81270 */
[----:B------:R-:W0:Y:S01]  /*4c560*/  LDC R21, c[0x0][0x398] ;  /* 0x0000e600ff157b82 */ /* 0x000e220000000800 */
[----:B------:R-:W3:Y:S01]  /*4c570*/  LDL.S16 R62, [R1+0x160] ;  /* 0x00016000013e7983 */ /* 0x000ee20000100600 */
[----:B------:R-:W-:-:S06]  /*4c580*/  IMAD.WIDE R8, R0, 0x2, R6 ;  /* 0x0000000200087825 */ /* 0x000fcc00078e0206 */
[----:B------:R-:W0:Y:S01]  /*4c590*/  LDC R22, c[0x0][0x39c] ;  /* 0x0000e700ff167b82 */ /* 0x000e220000000800 */
[----:B--2---:R-:W-:Y:S01]  /*4c5a0*/  PRMT R15, R70, 0x7610, R15 ;  /* 0x00007610460f7816 */ /* 0x004fe2000000000f */
[----:B------:R-:W-:Y:S01]  /*4c5b0*/  IMAD.IADD R14, R0, 0x1, R75 ;  /* 0x00000001000e7824 */ /* 0x000fe200078e024b */
[----:B------:R-:W2:Y:S01]  /*4c5c0*/  LDL.LU.S16 R70, [R1+0x162] ;  /* 0x0001620001467983 */ /* 0x000ea20000300600 */
[----:B----4-:R-:W-:Y:S01]  /*4c5d0*/  ISETP.LT.AND P1, PT, R52, R19, !P1 ;  /* 0x000000133400720c */ /* 0x010fe20004f21270 */
[----:B------:R-:W-:Y:S01]  /*4c5e0*/  IMAD.WIDE R10, R0, 0x2, R30 ;  /* 0x00000002000a7825 */ /* 0x000fe200078e021e */
[----:B------:R-:W-:Y:S02]  /*4c5f0*/  ISETP.LT.AND P5, PT, R83, R18, !P0 ;  /* 0x000000125300720c */ /* 0x000fe400047a1270 */
[----:B0-----:R-:W-:Y:S01]  /*4c600*/  ISETP.LT.AND P2, PT, R79, R29, !P0 ;  /* 0x0000001d4f00720c */ /* 0x001fe20004741270 */
[----:B------:R0:W-:Y:S01]  /*4c610*/  @P4 STG.E.U16 desc[UR6][R8.64], R25 ;  /* 0x0000001908004986 */ /* 0x0001e2000c101506 */
[----:B------:R-:W-:Y:S01]  /*4c620*/  PRMT R17, R25, 0x7632, R17 ;  /* 0x0000763219117816 */ /* 0x000fe20000000011 */
[----:B------:R-:W-:Y:S01]  /*4c630*/  VIADD R0, R93, 0x17 ;  /* 0x000000175d007836 */ /* 0x000fe20000000000 */
[----:B-1----:R-:W-:Y:S01]  /*4c640*/  ISETP.LT.AND P4, PT, R64, R28, !P0 ;  /* 0x0000001c4000720c */ /* 0x002fe20004781270 */
[----:B------:R-:W-:Y:S01]  /*4c650*/  IMAD.WIDE R12, R14, 0x2, R4 ;  /* 0x000000020e0c7825 */ /* 0x000fe200078e0204 */
[----:B------:R-:W-:Y:S01]  /*4c660*/  PRMT R16, R76, 0x7610, R16 ;  /* 0x000076104c107816 */ /* 0x000fe20000000010 */
[----:B------:R-:W1:Y:S01]  /*4c670*/  LDC R20, c[0x0][0x398] ;  /* 0x0000e600ff147b82 */ /* 0x000e620000000800 */
[----:B------:R-:W-:Y:S01]  /*4c680*/  ISETP.LT.AND P0, PT, R52, R24, !P0 ;  /* 0x000000183400720c */ /* 0x000fe20004701270 */
[----:B------:R4:W-:Y:S01]  /*4c690*/  @P1 STG.E.U16 desc[UR6][R10.64], R17 ;  /* 0x000000110a001986 */ /* 0x0009e2000c101506 */
[----:B------:R-:W-:Y:S01]  /*4c6a0*/  ISETP.GE.AND P1, PT, R0, R32, PT ;  /* 0x000000200000720c */ /* 0x000fe20003f26270 */
[----:B0-----:R-:W-:-:S02]  /*4c6b0*/  IMAD.WIDE R8, R14, 0x2, R36 ;  /* 0x000000020e087825 */ /* 0x001fc400078e0224 */
[----:B------:R3:W-:Y:S01]  /*4c6c0*/  @P5 STG.E.U16 desc[UR6][R12.64], R16 ;  /* 0x000000100c005986 */ /* 0x0007e2000c101506 */
[----:B------:R-:W-:Y:S01]  /*4c6d0*/  ISETP.LT.AND P5, PT, R83, R23, !P1 ;  /* 0x000000175300720c */ /* 0x000fe20004fa1270 */
[----:B------:R-:W0:Y:S01]  /*4c6e0*/  LDC R19, c[0x0][0x398] ;  /* 0x0000e600ff137b82 */ /* 0x000e220000000800 */
[----:B------:R-:W-:Y:S01]  /*4c6f0*/  IMAD.WIDE R2, R14, 0x2, R6 ;  /* 0x000000020e027825 */ /* 0x000fe200078e0206 */
[----:B------:R-:W-:Y:S01]  /*4c700*/  @P2 STG.E.U16 desc[UR6][R8.64], R15 ;  /* 0x0000000f08002986 */ /* 0x000fe2000c101506 */
[----:B------:R-:W-:Y:S02]  /*4c710*/  ISETP.LT.AND P2, PT, R79, R21, !P1 ;  /* 0x000000154f00720c */ /* 0x000fe40004f41270 */
[----:B----4-:R-:W-:Y:S01]  /*4c720*/  PRMT R17, R26, 0x7632, R17 ;  /* 0x000076321a117816 */ /* 0x010fe20000000011 */
[C---:B------:R-:W-:Y:S01]  /*4c730*/  IMAD.WIDE R10, R14.reuse, 0x2, R30 ;  /* 0x000000020e0a7825 */ /* 0x040fe200078e021e */
[----:B------:R4:W-:Y:S01]  /*4c740*/  @P4 STG.E.U16 desc[UR6][R2.64], R26 ;  /* 0x0000001a02004986 */ /* 0x0009e2000c101506 */
[----:B------:R-:W0:Y:S02]  /*4c750*/  LDC R18, c[0x0][0x398] ;  /* 0x0000e600ff127b82 */ /* 0x000e240000000800 */
[----:B------:R-:W-:Y:S01]  /*4c760*/  IMAD.IADD R0, R14, 0x1, R75 ;  /* 0x000000010e007824 */ /* 0x000fe200078e024b */
[----:B------:R-:W-:Y:S01]  /*4c770*/  @P0 STG.E.U16 desc[UR6][R10.64], R17 ;  /* 0x000000110a000986 */ /* 0x000fe2000c101506 */
[----:B---3--:R-:W-:-:S02]  /*4c780*/  PRMT R16, R63, 0x7610, R16 ;  /* 0x000076103f107816 */ /* 0x008fc40000000010 */
[----:B------:R-:W-:Y:S01]  /*4c790*/  IMAD.WIDE R12, R0, 0x2, R4 ;  /* 0x00000002000c7825 */ /* 0x000fe200078e0204 */
[----:B------:R-:W3:Y:S01]  /*4c7a0*/  LDL.S16 R76, [R1+0x164] ;  /* 0x00016400014c7983 */ /* 0x000ee20000100600 */
[----:B------:R-:W0:Y:S01]  /*4c7b0*/  LDC R25, c[0x0][0x398] ;  /* 0x0000e600ff197b82 */ /* 0x000e220000000800 */
[----:B----4-:R-:W-:Y:S02]  /*4c7c0*/  IADD3 R2, PT, PT, R93, 0x18, RZ ;  /* 0x000000185d027810 */ /* 0x010fe40007ffe0ff */
[----:B------:R-:W4:Y:S02]  /*4c7d0*/  LDL.LU.S16 R63, [R1+0x166] ;  /* 0x00016600013f7983 */ /* 0x000f240000300600 */
[----:B------:R-:W-:Y:S01]  /*4c7e0*/  ISETP.GE.AND P0, PT, R2, R22, PT ;  /* 0x000000160200720c */ /* 0x000fe20003f06270 */
[----:B------:R-:W-:Y:S01]  /*4c7f0*/  IMAD.WIDE R2, R0, 0x2, R36 ;  /* 0x0000000200027825 */ /* 0x000fe200078e0224 */
[----:B------:R-:W-:Y:S01]  /*4c800*/  @P5 STG.E.U16 desc[UR6][R12.64], R16 ;  /* 0x000000100c005986 */ /* 0x000fe2000c101506 */
[----:B------:R-:W0:Y:S08]  /*4c810*/  LDC R26, c[0x0][0x398] ;  /* 0x0000e600ff1a7b82 */ /* 0x000e300000000800 */
[----:B------:R-:W0:Y:S08]  /*4c820*/  LDC R24, c[0x0][0x398] ;  /* 0x0000e600ff187b82 */ /* 0x000e300000000800 */
[----:B------:R-:W0:Y:S08]  /*4c830*/  LDC R28, c[0x0][0x39c] ;  /* 0x0000e700ff1c7b82 */ /* 0x000e300000000800 */
[----:B------:R-:W0:Y:S01]  /*4c840*/  LDC R23, c[0x0][0x398] ;  /* 0x0000e600ff177b82 */ /* 0x000e220000000800 */
[----:B------:R-:W-:-:S07]  /*4c850*/  PRMT R15, R80, 0x7610, R15 ;  /* 0x00007610500f7816 */ /* 0x000fce000000000f */
[----:B------:R-:W0:Y:S01]  /*4c860*/  LDC R21, c[0x0][0x398] ;  /* 0x0000e600ff157b82 */ /* 0x000e220000000800 */
[----:B------:R-:W4:Y:S04]  /*4c870*/  LDL.S16 R80, [R1+0x168] ;  /* 0x0001680001507983 */ /* 0x000f280000100600 */
[----:B------:R2:W-:Y:S01]  /*4c880*/  @P2 STG.E.U16 desc[UR6][R2.64], R15 ;  /* 0x0000000f02002986 */ /* 0x0005e2000c101506 */
[----:B-1----:R-:W-:Y:S01]  /*4c890*/  ISETP.LT.AND P4, PT, R64, R20, !P1 ;  /* 0x000000144000720c */ /* 0x002fe20004f81270 */
[----:B------:R-:W-:Y:S01]  /*4c8a0*/  IMAD.WIDE R8, R0, 0x2, R6 ;  /* 0x0000000200087825 */ /* 0x000fe200078e0206 */
[----:B------:R-:W1:Y:S01]  /*4c8b0*/  LDC R22, c[0x0][0x39c] ;  /* 0x0000e700ff167b82 */ /* 0x000e620000000800 */
[----:B--2---:R-:W-:Y:S02]  /*4c8c0*/  PRMT R15, R70, 0x7610, R15 ;  /* 0x00007610460f7816 */ /* 0x004fe4000000000f */
[----:B------:R-:W-:Y:S01]  /*4c8d0*/  IMAD.IADD R14, R0, 0x1, R75 ;  /* 0x00000001000e7824 */ /* 0x000fe200078e024b */
[----:B------:R-:W2:Y:S01]  /*4c8e0*/  LDL.LU.S16 R70, [R1+0x16a] ;  /* 0x00016a0001467983 */ /* 0x000ea20000300600 */
[----:B0-----:R-:W-:Y:S01]  /*4c8f0*/  ISETP.LT.AND P1, PT, R52, R19, !P1 ;  /* 0x000000133400720c */ /* 0x001fe20004f21270 */
[----:B------:R-:W-:Y:S01]  /*4c900*/  IMAD.WIDE R10, R0, 0x2, R30 ;  /* 0x00000002000a7825 */ /* 0x000fe200078e021e */
[----:B------:R-:W-:-:S04]  /*4c910*/  ISETP.LT.AND P5, PT, R83, R18, !P0 ;  /* 0x000000125300720c */ /* 0x000fc800047a1270 */
[----:B------:R0:W-:Y:S01]  /*4c920*/  @P4 STG.E.U16 desc[UR6][R8.64], R27 ;  /* 0x0000001b08004986 */ /* 0x0001e2000c101506 */
[----:B------:R-:W-:Y:S01]  /*4c930*/  ISETP.LT.AND P2, PT, R79, R26, !P0 ;  /* 0x0000001a4f00720c */ /* 0x000fe20004741270 */
[----:B------:R-:W-:Y:S01]  /*4c940*/  VIADD R0, R93, 0x19 ;  /* 0x000000195d007836 */ /* 0x000fe20000000000 */
[----:B------:R-:W-:Y:S02]  /*4c950*/  ISETP.LT.AND P4, PT, R64, R25, !P0 ;  /* 0x000000194000720c */ /* 0x000fe40004781270 */
[----:B------:R-:W-:Y:S01]  /*4c960*/  PRMT R17, R27, 0x7632, R17 ;  /* 0x000076321b117816 */ /* 0x000fe20000000011 */
[----:B------:R-:W-:Y:S01]  /*4c970*/  IMAD.WIDE R12, R14, 0x2, R4 ;  /* 0x000000020e0c7825 */ /* 0x000fe200078e0204 */
[----:B------:R-:W-:Y:S01]  /*4c980*/  PRMT R16, R62, 0x7610, R16 ;  /* 0x000076103e107816 */ /* 0x000fe20000000010 */
[----:B------:R-:W4:Y:S01]  /*4c990*/  LDC R20, c[0x0][0x398] ;  /* 0x0000e600ff147b82 */ /* 0x000f220000000800 */
[----:B------:R-:W-:Y:S01]  /*4c9a0*/  ISETP.LT.AND P0, PT, R52, R24, !P0 ;  /* 0x000000183400720c */ /* 0x000fe20004701270 */
[----:B------:R1:W-:Y:S01]  /*4c9b0*/  @P1 STG.E.U16 desc[UR6][R10.64], R17 ;  /* 0x000000110a001986 */ /* 0x0003e2000c101506 */
[----:B------:R-:W-:Y:S01]  /*4c9c0*/  ISETP.GE.AND P1, PT, R0, R28, PT ;  /* 0x0000001c0000720c */ /* 0x000fe20003f26270 */
[----:B0-----:R-:W-:-:S02]  /*4c9d0*/  IMAD.WIDE R8, R14, 0x2, R36 ;  /* 0x000000020e087825 */ /* 0x001fc400078e0224 */
[----:B------:R0:W-:Y:S02]  /*4c9e0*/  @P5 STG.E.U16 desc[UR6][R12.64], R16 ;  /* 0x000000100c005986 */ /* 0x0001e4000c101506 */
[C---:B------:R-:W-:Y:S01]  /*4c9f0*/  IMAD.WIDE R2, R14.reuse, 0x2, R6 ;  /* 0x000000020e027825 */ /* 0x040fe200078e0206 */
[----:B------:R-:W-:Y:S01]  /*4ca00*/  ISETP.LT.AND P5, PT, R83, R23, !P1 ;  /* 0x000000175300720c */ /* 0x000fe20004fa1270 */
[----:B------:R-:W-:Y:S01]  /*4ca10*/  @P2 STG.E.U16 desc[UR6][R8.64], R15 ;  /* 0x0000000f08002986 */ /* 0x000fe2000c101506 */
[----:B------:R-:W-:Y:S01]  /*4ca20*/  ISETP.LT.AND P2, PT, R79, R21, !P1 ;  /* 0x000000154f00720c */ /* 0x000fe20004f41270 */
[C---:B------:R-:W-:Y:S01]  /*4ca30*/  IMAD.IADD R0, R14.reuse, 0x1, R75 ;  /* 0x000000010e007824 */ /* 0x040fe200078e024b */
[----:B------:R-:W2:Y:S01]  /*4ca40*/  LDC R19, c[0x0][0x398] ;  /* 0x0000e600ff137b82 */ /* 0x000ea20000000800 */
[----:B-1----:R-:W-:Y:S01]  /*4ca50*/  PRMT R17, R65, 0x7632, R17 ;  /* 0x0000763241117816 */ /* 0x002fe20000000011 */
[----:B------:R-:W-:Y:S01]  /*4ca60*/  IMAD.WIDE R10, R14, 0x2, R30 ;  /* 0x000000020e0a7825 */ /* 0x000fe200078e021e */
[----:B------:R1:W-:Y:S04]  /*4ca70*/  @P4 STG.E.U16 desc[UR6][R2.64], R65 ;  /* 0x0000004102004986 */ /* 0x0003e8000c101506 */
[----:B------:R-:W2:Y:S01]  /*4ca80*/  LDL.S16 R62, [R1+0x16c] ;  /* 0x00016c00013e7983 */ /* 0x000ea20000100600 */
[----:B0-----:R-:W-:Y:S01]  /*4ca90*/  IMAD.WIDE R12, R0, 0x2, R4 ;  /* 0x00000002000c7825 */ /* 0x001fe200078e0204 */
[----:B---3--:R-:W-:Y:S01]  /*4caa0*/  PRMT R16, R76, 0x7610, R16 ;  /* 0x000076104c107816 */ /* 0x008fe20000000010 */
[----:B------:R-:W0:Y:S01]  /*4cab0*/  LDC R18, c[0x0][0x398] ;  /* 0x0000e600ff127b82 */ /* 0x000e220000000800 */
[----:B------:R3:W-:Y:S01]  /*4cac0*/  @P0 STG.E.U16 desc[UR6][R10.64], R17 ;  /* 0x000000110a000986 */ /* 0x0007e2000c101506 */
[----:B-1----:R-:W-:Y:S01]  /*4cad0*/  VIADD R2, R93, 0x1a ;  /* 0x0000001a5d027836 */ /* 0x002fe20000000000 */
[----:B----4-:R-:W-:-:S02]  /*4cae0*/  PRMT R15, R63, 0x7610, R15 ;  /* 0x000076103f0f7816 */ /* 0x010fc4000000000f */
[----:B------:R-:W4:Y:S03]  /*4caf0*/  LDL.LU.S16 R63, [R1+0x16e] ;  /* 0x00016e00013f7983 */ /* 0x000f260000300600 */
[----:B------:R-:W1:Y:S01]  /*4cb00*/  LDC R26, c[0x0][0x398] ;  /* 0x0000e600ff1a7b82 */ /* 0x000e620000000800 */
[----:B------:R-:W-:Y:S01]  /*4cb10*/  ISETP.GE.AND P0, PT, R2, R22, PT ;  /* 0x000000160200720c */ /* 0x000fe20003f06270 */
[----:B------:R-:W-:Y:S01]  /*4cb20*/  IMAD.WIDE R2, R0, 0x2, R36 ;  /* 0x0000000200027825 */ /* 0x000fe200078e0224 */
[----:B------:R0:W-:Y:S04]  /*4cb30*/  @P5 STG.E.U16 desc[UR6][R12.64], R16 ;  /* 0x000000100c005986 */ /* 0x0001e8000c101506 */
[----:B------:R2:W-:Y:S01]  /*4cb40*/  @P2 STG.E.U16 desc[UR6][R2.64], R15 ;  /* 0x0000000f02002986 */ /* 0x0005e2000c101506 */
[----:B------:R-:W0:Y:S01]  /*4cb50*/  LDC R27, c[0x0][0x39c] ;  /* 0x0000e700ff1b7b82 */ /* 0x000e220000000800 */
[----:B------:R-:W-:-:S07]  /*4cb60*/  ISETP.LT.AND P4, PT, R64, R20, !P1 ;  /* 0x000000144000720c */ /* 0x000fce0004f81270 */
[----:B------:R-:W0:Y:S08]  /*4cb70*/  LDC R25, c[0x0][0x398] ;  /* 0x0000e600ff197b82 */ /* 0x000e300000000800 */
[----:B------:R-:W0:Y:S08]  /*4cb80*/  LDC R24, c[0x0][0x398] ;  /* 0x0000e600ff187b82 */ /* 0x000e300000000800 */
[----:B------:R-:W0:Y:S01]  /*4cb90*/  LDC R23, c[0x0][0x398] ;  /* 0x0000e600ff177b82 */ /* 0x000e220000000800 */
[----:B------:R-:W-:-:S07]  /*4cba0*/  IMAD.WIDE R8, R0, 0x2, R6 ;  /* 0x0000000200087825 */ /* 0x000fce00078e0206 */
[----:B------:R-:W0:Y:S01]  /*4cbb0*/  LDC R21, c[0x0][0x398] ;  /* 0x0000e600ff157b82 */ /* 0x000e220000000800 */
[----:B------:R-:W-:Y:S01]  /*4cbc0*/  IMAD.IADD R14, R0, 0x1, R75 ;  /* 0x00000001000e7824 */ /* 0x000fe200078e024b */
[----:B---3--:R-:W-:Y:S01]  /*4cbd0*/  PRMT R17, R66, 0x7632, R17 ;  /* 0x0000763242117816 */ /* 0x008fe20000000011 */
[----:B------:R-:W-:-:S05]  /*4cbe0*/  IMAD.WIDE R10, R0, 0x2, R30 ;  /* 0x00000002000a7825 */ /* 0x000fca00078e021e */
[----:B------:R-:W3:Y:S01]  /*4cbf0*/  LDC R22, c[0x0][0x39c] ;  /* 0x0000e700ff167b82 */ /* 0x000ee20000000800 */
[----:B0-----:R-:W-:-:S07]  /*4cc00*/  PRMT R16, R80, 0x7610, R16 ;  /* 0x0000761050107816 */ /* 0x001fce0000000010 */
[----:B------:R-:W0:Y:S01]  /*4cc10*/  LDC R20, c[0x0][0x398] ;  /* 0x0000e600ff147b82 */ /* 0x000e220000000800 */
[----:B------:R-:W4:Y:S01]  /*4cc20*/  LDL.S16 R80, [R1+0x170] ;  /* 0x0001700001507983 */ /* 0x000f220000100600 */
[----:B--2---:R-:W-:-:S03]  /*4cc30*/  PRMT R15, R70, 0x7610, R15 ;  /* 0x00007610460f7816 */ /* 0x004fc6000000000f */
[----:B------:R-:W2:Y:S01]  /*4cc40*/  LDL.LU.S16 R70, [R1+0x172] ;  /* 0x0001720001467983 */ /* 0x000ea20000300600 */
[----:B------:R-:W-:Y:S02]  /*4cc50*/  ISETP.LT.AND P1, PT, R52, R19, !P1 ;  /* 0x000000133400720c */ /* 0x000fe40004f21270 */
[----:B------:R-:W-:Y:S01]  /*4cc60*/  ISETP.LT.AND P5, PT, R83, R18, !P0 ;  /* 0x000000125300720c */ /* 0x000fe200047a1270 */
[----:B------:R-:W-:Y:S01]  /*4cc70*/  VIADD R0, R93, 0x1b ;  /* 0x0000001b5d007836 */ /* 0x000fe20000000000 */
[----:B-1----:R-:W-:Y:S01]  /*4cc80*/  ISETP.LT.AND P2, PT, R79, R26, !P0 ;  /* 0x0000001a4f00720c */ /* 0x002fe20004741270 */
[----:B------:R-:W-:Y:S01]  /*4cc90*/  IMAD.WIDE R12, R14, 0x2, R4 ;  /* 0x000000020e0c7825 */ /* 0x000fe200078e0204 */
[----:B------:R1:W-:Y:S01]  /*4cca0*/  @P4 STG.E.U16 desc[UR6][R8.64], R66 ;  /* 0x0000004208004986 */ /* 0x0003e2000c101506 */
[----:B------:R-:W-:Y:S01]  /*4ccb0*/  ISETP.LT.AND P4, PT, R64, R25, !P0 ;  /* 0x000000194000720c */ /* 0x000fe20004781270 */
[----:B------:R-:W4:Y:S01]  /*4ccc0*/  LDC R18, c[0x0][0x398] ;  /* 0x0000e600ff127b82 */ /* 0x000f220000000800 */
[----:B------:R-:W-:Y:S01]  /*4ccd0*/  ISETP.LT.AND P0, PT, R52, R24, !P0 ;  /* 0x000000183400720c */ /* 0x000fe20004701270 */
[----:B------:R-:W-:Y:S01]  /*4cce0*/  IMAD.WIDE R2, R14, 0x2, R36 ;  /* 0x000000020e027825 */ /* 0x000fe200078e0224 */
[----:B------:R-:W2:Y:S04]  /*4ccf0*/  LDL.S16 R76, [R1+0x174] ;  /* 0x00017400014c7983 */ /* 0x000ea80000100600 */
[----:B------:R0:W-:Y:S01]  /*4cd00*/  @P1 STG.E.U16 desc[UR6][R10.64], R17 ;  /* 0x000000110a001986 */ /* 0x0001e2000c101506 */
[----:B------:R-:W-:Y:S01]  /*4cd10*/  ISETP.GE.AND P1, PT, R0, R27, PT ;  /* 0x0000001b0000720c */ /* 0x000fe20003f26270 */
[----:B------:R-:W2:Y:S02]  /*4cd20*/  LDC R19, c[0x0][0x398] ;  /* 0x0000e600ff137b82 */ /* 0x000ea40000000800 */
[----:B------:R3:W-:Y:S01]  /*4cd30*/  @P5 STG.E.U16 desc[UR6][R12.64], R16 ;  /* 0x000000100c005986 */ /* 0x0007e2000c101506 */
[----:B------:R-:W-:Y:S01]  /*4cd40*/  ISETP.LT.AND P5, PT, R83, R23, !P1 ;  /* 0x000000175300720c */ /* 0x000fe20004fa1270 */
[----:B------:R-:W-:-:S02]  /*4cd50*/  IMAD.IADD R0, R14, 0x1, R75 ;  /* 0x000000010e007824 */ /* 0x000fc400078e024b */
[----:B------:R3:W-:Y:S01]  /*4cd60*/  @P2 STG.E.U16 desc[UR6][R2.64], R15 ;  /* 0x0000000f02002986 */ /* 0x0007e2000c101506 */
[C---:B-1----:R-:W-:Y:S01]  /*4cd70*/  IMAD.WIDE R8, R14.reuse, 0x2, R6 ;  /* 0x000000020e087825 */ /* 0x042fe200078e0206 */
[----:B------:R-:W-:Y:S01]  /*4cd80*/  ISETP.LT.AND P2, PT, R79, R21, !P1 ;  /* 0x000000154f00720c */ /* 0x000fe20004f41270 */
[----:B------:R-:W1:Y:S01]  /*4cd90*/  LDC R23, c[0x0][0x398] ;  /* 0x0000e600ff177b82 */ /* 0x000e620000000800 */
[----:B0-----:R-:W-:Y:S01]  /*4cda0*/  PRMT R17, R67, 0x7632, R17 ;  /* 0x0000763243117816 */ /* 0x001fe20000000011 */
[----:B------:R-:W-:Y:S01]  /*4cdb0*/  IMAD.WIDE R10, R14, 0x2, R30 ;  /* 0x000000020e0a7825 */ /* 0x000fe200078e021e */
[----:B---3--:R-:W-:-:S03]  /*4cdc0*/  PRMT R16, R62, 0x7610, R16 ;  /* 0x000076103e107816 */ /* 0x008fc60000000010 */
[----:B------:R-:W-:Y:S01]  /*4cdd0*/  IMAD.WIDE R12, R0, 0x2, R4 ;  /* 0x00000002000c7825 */ /* 0x000fe200078e0204 */
[----:B------:R-:W-:Y:S01]  /*4cde0*/  @P4 STG.E.U16 desc[UR6][R8.64], R67 ;  /* 0x0000004308004986 */ /* 0x000fe2000c101506 */
[----:B------:R-:W0:Y:S02]  /*4cdf0*/  LDC R14, c[0x0][0x398] ;  /* 0x0000e600ff0e7b82 */ /* 0x000e240000000800 */
[----:B------:R-:W-:Y:S01]  /*4ce00*/  VIADD R2, R93, 0x1c ;  /* 0x0000001c5d027836 */ /* 0x000fe20000000000 */
[----:B------:R-:W-:Y:S04]  /*4ce10*/  @P0 STG.E.U16 desc[UR6][R10.64], R17 ;  /* 0x000000110a000986 */ /* 0x000fe8000c101506 */
[----:B------:R4:W-:Y:S01]  /*4ce20*/  @P5 STG.E.U16 desc[UR6][R12.64], R16 ;  /* 0x000000100c005986 */ /* 0x0009e2000c101506 */
[----:B------:R-:W-:Y:S01]  /*4ce30*/  ISETP.GE.AND P0, PT, R2, R22, PT ;  /* 0x000000160200720c */ /* 0x000fe20003f06270 */
[----:B------:R-:W-:Y:S01]  /*4ce40*/  IMAD.WIDE R2, R0, 0x2, R36 ;  /* 0x0000000200027825 */ /* 0x000fe200078e0224 */
[----:B------:R-:W-:Y:S01]  /*4ce50*/  ISETP.LT.AND P4, PT, R64, R20, !P1 ;  /* 0x000000144000720c */ /* 0x000fe20004f81270 */
[----:B------:R-:W3:Y:S01]  /*4ce60*/  LDC R15, c[0x0][0x398] ;  /* 0x0000e600ff0f7b82 */ /* 0x000ee20000000800 */
[----:B----4-:R-:W-:-:S07]  /*4ce70*/  PRMT R12, R63, 0x7610, R12 ;  /* 0x000076103f0c7816 */ /* 0x010fce000000000c */
[----:B------:R-:W4:Y:S01]  /*4ce80*/  LDC R17, c[0x0][0x398] ;  /* 0x0000e600ff117b82 */ /* 0x000f220000000800 */
[----:B------:R2:W-:Y:S01]  /*4ce90*/  @P2 STG.E.U16 desc[UR6][R2.64], R12 ;  /* 0x0000000c02002986 */ /* 0x0005e2000c101506 */
[----:B------:R-:W-:-:S06]  /*4cea0*/  ISETP.LT.AND P6, PT, R83, R18, !P0 ;  /* 0x000000125300720c */ /* 0x000fcc00047c1270 */
[----:B------:R-:W0:Y:S01]  /*4ceb0*/  LDC R18, c[0x0][0x398] ;  /* 0x0000e600ff127b82 */ /* 0x000e220000000800 */
[----:B------:R-:W-:Y:S01]  /*4cec0*/  IMAD.WIDE R8, R0, 0x2, R6 ;  /* 0x0000000200087825 */ /* 0x000fe200078e0206 */
[----:B-1----:R-:W-:Y:S02]  /*4ced0*/  ISETP.LT.AND P5, PT, R79, R23, !P0 ;  /* 0x000000174f00720c */ /* 0x002fe400047a1270 */
[----:B------:R-:W-:Y:S01]  /*4cee0*/  PRMT R13, R68, 0x7632, R13 ;  /* 0x00007632440d7816 */ /* 0x000fe2000000000d */
[----:B------:R-:W-:-:S03]  /*4cef0*/  IMAD.WIDE R10, R0, 0x2, R30 ;  /* 0x00000002000a7825 */ /* 0x000fc600078e021e */
[----:B------:R-:W1:Y:S08]  /*4cf00*/  LDC R16, c[0x0][0x398] ;  /* 0x0000e600ff107b82 */ /* 0x000e700000000800 */
[----:B------:R-:W0:Y:S08]  /*4cf10*/  LDC R20, c[0x0][0x398] ;  /* 0x0000e600ff147b82 */ /* 0x000e300000000800 */
[----:B------:R-:W0:Y:S08]  /*4cf20*/  LDC R22, c[0x0][0x398] ;  /* 0x0000e600ff167b82 */ /* 0x000e300000000800 */
[----:B------:R-:W0:Y:S08]  /*4cf30*/  LDC R21, c[0x0][0x398] ;  /* 0x0000e600ff157b82 */ /* 0x000e300000000800 */
[----:B------:R-:W0:Y:S08]  /*4cf40*/  LDC R27, c[0x0][0x398] ;  /* 0x0000e600ff1b7b82 */ /* 0x000e300000000800 */
[----:B------:R-:W0:Y:S08]  /*4cf50*/  LDC R26, c[0x0][0x398] ;  /* 0x0000e600ff1a7b82 */ /* 0x000e300000000800 */
[----:B------:R-:W0:Y:S08]  /*4cf60*/  LDC R24, c[0x0][0x39c] ;  /* 0x0000e700ff187b82 */ /* 0x000e300000000800 */
[----:B------:R-:W0:Y:S01]  /*4cf70*/  LDC R25, c[0x0][0x398] ;  /* 0x0000e600ff197b82 */ /* 0x000e220000000800 */
[----:B--2---:R-:W-:-:S02]  /*4cf80*/  PRMT R12, R70, 0x7610, R12 ;  /* 0x00007610460c7816 */ /* 0x004fc4000000000c */
[----:B------:R-:W-:Y:S01]  /*4cf90*/  ISETP.LT.AND P1, PT, R52, R19, !P1 ;  /* 0x000000133400720c */ /* 0x000fe20004f21270 */
[----:B------:R-:W2:Y:S01]  /*4cfa0*/  LDL.LU.S16 R70, [R1+0x176] ;  /* 0x0001760001467983 */ /* 0x000ea20000300600 */
[----:B------:R-:W-:Y:S01]  /*4cfb0*/  IMAD.IADD R0, R0, 0x1, R75 ;  /* 0x0000000100007824 */ /* 0x000fe200078e024b */
[----:B0-----:R-:W-:Y:S02]  /*4cfc0*/  ISETP.LT.AND P2, PT, R64, R18, !P0 ;  /* 0x000000124000720c */ /* 0x001fe40004741270 */
[----:B------:R-:W0:Y:S01]  /*4cfd0*/  LDC R19, c[0x0][0x39c] ;  /* 0x0000e700ff137b82 */ /* 0x000e220000000800 */
[----:B------:R1:W-:Y:S01]  /*4cfe0*/  @P4 STG.E.U16 desc[UR6][R8.64], R68 ;  /* 0x0000004408004986 */ /* 0x0003e2000c101506 */
[----:B----4-:R-:W-:Y:S01]  /*4cff0*/  ISETP.LT.AND P0, PT, R52, R17, !P0 ;  /* 0x000000113400720c */ /* 0x010fe20004701270 */
[C---:B------:R-:W-:Y:S02]  /*4d000*/  IMAD.WIDE R2, R0.reuse, 0x2, R4 ;  /* 0x0000000200027825 */ /* 0x040fe400078e0204 */
[----:B------:R-:W4:Y:S03]  /*4d010*/  LDL.S16 R62, [R1+0x178] ;  /* 0x00017800013e7983 */ /* 0x000f260000100600 */
[----:B------:R-:W0:Y:S01]  /*4d020*/  LDC R18, c[0x0][0x398] ;  /* 0x0000e600ff127b82 */ /* 0x000e220000000800 */
[----:B------:R3:W-:Y:S01]  /*4d030*/  @P1 STG.E.U16 desc[UR6][R10.64], R13 ;  /* 0x0000000d0a001986 */ /* 0x0007e2000c101506 */
[----:B-1----:R-:W-:-:S03]  /*4d040*/  IMAD.WIDE R8, R0, 0x2, R36 ;  /* 0x0000000200087825 */ /* 0x002fc600078e0224 */
[----:B------:R-:W4:Y:S03]  /*4d050*/  LDL.LU.S16 R63, [R1+0x17a] ;  /* 0x00017a00013f7983 */ /* 0x000f260000300600 */
[----:B------:R-:W1:Y:S01]  /*4d060*/  LDC R17, c[0x0][0x398] ;  /* 0x0000e600ff117b82 */ /* 0x000e620000000800 */
[----:B---3--:R-:W-:Y:S02]  /*4d070*/  PRMT R11, R80, 0x7610, R11 ;  /* 0x00007610500b7816 */ /* 0x008fe4000000000b */
[----:B------:R-:W-:Y:S01]  /*4d080*/  PRMT R13, R69, 0x7632, R13 ;  /* 0x00007632450d7816 */ /* 0x000fe2000000000d */
[----:B------:R-:W3:Y:S04]  /*4d090*/  LDL.S16 R80, [R1+0x17c] ;  /* 0x00017c0001507983 */ /* 0x000ee80000100600 */
[----:B------:R-:W0:Y:S01]  /*4d0a0*/  LDC R23, c[0x0][0x39c] ;  /* 0x0000e700ff177b82 */ /* 0x000e220000000800 */
[----:B------:R1:W-:Y:S04]  /*4d0b0*/  @P6 STG.E.U16 desc[UR6][R2.64], R11 ;  /* 0x0000000b02006986 */ /* 0x0003e8000c101506 */
[----:B------:R1:W-:Y:S02]  /*4d0c0*/  @P5 STG.E.U16 desc[UR6][R8.64], R12 ;  /* 0x0000000c08005986 */ /* 0x0003e4000c101506 */
[----:B-1----:R-:W-:-:S04]  /*4d0d0*/  IMAD.WIDE R2, R0, 0x2, R6 ;  /* 0x0000000200027825 */ /* 0x002fc800078e0206 */
[----:B------:R-:W-:Y:S01]  /*4d0e0*/  IMAD.WIDE R8, R0, 0x2, R30 ;  /* 0x0000000200087825 */ /* 0x000fe200078e021e */
[----:B------:R-:W-:Y:S04]  /*4d0f0*/  @P2 STG.E.U16 desc[UR6][R2.64], R69 ;  /* 0x0000004502002986 */ /* 0x000fe8000c101506 */
[----:B------:R2:W-:Y:S01]  /*4d100*/  @P0 STG.E.U16 desc[UR6][R8.64], R13 ;  /* 0x0000000d08000986 */ /* 0x0005e2000c101506 */
[----:B------:R-:W-:Y:S01]  /*4d110*/  VIADD R10, R93, 0x1d ;  /* 0x0000001d5d0a7836 */ /* 0x000fe20000000000 */
[----:B--2---:R-:W-:Y:S02]  /*4d120*/  PRMT R13, R70, 0x7610, R13 ;  /* 0x00007610460d7816 */ /* 0x004fe4000000000d */
[----:B------:R-:W2:Y:S02]  /*4d130*/  LDL.LU.S16 R70, [R1+0x17e] ;  /* 0x00017e0001467983 */ /* 0x000ea40000300600 */
[----:B0-----:R-:W-:-:S02]  /*4d140*/  ISETP.GE.AND P1, PT, R10, R19, PT ;  /* 0x000000130a00720c */ /* 0x001fc40003f26270 */
[----:B------:R-:W0:Y:S02]  /*4d150*/  LDC R19, c[0x0][0x39c] ;  /* 0x0000e700ff137b82 */ /* 0x000e240000000800 */
[----:B------:R-:W-:-:S06]  /*4d160*/  ISETP.LT.AND P5, PT, R79, R15, !P1 ;  /* 0x0000000f4f00720c */ /* 0x000fcc0004fa1270 */
[----:B------:R-:W1:Y:S01]  /*4d170*/  LDC R15, c[0x0][0x39c] ;  /* 0x0000e700ff0f7b82 */ /* 0x000e620000000800 */
[----:B------:R-:W-:Y:S01]  /*4d180*/  ISETP.LT.AND P4, PT, R83, R16, !P1 ;  /* 0x000000105300720c */ /* 0x000fe20004f81270 */
[----:B------:R-:W-:Y:S01]  /*4d190*/  IMAD.IADD R12, R0, 0x1, R75 ;  /* 0x00000001000c7824 */ /* 0x000fe200078e024b */
[----:B------:R-:W-:-:S05]  /*4d1a0*/  PRMT R0, R76, 0x7610, R0 ;  /* 0x000076104c007816 */ /* 0x000fca0000000000 */
[----:B------:R-:W0:Y:S01]  /*4d1b0*/  LDC R16, c[0x0][0x398] ;  /* 0x0000e600ff107b82 */ /* 0x000e220000000800 */
[----:B------:R-:W-:Y:S01]  /*4d1c0*/  IMAD.WIDE R10, R12, 0x2, R4 ;  /* 0x000000020c0a7825 */ /* 0x000fe200078e0204 */
[----:B------:R-:W-:Y:S02]  /*4d1d0*/  ISETP.LT.AND P2, PT, R64, R20, !P1 ;  /* 0x000000144000720c */ /* 0x000fe40004f41270 */
[----:B------:R-:W-:Y:S02]  /*4d1e0*/  ISETP.LT.AND P1, PT, R52, R14, !P1 ;  /* 0x0000000e3400720c */ /* 0x000fe40004f21270 */
[----:B------:R3:W-:Y:S01]  /*4d1f0*/  @P4 STG.E.U16 desc[UR6][R10.64], R0 ;  /* 0x000000000a004986 */ /* 0x0007e2000c101506 */
[C---:B------:R-:W-:Y:S01]  /*4d200*/  IMAD.WIDE R8, R12.reuse, 0x2, R36 ;  /* 0x000000020c087825 */ /* 0x040fe200078e0224 */
[----:B------:R-:W-:Y:S01]  /*4d210*/  PRMT R14, R71, 0x7632, R14 ;  /* 0x00007632470e7816 */ /* 0x000fe2000000000e */
[----:B------:R-:W4:Y:S02]  /*4d220*/  LDC R20, c[0x0][0x398] ;  /* 0x0000e600ff147b82 */ /* 0x000f240000000800 */
[----:B------:R-:W-:-:S04]  /*4d230*/  IMAD.WIDE R2, R12, 0x2, R6 ;  /* 0x000000020c027825 */ /* 0x000fc800078e0206 */
[----:B---3--:R-:W-:Y:S02]  /*4d240*/  VIADD R0, R93, 0x1e ;  /* 0x0000001e5d007836 */ /* 0x008fe40000000000 */
[----:B------:R-:W-:-:S03]  /*4d250*/  IMAD.WIDE R10, R12, 0x2, R30 ;  /* 0x000000020c0a7825 */ /* 0x000fc600078e021e */
[----:B-1----:R-:W-:Y:S01]  /*4d260*/  ISETP.GE.AND P0, PT, R0, R15, PT ;  /* 0x0000000f0000720c */ /* 0x002fe20003f06270 */
[----:B------:R-:W-:Y:S01]  /*4d270*/  VIADD R0, R93, 0x1f ;  /* 0x0000001f5d007836 */ /* 0x000fe20000000000 */
[----:B------:R-:W-:Y:S02]  /*4d280*/  @P5 STG.E.U16 desc[UR6][R8.64], R13 ;  /* 0x0000000d08005986 */ /* 0x000fe4000c101506 */
[----:B------:R-:W-:Y:S02]  /*4d290*/  ISETP.LT.AND P5, PT, R83, R18, !P0 ;  /* 0x000000125300720c */ /* 0x000fe400047a1270 */
[----:B------:R1:W-:Y:S01]  /*4d2a0*/  @P2 STG.E.U16 desc[UR6][R2.64], R71 ;  /* 0x0000004702002986 */ /* 0x0003e2000c101506 */
[----:B------:R-:W-:-:S03]  /*4d2b0*/  ISETP.LT.AND P4, PT, R79, R17, !P0 ;  /* 0x000000114f00720c */ /* 0x000fc60004781270 */
[----:B------:R3:W-:Y:S01]  /*4d2c0*/  @P1 STG.E.U16 desc[UR6][R10.64], R14 ;  /* 0x0000000e0a001986 */ /* 0x0007e2000c101506 */
[----:B0-----:R-:W-:Y:S02]  /*4d2d0*/  ISETP.GE.AND P1, PT, R0, R19, PT ;  /* 0x000000130000720c */ /* 0x001fe40003f26270 */
[----:B------:R-:W-:Y:S01]  /*4d2e0*/  ISETP.LT.AND P2, PT, R64, R16, !P0 ;  /* 0x000000104000720c */ /* 0x000fe20004741270 */
[----:B------:R-:W-:Y:S01]  /*4d2f0*/  IMAD.IADD R12, R12, 0x1, R75 ;  /* 0x000000010c0c7824 */ /* 0x000fe200078e024b */
[----:B------:R-:W-:Y:S02]  /*4d300*/  ISETP.LT.AND P0, PT, R52, R22, !P0 ;  /* 0x000000163400720c */ /* 0x000fe40004701270 */
[----:B------:R-:W-:Y:S02]  /*4d310*/  ISETP.LT.AND P6, PT, R83, R21, !P1 ;  /* 0x000000155300720c */ /* 0x000fe40004fc1270 */
[----:B----4-:R-:W-:Y:S01]  /*4d320*/  PRMT R17, R62, 0x7610, R17 ;  /* 0x000076103e117816 */ /* 0x010fe20000000011 */
[C---:B------:R-:W-:Y:S01]  /*4d330*/  IMAD.IADD R0, R12.reuse, 0x1, R75 ;  /* 0x000000010c007824 */ /* 0x040fe200078e024b */
[----:B------:R-:W4:Y:S01]  /*4d340*/  LDL.S16 R62, [R1+0x180] ;  /* 0x00018000013e7983 */ /* 0x000f220000100600 */
[C---:B-1----:R-:W-:Y:S01]  /*4d350*/  IMAD.WIDE R2, R12.reuse, 0x2, R4 ;  /* 0x000000020c027825 */ /* 0x042fe200078e0204 */
[----:B------:R-:W-:Y:S01]  /*4d360*/  PRMT R16, R63, 0x7610, R16 ;  /* 0x000076103f107816 */ /* 0x000fe20000000010 */
[----:B------:R-:W0:Y:S01]  /*4d370*/  LDC R22, c[0x0][0x398] ;  /* 0x0000e600ff167b82 */ /* 0x000e220000000800 */
[----:B------:R-:W4:Y:S01]  /*4d380*/  LDL.LU.S16 R63, [R1+0x182] ;  /* 0x00018200013f7983 */ /* 0x000f220000300600 */
[----:B------:R-:W-:Y:S01]  /*4d390*/  IMAD.WIDE R8, R12, 0x2, R36 ;  /* 0x000000020c087825 */ /* 0x000fe200078e0224 */
[----:B------:R-:W-:-:S03]  /*4d3a0*/  PRMT R19, R72, 0x7632, R19 ;  /* 0x0000763248137816 */ /* 0x000fc60000000013 */
[----:B---3--:R-:W-:Y:S01]  /*4d3b0*/  IMAD.WIDE R10, R12, 0x2, R6 ;  /* 0x000000020c0a7825 */ /* 0x008fe200078e0206 */
[----:B------:R-:W-:Y:S01]  /*4d3c0*/  PRMT R18, R80, 0x7610, R18 ;  /* 0x0000761050127816 */ /* 0x000fe20000000012 */
[----:B------:R1:W-:Y:S01]  /*4d3d0*/  @P5 STG.E.U16 desc[UR6][R2.64], R17 ;  /* 0x0000001102005986 */ /* 0x0003e2000c101506 */
[----:B------:R-:W3:Y:S01]  /*4d3e0*/  LDC R21, c[0x0][0x398] ;  /* 0x0000e600ff157b82 */ /* 0x000ee20000000800 */
[----:B------:R-:W-:Y:S02]  /*4d3f0*/  IMAD.WIDE R12, R12, 0x2, R30 ;  /* 0x000000020c0c7825 */ /* 0x000fe400078e021e */
[----:B------:R1:W-:Y:S02]  /*4d400*/  @P4 STG.E.U16 desc[UR6][R8.64], R16 ;  /* 0x0000001008004986 */ /* 0x0003e4000c101506 */
[----:B------:R-:W-:Y:S02]  /*4d410*/  IMAD.WIDE R14, R0, 0x2, R4 ;  /* 0x00000002000e7825 */ /* 0x000fe400078e0204 */
[----:B------:R1:W-:Y:S04]  /*4d420*/  @P2 STG.E.U16 desc[UR6][R10.64], R72 ;  /* 0x000000480a002986 */ /* 0x0003e8000c101506 */
[----:B------:R1:W-:Y:S04]  /*4d430*/  @P0 STG.E.U16 desc[UR6][R12.64], R19 ;  /* 0x000000130c000986 */ /* 0x0003e8000c101506 */
[----:B------:R0:W-:Y:S04]  /*4d440*/  @P6 STG.E.U16 desc[UR6][R14.64], R18 ;  /* 0x000000120e006986 */ /* 0x0001e8000c101506 */
[----:B------:R-:W4:Y:S01]  /*4d450*/  LDL.S16 R80, [R1+0x184] ;  /* 0x0001840001507983 */ /* 0x000f220000100600 */
[----:B------:R-:W-:-:S02]  /*4d460*/  ISETP.LT.AND P0, PT, R79, R20, !P1 ;  /* 0x000000144f00720c */ /* 0x000fc40004f01270 */
[----:B------:R-:W2:Y:S01]  /*4d470*/  LDC R20, c[0x0][0x398] ;  /* 0x0000e600ff147b82 */ /* 0x000ea20000000800 */
[----:B-1----:R-:W-:Y:S01]  /*4d480*/  VIADD R2, R93, 0x20 ;  /* 0x000000205d027836 */ /* 0x002fe20000000000 */
[----:B------:R-:W-:Y:S01]  /*4d490*/  ISETP.LT.AND P4, PT, R64, R27, !P1 ;  /* 0x0000001b4000720c */ /* 0x000fe20004f81270 */
[----:B------:R-:W-:Y:S01]  /*4d4a0*/  IMAD.WIDE R8, R0, 0x2, R6 ;  /* 0x0000000200087825 */ /* 0x000fe200078e0206 */
[----:B------:R-:W-:-:S03]  /*4d4b0*/  PRMT R17, R73, 0x7632, R17 ;  /* 0x0000763249117816 */ /* 0x000fc60000000011 */
[----:B------:R-:W-:Y:S01]  /*4d4c0*/  IMAD.WIDE R10, R0, 0x2, R30 ;  /* 0x00000002000a7825 */ /* 0x000fe200078e021e */
[----:B------:R-:W1:Y:S08]  /*4d4d0*/  LDC R19, c[0x0][0x398] ;  /* 0x0000e600ff137b82 */ /* 0x000e700000000800 */
[----:B0-----:R-:W0:Y:S01]  /*4d4e0*/  LDC R18, c[0x0][0x398] ;  /* 0x0000e600ff127b82 */ /* 0x001e220000000800 */
[----:B--2---:R-:W-:-:S02]  /*4d4f0*/  PRMT R15, R70, 0x7610, R15 ;  /* 0x00007610460f7816 */ /* 0x004fc4000000000f */
[----:B------:R-:W2:Y:S01]  /*4d500*/  LDL.LU.S16 R70, [R1+0x186] ;  /* 0x0001860001467983 */ /* 0x000ea20000300600 */
[----:B------:R-:W-:Y:S02]  /*4d510*/  ISETP.LT.AND P1, PT, R52, R26, !P1 ;  /* 0x0000001a3400720c */ /* 0x000fe40004f21270 */
[----:B------:R-:W-:Y:S01]  /*4d520*/  ISETP.GE.AND P2, PT, R2, R24, PT ;  /* 0x000000180200720c */ /* 0x000fe20003f46270 */
[C---:B------:R-:W-:Y:S01]  /*4d530*/  IMAD.WIDE R2, R0.reuse, 0x2, R36 ;  /* 0x0000000200027825 */ /* 0x040fe200078e0224 */
[----:B------:R-:W2:Y:S01]  /*4d540*/  LDL.S16 R76, [R1+0x188] ;  /* 0x00018800014c7983 */ /* 0x000ea20000100600 */
[----:B------:R-:W0:Y:S01]  /*4d550*/  LDC R24, c[0x0][0x398] ;  /* 0x0000e600ff187b82 */ /* 0x000e220000000800 */
[----:B------:R-:W-:Y:S01]  /*4d560*/  ISETP.LT.AND P5, PT, R83, R25, !P2 ;  /* 0x000000195300720c */ /* 0x000fe200057a1270 */
[----:B------:R-:W-:Y:S01]  /*4d570*/  IMAD.IADD R14, R0, 0x1, R75 ;  /* 0x00000001000e7824 */ /* 0x000fe200078e024b */
[----:B------:R1:W-:Y:S04]  /*4d580*/  @P0 STG.E.U16 desc[UR6][R2.64], R15 ;  /* 0x0000000f02000986 */ /* 0x0003e8000c101506 */
[----:B------:R1:W-:Y:S01]  /*4d590*/  @P4 STG.E.U16 desc[UR6][R8.64], R73 ;  /* 0x0000004908004986 */ /* 0x0003e2000c101506 */
[----:B---3--:R-:W-:Y:S01]  /*4d5a0*/  ISETP.LT.AND P4, PT, R64, R21, !P2 ;  /* 0x000000154000720c */ /* 0x008fe20005781270 */
[----:B------:R-:W-:Y:S01]  /*4d5b0*/  IMAD.WIDE R12, R14, 0x2, R4 ;  /* 0x000000020e0c7825 */ /* 0x000fe200078e0204 */
[----:B------:R-:W3:Y:S01]  /*4d5c0*/  LDC R21, c[0x0][0x398] ;  /* 0x0000e600ff157b82 */ /* 0x000ee20000000800 */
[----:B------:R1:W-:Y:S01]  /*4d5d0*/  @P1 STG.E.U16 desc[UR6][R10.64], R17 ;  /* 0x000000110a001986 */ /* 0x0003e2000c101506 */
[----:B------:R-:W-:-:S02]  /*4d5e0*/  ISETP.LT.AND P1, PT, R79, R22, !P2 ;  /* 0x000000164f00720c */ /* 0x000fc40005721270 */
[----:B------:R-:W-:Y:S01]  /*4d5f0*/  ISETP.LT.AND P2, PT, R52, R20, !P2 ;  /* 0x000000143400720c */ /* 0x000fe20005741270 */
[----:B-1----:R-:W-:-:S03]  /*4d600*/  IMAD.WIDE R2, R14, 0x2, R6 ;  /* 0x000000020e027825 */ /* 0x002fc600078e0206 */
[----:B------:R-:W1:Y:S01]  /*4d610*/  LDC R20, c[0x0][0x39c] ;  /* 0x0000e700ff147b82 */ /* 0x000e620000000800 */
[----:B------:R-:W-:-:S04]  /*4d620*/  IMAD.WIDE R8, R14, 0x2, R36 ;  /* 0x000000020e087825 */ /* 0x000fc800078e0224 */
[----:B------:R-:W-:-:S03]  /*4d630*/  IMAD.WIDE R10, R14, 0x2, R30 ;  /* 0x000000020e0a7825 */ /* 0x000fc600078e021e */
[----:B------:R-:W0:Y:S01]  /*4d640*/  LDC R17, c[0x0][0x398] ;  /* 0x0000e600ff117b82 */ /* 0x000e220000000800 */
[----:B----4-:R-:W-:Y:S01]  /*4d650*/  PRMT R16, R62, 0x7610, R16 ;  /* 0x000076103e107816 */ /* 0x010fe20000000010 */
[----:B------:R-:W-:-:S06]  /*4d660*/  VIADD R0, R93, 0x21 ;  /* 0x000000215d007836 */ /* 0x000fcc0000000000 */
[----:B------:R-:W4:Y:S01]  /*4d670*/  LDC R15, c[0x0][0x398] ;  /* 0x0000e600ff0f7b82 */ /* 0x000f220000000800 */
[----:B------:R0:W-:Y:S07]  /*4d680*/  @P5 STG.E.U16 desc[UR6][R12.64], R16 ;  /* 0x000000100c005986 */ /* 0x0001ee000c101506 */
[----:B------:R-:W1:Y:S01]  /*4d690*/  LDC R22, c[0x0][0x39c] ;  /* 0x0000e700ff167b82 */ /* 0x000e620000000800 */
[----:B0-----:R-:W-:-:S07]  /*4d6a0*/  PRMT R13, R63, 0x7610, R13 ;  /* 0x000076103f0d7816 */ /* 0x001fce000000000d */
[----:B------:R-:W0:Y:S01]  /*4d6b0*/  LDC R16, c[0x0][0x398] ;  /* 0x0000e600ff107b82 */ /* 0x000e220000000800 */
[----:B------:R-:W-:Y:S01]  /*4d6c0*/  PRMT R12, R74, 0x7632, R12 ;  /* 0x000076324a0c7816 */ /* 0x000fe2000000000c */
[----:B------:R-:W-:Y:S04]  /*4d6d0*/  @P1 STG.E.U16 desc[UR6][R8.64], R13 ;  /* 0x0000000d08001986 */ /* 0x000fe8000c101506 */
[----:B------:R-:W-:Y:S04]  /*4d6e0*/  @P4 STG.E.U16 desc[UR6][R2.64], R74 ;  /* 0x0000004a02004986 */ /* 0x000fe8000c101506 */
[----:B------:R2:W-:Y:S02]  /*4d6f0*/  @P2 STG.E.U16 desc[UR6][R10.64], R12 ;  /* 0x0000000c0a002986 */ /* 0x0005e4000c101506 */
[----:B--2---:R-:W-:-:S02]  /*4d700*/  PRMT R11, R70, 0x7610, R11 ;  /* 0x00007610460b7816 */ /* 0x004fc4000000000b */
[----:B------:R-:W2:Y:S01]  /*4d710*/  LDL.LU.S16 R70, [R1+0x18a] ;  /* 0x00018a0001467983 */ /* 0x000ea20000300600 */
[----:B------:R-:W-:Y:S01]  /*4d720*/  ISETP.GE.AND P0, PT, R0, R23, PT ;  /* 0x000000170000720c */ /* 0x000fe20003f06270 */
[----:B------:R-:W-:Y:S01]  /*4d730*/  IMAD.IADD R0, R14, 0x1, R75 ;  /* 0x000000010e007824 */ /* 0x000fe200078e024b */
[----:B------:R-:W-:Y:S01]  /*4d740*/  PRMT R13, R80, 0x7610, R13 ;  /* 0x00007610500d7816 */ /* 0x000fe2000000000d */
[----:B------:R-:W3:Y:S01]  /*4d750*/  LDL.S16 R62, [R1+0x18c] ;  /* 0x00018c00013e7983 */ /* 0x000ee20000100600 */
[----:B------:R-:W-:Y:S01]  /*4d760*/  ISETP.LT.AND P6, PT, R83, R19, !P0 ;  /* 0x000000135300720c */ /* 0x000fe200047c1270 */
[----:B------:R-:W0:Y:S01]  /*4d770*/  LDC R14, c[0x0][0x398] ;  /* 0x0000e600ff0e7b82 */ /* 0x000e220000000800 */
[----:B------:R-:W-:Y:S01]  /*4d780*/  ISETP.LT.AND P5, PT, R79, R18, !P0 ;  /* 0x000000124f00720c */ /* 0x000fe200047a1270 */
[C---:B------:R-:W-:Y:S01]  /*4d790*/  IMAD.WIDE R2, R0.reuse, 0x2, R4 ;  /* 0x0000000200027825 */ /* 0x040fe200078e0204 */
[----:B------:R-:W3:Y:S03]  /*4d7a0*/  LDL.LU.S16 R80, [R1+0x18e] ;  /* 0x00018e0001507983 */ /* 0x000ee60000300600 */
[----:B------:R-:W-:Y:S01]  /*4d7b0*/  IMAD.WIDE R8, R0, 0x2, R36 ;  /* 0x0000000200087825 */ /* 0x000fe200078e0224 */
[----:B------:R-:W3:Y:S01]  /*4d7c0*/  LDL.S16 R63, [R1+0x190] ;  /* 0x00019000013f7983 */ /* 0x000ee20000100600 */
[----:B------:R-:W0:Y:S08]  /*4d7d0*/  LDC R19, c[0x0][0x398] ;  /* 0x0000e600ff137b82 */ /* 0x000e300000000800 */
[----:B------:R-:W1:Y:S01]  /*4d7e0*/  LDC R18, c[0x0][0x398] ;  /* 0x0000e600ff127b82 */ /* 0x000e620000000800 */
[----:B------:R0:W-:Y:S04]  /*4d7f0*/  @P6 STG.E.U16 desc[UR6][R2.64], R13 ;  /* 0x0000000d02006986 */ /* 0x0001e8000c101506 */
[----:B------:R0:W-:Y:S01]  /*4d800*/  @P5 STG.E.U16 desc[UR6][R8.64], R11 ;  /* 0x0000000b08005986 */ /* 0x0001e2000c101506 */
[----:B------:R-:W-:-:S02]  /*4d810*/  VIADD R10, R93, 0x22 ;  /* 0x000000225d0a7836 */ /* 0x000fc40000000000 */
[----:B------:R-:W2:Y:S01]  /*4d820*/  LDC R23, c[0x0][0x398] ;  /* 0x0000e600ff177b82 */ /* 0x000ea20000000800 */
[----:B0-----:R-:W-:Y:S01]  /*4d830*/  ISETP.LT.AND P5, PT, R64, R19, !P0 ;  /* 0x000000134000720c */ /* 0x001fe200047a1270 */
[----:B------:R-:W-:Y:S01]  /*4d840*/  IMAD.WIDE R2, R0, 0x2, R6 ;  /* 0x0000000200027825 */ /* 0x000fe200078e0206 */
[----:B------:R-:W-:-:S05]  /*4d850*/  PRMT R13, R77, 0x7632, R13 ;  /* 0x000076324d0d7816 */ /* 0x000fca000000000d */
[----:B------:R-:W0:Y:S01]  /*4d860*/  LDC R19, c[0x0][0x398] ;  /* 0x0000e600ff137b82 */ /* 0x000e220000000800 */
[----:B-1----:R-:W-:Y:S01]  /*4d870*/  ISETP.LT.AND P0, PT, R52, R18, !P0 ;  /* 0x000000123400720c */ /* 0x002fe20004701270 */
[----:B------:R-:W-:Y:S01]  /*4d880*/  IMAD.WIDE R8, R0, 0x2, R30 ;  /* 0x0000000200087825 */ /* 0x000fe200078e021e */
[----:B------:R-:W-:-:S05]  /*4d890*/  ISETP.GE.AND P1, PT, R10, R20, PT ;  /* 0x000000140a00720c */ /* 0x000fca0003f26270 */
[----:B------:R-:W1:Y:S01]  /*4d8a0*/  LDC R18, c[0x0][0x39c] ;  /* 0x0000e700ff127b82 */ /* 0x000e620000000800 */
[----:B------:R-:W-:Y:S01]  /*4d8b0*/  @P5 STG.E.U16 desc[UR6][R2.64], R77 ;  /* 0x0000004d02005986 */ /* 0x000fe2000c101506 */
[----:B------:R-:W-:-:S06]  /*4d8c0*/  IMAD.IADD R12, R0, 0x1, R75 ;  /* 0x00000001000c7824 */ /* 0x000fcc00078e024b */
[----:B------:R-:W0:Y:S01]  /*4d8d0*/  LDC R20, c[0x0][0x398] ;  /* 0x0000e600ff147b82 */ /* 0x000e220000000800 */
[----:B------:R2:W-:Y:S02]  /*4d8e0*/  @P0 STG.E.U16 desc[UR6][R8.64], R13 ;  /* 0x0000000d08000986 */ /* 0x0005e4000c101506 */
[----:B--2---:R-:W-:Y:S02]  /*4d8f0*/  PRMT R13, R70, 0x7610, R13 ;  /* 0x00007610460d7816 */ /* 0x004fe4000000000d */
[----:B------:R-:W2:Y:S01]  /*4d900*/  LDL.LU.S16 R70, [R1+0x192] ;  /* 0x0001920001467983 */ /* 0x000ea20000300600 */
[----:B------:R-:W-:Y:S02]  /*4d910*/  ISETP.LT.AND P2, PT, R83, R17, !P1 ;  /* 0x000000115300720c */ /* 0x000fe40004f41270 */
[----:B------:R-:W-:Y:S01]  /*4d920*/  ISETP.LT.AND P4, PT, R79, R16, !P1 ;  /* 0x000000104f00720c */ /* 0x000fe20004f81270 */
[----:B------:R-:W3:Y:S01]  /*4d930*/  LDC R17, c[0x0][0x398] ;  /* 0x0000e600ff117b82 */ /* 0x000ee20000000800 */
[----:B------:R-:W-:Y:S01]  /*4d940*/  PRMT R0, R76, 0x7610, R0 ;  /* 0x000076104c007816 */ /* 0x000fe20000000000 */
[----:B------:R-:W-:Y:S01]  /*4d950*/  IMAD.WIDE R10, R12, 0x2, R4 ;  /* 0x000000020c0a7825 */ /* 0x000fe200078e0204 */
[----:B------:R-:W2:Y:S05]  /*4d960*/  LDL.S16 R76, [R1+0x194] ;  /* 0x00019400014c7983 */ /* 0x000eaa0000100600 */
[----:B------:R-:W3:Y:S01]  /*4d970*/  LDC R16, c[0x0][0x398] ;  /* 0x0000e600ff107b82 */ /* 0x000ee20000000800 */
[----:B----4-:R-:W-:-:S02]  /*4d980*/  ISETP.LT.AND P5, PT, R64, R15, !P1 ;  /* 0x0000000f4000720c */ /* 0x010fc40004fa1270 */
[----:B------:R-:W-:Y:S01]  /*4d990*/  ISETP.LT.AND P0, PT, R52, R14, !P1 ;  /* 0x0000000e3400720c */ /* 0x000fe20004f01270 */
[----:B------:R4:W-:Y:S01]  /*4d9a0*/  @P2 STG.E.U16 desc[UR6][R10.64], R0 ;  /* 0x000000000a002986 */ /* 0x0009e2000c101506 */
[----:B------:R-:W-:Y:S01]  /*4d9b0*/  IMAD.WIDE R2, R12, 0x2, R36 ;  /* 0x000000020c027825 */ /* 0x000fe200078e0224 */
[----:B------:R-:W-:-:S03]  /*4d9c0*/  PRMT R14, R78, 0x7632, R14 ;  /* 0x000076324e0e7816 */ /* 0x000fc6000000000e */
[----:B------:R-:W-:-:S04]  /*4d9d0*/  IMAD.WIDE R8, R12, 0x2, R6 ;  /* 0x000000020c087825 */ /* 0x000fc800078e0206 */
[----:B----4-:R-:W-:Y:S02]  /*4d9e0*/  VIADD R0, R93, 0x23 ;  /* 0x000000235d007836 */ /* 0x010fe40000000000 */
[----:B------:R-:W-:-:S03]  /*4d9f0*/  IMAD.WIDE R10, R12, 0x2, R30 ;  /* 0x000000020c0a7825 */ /* 0x000fc600078e021e */
[----:B-1----:R-:W-:Y:S01]  /*4da00*/  ISETP.GE.AND P1, PT, R0, R18, PT ;  /* 0x000000120000720c */ /* 0x002fe20003f26270 */
[----:B------:R-:W-:Y:S01]  /*4da10*/  VIADD R0, R93, 0x24 ;  /* 0x000000245d007836 */ /* 0x000fe20000000000 */
[----:B------:R1:W-:Y:S02]  /*4da20*/  @P4 STG.E.U16 desc[UR6][R2.64], R13 ;  /* 0x0000000d02004986 */ /* 0x0003e4000c101506 */
[----:B0-----:R-:W-:Y:S02]  /*4da30*/  ISETP.LT.AND P4, PT, R79, R20, !P1 ;  /* 0x000000144f00720c */ /* 0x001fe40004f81270 */
[----:B------:R0:W-:Y:S01]  /*4da40*/  @P5 STG.E.U16 desc[UR6][R8.64], R78 ;  /* 0x0000004e08005986 */ /* 0x0001e2000c101506 */
[----:B---3--:R-:W-:Y:S01]  /*4da50*/  ISETP.LT.AND P5, PT, R83, R21, !P1 ;  /* 0x000000155300720c */ /* 0x008fe20004fa1270 */
[----:B------:R-:W-:Y:S01]  /*4da60*/  IMAD.IADD R12, R12, 0x1, R75 ;  /* 0x000000010c0c7824 */ /* 0x000fe200078e024b */
[----:B------:R-:W-:Y:S01]  /*4da70*/  ISETP.LT.AND P2, PT, R64, R19, !P1 ;  /* 0x000000134000720c */ /* 0x000fe20004f41270 */
[----:B------:R-:W-:Y:S01]  /*4da80*/  @P0 STG.E.U16 desc[UR6][R10.64], R14 ;  /* 0x0000000e0a000986 */ /* 0x000fe2000c101506 */
[----:B------:R-:W-:Y:S01]  /*4da90*/  ISETP.GE.AND P0, PT, R0, R22, PT ;  /* 0x000000160000720c */ /* 0x000fe20003f06270 */
[----:B------:R-:W3:Y:S01]  /*4daa0*/  LDC R21, c[0x0][0x398] ;  /* 0x0000e600ff157b82 */ /* 0x000ee20000000800 */
[----:B------:R-:W-:-:S02]  /*4dab0*/  ISETP.LT.AND P1, PT, R52, R17, !P1 ;  /* 0x000000113400720c */ /* 0x000fc40004f21270 */
[----:B------:R-:W-:Y:S02]  /*4dac0*/  ISETP.LT.AND P6, PT, R83, R16, !P0 ;  /* 0x000000105300720c */ /* 0x000fe400047c1270 */
[----:B------:R-:W-:Y:S01]  /*4dad0*/  PRMT R16, R80, 0x7610, R16 ;  /* 0x0000761050107816 */ /* 0x000fe20000000010 */
[----:B-1----:R-:W-:Y:S01]  /*4dae0*/  IMAD.WIDE R2, R12, 0x2, R4 ;  /* 0x000000020c027825 */ /* 0x002fe200078e0204 */
[----:B------:R-:W4:Y:S01]  /*4daf0*/  LDL.LU.S16 R80, [R1+0x196] ;  /* 0x0001960001507983 */ /* 0x000f220000300600 */
[----:B------:R-:W-:Y:S01]  /*4db00*/  PRMT R17, R62, 0x7610, R17 ;  /* 0x000076103e117816 */ /* 0x000fe20000000011 */
[----:B------:R-:W1:Y:S01]  /*4db10*/  LDC R22, c[0x0][0x39c] ;  /* 0x0000e700ff167b82 */ /* 0x000e620000000800 */
[----:B0-----:R-:W-:Y:S01]  /*4db20*/  IMAD.WIDE R8, R12, 0x2, R36 ;  /* 0x000000020c087825 */ /* 0x001fe200078e0224 */
[----:B------:R-:W4:Y:S04]  /*4db30*/  LDL.S16 R62, [R1+0x198] ;  /* 0x00019800013e7983 */ /* 0x000f280000100600 */
[----:B------:R-:W-:Y:S02]  /*4db40*/  @P5 STG.E.U16 desc[UR6][R2.64], R17 ;  /* 0x0000001102005986 */ /* 0x000fe4000c101506 */
[----:B------:R-:W0:Y:S02]  /*4db50*/  LDC R20, c[0x0][0x398] ;  /* 0x0000e600ff147b82 */ /* 0x000e240000000800 */
[----:B------:R2:W-:Y:S02]  /*4db60*/  @P4 STG.E.U16 desc[UR6][R8.64], R16 ;  /* 0x0000001008004986 */ /* 0x0005e4000c101506 */
[----:B--2---:R-:W-:-:S02]  /*4db70*/  PRMT R16, R70, 0x7610, R16 ;  /* 0x0000761046107816 */ /* 0x004fc40000000010 */
[----:B------:R-:W2:Y:S01]  /*4db80*/  LDL.LU.S16 R70, [R1+0x19a] ;  /* 0x00019a0001467983 */ /* 0x000ea20000300600 */
[C---:B------:R-:W-:Y:S01]  /*4db90*/  IMAD.IADD R0, R12.reuse, 0x1, R75 ;  /* 0x000000010c007824 */ /* 0x040fe200078e024b */
[----:B------:R-:W-:Y:S01]  /*4dba0*/  PRMT R19, R81, 0x7632, R19 ;  /* 0x0000763251137816 */ /* 0x000fe20000000013 */
[----:B------:R-:W-:Y:S01]  /*4dbb0*/  IMAD.WIDE R10, R12, 0x2, R6 ;  /* 0x000000020c0a7825 */ /* 0x000fe200078e0206 */
[----:B------:R-:W-:-:S03]  /*4dbc0*/  PRMT R18, R63, 0x7610, R18 ;  /* 0x000076103f127816 */ /* 0x000fc60000000012 */
[----:B------:R-:W-:Y:S02]  /*4dbd0*/  VIADD R25, R93, 0x25 ;  /* 0x000000255d197836 */ /* 0x000fe40000000000 */
[----:B------:R-:W-:Y:S01]  /*4dbe0*/  IMAD.WIDE R12, R12, 0x2, R30 ;  /* 0x000000020c0c7825 */ /* 0x000fe200078e021e */
[----:B------:R-:W-:Y:S03]  /*4dbf0*/  @P2 STG.E.U16 desc[UR6][R10.64], R81 ;  /* 0x000000510a002986 */ /* 0x000fe6000c101506 */
[----:B------:R-:W-:Y:S01]  /*4dc00*/  IMAD.WIDE R14, R0, 0x2, R4 ;  /* 0x00000002000e7825 */ /* 0x000fe200078e0204 */
[----:B------:R0:W-:Y:S04]  /*4dc10*/  @P1 STG.E.U16 desc[UR6][R12.64], R19 ;  /* 0x000000130c001986 */ /* 0x0001e8000c101506 */
[----:B------:R0:W-:Y:S01]  /*4dc20*/  @P6 STG.E.U16 desc[UR6][R14.64], R18 ;  /* 0x000000120e006986 */ /* 0x0001e2000c101506 */
[----:B-1----:R-:W-:-:S02]  /*4dc30*/  ISETP.GE.AND P2, PT, R25, R22, PT ;  /* 0x000000161900720c */ /* 0x002fc40003f46270 */
[----:B---3--:R-:W-:Y:S02]  /*4dc40*/  ISETP.LT.AND P1, PT, R79, R21, !P0 ;  /* 0x000000154f00720c */ /* 0x008fe40004721270 */
[----:B0-----:R-:W-:Y:S01]  /*4dc50*/  ISETP.LT.AND P4, PT, R64, R20, !P0 ;  /* 0x000000144000720c */ /* 0x001fe20004781270 */
[----:B------:R-:W-:Y:S01]  /*4dc60*/  IMAD.WIDE R2, R0, 0x2, R36 ;  /* 0x0000000200027825 */ /* 0x000fe200078e0224 */
[----:B------:R-:W-:Y:S01]  /*4dc70*/  PRMT R17, R82, 0x7632, R17 ;  /* 0x0000763252117816 */ /* 0x000fe20000000011 */
[----:B------:R-:W0:Y:S01]  /*4dc80*/  LDC R19, c[0x0][0x39c] ;  /* 0x0000e700ff137b82 */ /* 0x000e220000000800 */
[----:B------:R-:W3:Y:S07]  /*4dc90*/  LDL.S16 R63, [R1+0x19c] ;  /* 0x00019c00013f7983 */ /* 0x000eee0000100600 */
[----:B------:R-:W1:Y:S01]  /*4dca0*/  LDC R15, c[0x0][0x398] ;  /* 0x0000e600ff0f7b82 */ /* 0x000e620000000800 */
[----:B------:R-:W-:-:S02]  /*4dcb0*/  ISETP.LT.AND P0, PT, R52, R24, !P0 ;  /* 0x000000183400720c */ /* 0x000fc40004701270 */
[----:B------:R-:W-:Y:S01]  /*4dcc0*/  ISETP.LT.AND P5, PT, R83, R23, !P2 ;  /* 0x000000175300720c */ /* 0x000fe200057a1270 */
[----:B------:R-:W-:-:S04]  /*4dcd0*/  IMAD.IADD R14, R0, 0x1, R75 ;  /* 0x00000001000e7824 */ /* 0x000fc800078e024b */
[----:B------:R-:W0:Y:S01]  /*4dce0*/  LDC R18, c[0x0][0x398] ;  /* 0x0000e600ff127b82 */ /* 0x000e220000000800 */
[C---:B------:R-:W-:Y:S01]  /*4dcf0*/  IMAD.WIDE R8, R0.reuse, 0x2, R6 ;  /* 0x0000000200087825 */ /* 0x040fe200078e0206 */
[----:B------:R4:W-:Y:S03]  /*4dd00*/  @P1 STG.E.U16 desc[UR6][R2.64], R16 ;  /* 0x0000001002001986 */ /* 0x0009e6000c101506 */
[----:B------:R-:W-:Y:S01]  /*4dd10*/  IMAD.WIDE R10, R0, 0x2, R30 ;  /* 0x00000002000a7825 */ /* 0x000fe200078e021e */
[----:B------:R-:W-:Y:S02]  /*4dd20*/  PRMT R0, R76, 0x7610, R0 ;  /* 0x000076104c007816 */ /* 0x000fe40000000000 */
[----:B------:R-:W0:Y:S01]  /*4dd30*/  LDC R20, c[0x0][0x398] ;  /* 0x0000e600ff147b82 */ /* 0x000e220000000800 */
[----:B------:R-:W-:Y:S01]  /*4dd40*/  IMAD.WIDE R12, R14, 0x2, R4 ;  /* 0x000000020e0c7825 */ /* 0x000fe200078e0204 */
[----:B------:R0:W-:Y:S04]  /*4dd50*/  @P4 STG.E.U16 desc[UR6][R8.64], R82 ;  /* 0x0000005208004986 */ /* 0x0001e8000c101506 */
[----:B------:R0:W-:Y:S02]  /*4dd60*/  @P0 STG.E.U16 desc[UR6][R10.64], R17 ;  /* 0x000000110a000986 */ /* 0x0001e4000c101506 */
[----:B----4-:R-:W4:Y:S02]  /*4dd70*/  LDC R16, c[0x0][0x398] ;  /* 0x0000e600ff107b82 */ /* 0x010f240000000800 */
[----:B------:R0:W-:Y:S01]  /*4dd80*/  @P5 STG.E.U16 desc[UR6][R12.64], R0 ;  /* 0x000000000c005986 */ /* 0x0001e2000c101506 */
[----:B-1----:R-:W-:-:S05]  /*4dd90*/  ISETP.LT.AND P5, PT, R64, R15, !P2 ;  /* 0x0000000f4000720c */ /* 0x002fca00057a1270 */
[----:B------:R-:W1:Y:S08]  /*4dda0*/  LDC R15, c[0x0][0x398] ;  /* 0x0000e600ff0f7b82 */ /* 0x000e700000000800 */
[----:B------:R-:W1:Y:S01]  /*4ddb0*/  LDC R23, c[0x0][0x398] ;  /* 0x0000e600ff177b82 */ /* 0x000e620000000800 */
[----:B0-----:R-:W-:Y:S01]  /*4ddc0*/  ISETP.LT.AND P4, PT, R79, R18, !P2 ;  /* 0x000000124f00720c */ /* 0x001fe20005781270 */
[----:B------:R-:W-:Y:S01]  /*4ddd0*/  VIADD R24, R93, 0x26 ;  /* 0x000000265d187836 */ /* 0x000fe20000000000 */
[----:B------:R-:W-:Y:S01]  /*4dde0*/  PRMT R18, R80, 0x7610, R18 ;  /* 0x0000761050127816 */ /* 0x000fe20000000012 */
[C---:B------:R-:W-:Y:S01]  /*4ddf0*/  IMAD.WIDE R2, R14.reuse, 0x2, R36 ;  /* 0x000000020e027825 */ /* 0x040fe200078e0224 */
[----:B------:R-:W3:Y:S03]  /*4de00*/  LDL.LU.S16 R80, [R1+0x19e] ;  /* 0x00019e0001507983 */ /* 0x000ee60000300600 */
[----:B------:R-:W-:Y:S01]  /*4de10*/  IMAD.WIDE R8, R14, 0x2, R6 ;  /* 0x000000020e087825 */ /* 0x000fe200078e0206 */
[----:B------:R-:W-:Y:S01]  /*4de20*/  ISETP.GE.AND P1, PT, R24, R19, PT ;  /* 0x000000131800720c */ /* 0x000fe20003f26270 */
[----:B------:R-:W3:Y:S01]  /*4de30*/  LDL.S16 R76, [R1+0x1a0] ;  /* 0x0001a000014c7983 */ /* 0x000ee20000100600 */
[----:B------:R-:W0:Y:S03]  /*4de40*/  LDC R22, c[0x0][0x398] ;  /* 0x0000e600ff167b82 */ /* 0x000e260000000800 */
[----:B------:R0:W-:Y:S01]  /*4de50*/  @P4 STG.E.U16 desc[UR6][R2.64], R18 ;  /* 0x0000001202004986 */ /* 0x0001e2000c101506 */
[----:B------:R-:W-:-:S02]  /*4de60*/  ISETP.LT.AND P6, PT, R83, R20, !P1 ;  /* 0x000000145300720c */ /* 0x000fc40004fc1270 */
[----:B----4-:R-:W-:Y:S01]  /*4de70*/  ISETP.LT.AND P4, PT, R64, R16, !P1 ;  /* 0x000000104000720c */ /* 0x010fe20004f81270 */
[----:B------:R4:W-:Y:S01]  /*4de80*/  @P5 STG.E.U16 desc[UR6][R8.64], R84 ;  /* 0x0000005408005986 */ /* 0x0009e2000c101506 */
[----:B-1----:R-:W-:Y:S01]  /*4de90*/  ISETP.LT.AND P5, PT, R79, R15, !P1 ;  /* 0x0000000f4f00720c */ /* 0x002fe20004fa1270 */
[----:B------:R-:W1:Y:S01]  /*4dea0*/  LDC R21, c[0x0][0x39c] ;  /* 0x0000e700ff157b82 */ /* 0x000e620000000800 */
[----:B------:R-:W-:Y:S01]  /*4deb0*/  ISETP.LT.AND P1, PT, R52, R23, !P1 ;  /* 0x000000173400720c */ /* 0x000fe20004f21270 */
[C---:B------:R-:W-:Y:S01]  /*4dec0*/  IMAD.WIDE R10, R14.reuse, 0x2, R30 ;  /* 0x000000020e0a7825 */ /* 0x040fe200078e021e */
[----:B------:R-:W-:Y:S02]  /*4ded0*/  IADD3 R0, PT, PT, R14, R75, RZ ;  /* 0x0000004b0e007210 */ /* 0x000fe40007ffe0ff */
[----:B0-----:R-:W-:Y:S01]  /*4dee0*/  ISETP.LT.AND P2, PT, R52, R22, !P2 ;  /* 0x000000163400720c */ /* 0x001fe20005741270 */
[----:B------:R-:W-:Y:S02]  /*4def0*/  VIADD R17, R93, 0x3f ;  /* 0x0000003f5d117836 */ /* 0x000fe40000000000 */
[----:B------:R-:W0:Y:S01]  /*4df00*/  LDC R22, c[0x0][0x398] ;  /* 0x0000e600ff167b82 */ /* 0x000e220000000800 */
[----:B------:R-:W-:-:S07]  /*4df10*/  PRMT R20, R84, 0x7632, R20 ;  /* 0x0000763254147816 */ /* 0x000fce0000000014 */
[----:B------:R-:W0:Y:S01]  /*4df20*/  LDC R18, c[0x0][0x39c] ;  /* 0x0000e700ff127b82 */ /* 0x000e220000000800 */
[----:B------:R-:W-:-:S07]  /*4df30*/  PRMT R19, R62, 0x7610, R19 ;  /* 0x000076103e137816 */ /* 0x000fce0000000013 */
[----:B------:R-:W0:Y:S01]  /*4df40*/  LDC R15, c[0x0][0x398] ;  /* 0x0000e600ff0f7b82 */ /* 0x000e220000000800 */
[----:B--2---:R-:W-:Y:S02]  /*4df50*/  PRMT R23, R70, 0x7610, R23 ;  /* 0x0000761046177816 */ /* 0x004fe40000000017 */
[----:B------:R-:W2:Y:S01]  /*4df60*/  LDL.LU.S16 R70, [R1+0x1a2] ;  /* 0x0001a20001467983 */ /* 0x000ea20000300600 */
[----:B------:R-:W-:-:S03]  /*4df70*/  VIADD R14, R93, 0x27 ;  /* 0x000000275d0e7836 */ /* 0x000fc60000000000 */
[----:B------:R0:W-:Y:S02]  /*4df80*/  @P2 STG.E.U16 desc[UR6][R10.64], R20 ;  /* 0x000000140a002986 */ /* 0x0001e4000c101506 */
[----:B-1----:R-:W-:Y:S02]  /*4df90*/  ISETP.GE.AND P2, PT, R14, R21, PT ;  /* 0x000000150e00720c */ /* 0x002fe40003f46270 */
[----:B------:R-:W1:Y:S01]  /*4dfa0*/  LDC R14, c[0x0][0x398] ;  /* 0x0000e600ff0e7b82 */ /* 0x000e620000000800 */
[----:B------:R-:W-:Y:S01]  /*4dfb0*/  ISETP.GE.AND P0, PT, R17, R53, PT ;  /* 0x000000351100720c */ /* 0x000fe20003f06270 */
[C---:B------:R-:W-:Y:S01]  /*4dfc0*/  IMAD.WIDE R12, R0.reuse, 0x2, R4 ;  /* 0x00000002000c7825 */ /* 0x040fe200078e0204 */
[----:B------:R-:W-:Y:S01]  /*4dfd0*/  PRMT R24, R87, 0x7632, R24 ;  /* 0x0000763257187816 */ /* 0x000fe20000000018 */
[----:B------:R-:W2:Y:S04]  /*4dfe0*/  LDL.S16 R62, [R1+0x1a4] ;  /* 0x0001a400013e7983 */ /* 0x000ea80000100600 */
[----:B------:R-:W3:Y:S08]  /*4dff0*/  LDC R17, c[0x0][0x398] ;  /* 0x0000e600ff117b82 */ /* 0x000ef00000000800 */
[----:B------:R-:W3:Y:S01]  /*4e000*/  LDC R21, c[0x0][0x398] ;  /* 0x0000e600ff157b82 */ /* 0x000ee20000000800 */
[----:B------:R3:W-:Y:S01]  /*4e010*/  @P6 STG.E.U16 desc[UR6][R12.64], R19 ;  /* 0x000000130c006986 */ /* 0x0007e2000c101506 */
[----:B0-----:R-:W-:Y:S01]  /*4e020*/  ISETP.LT.AND P6, PT, R83, R22, !P2 ;  /* 0x000000165300720c */ /* 0x001fe200057c1270 */
[----:B------:R-:W-:-:S04]  /*4e030*/  IMAD.WIDE R2, R0, 0x2, R36 ;  /* 0x0000000200027825 */ /* 0x000fc800078e0224 */
[C---:B----4-:R-:W-:Y:S01]  /*4e040*/  IMAD.WIDE R8, R0.reuse, 0x2, R6 ;  /* 0x0000000200087825 */ /* 0x050fe200078e0206 */
[----:B------:R0:W-:Y:S01]  /*4e050*/  @P5 STG.E.U16 desc[UR6][R2.64], R23 ;  /* 0x0000001702005986 */ /* 0x0001e2000c101506 */
[----:B------:R-:W4:Y:S02]  /*4e060*/  LDC R20, c[0x0][0x398] ;  /* 0x0000e600ff147b82 */ /* 0x000f240000000800 */
[C---:B------:R-:W-:Y:S02]  /*4e070*/  IMAD.IADD R16, R0.reuse, 0x1, R75 ;  /* 0x0000000100107824 */ /* 0x040fe400078e024b */
[----:B------:R-:W-:Y:S01]  /*4e080*/  IMAD.WIDE R10, R0, 0x2, R30 ;  /* 0x00000002000a7825 */ /* 0x000fe200078e021e */
[----:B---3--:R-:W-:-:S03]  /*4e090*/  PRMT R22, R63, 0x7610, R22 ;  /* 0x000076103f167816 */ /* 0x008fc60000000016 */
[----:B------:R-:W-:Y:S01]  /*4e0a0*/  VIADD R19, R93, 0x28 ;  /* 0x000000285d137836 */ /* 0x000fe20000000000 */
[----:B------:R3:W-:Y:S01]  /*4e0b0*/  @P4 STG.E.U16 desc[UR6][R8.64], R87 ;  /* 0x0000005708004986 */ /* 0x0007e2000c101506 */
[----:B------:R-:W-:Y:S01]  /*4e0c0*/  IMAD.WIDE R12, R16, 0x2, R4 ;  /* 0x00000002100c7825 */ /* 0x000fe200078e0204 */
[----:B-1----:R-:W-:Y:S01]  /*4e0d0*/  ISETP.LT.AND P5, PT, R79, R14, !P2 ;  /* 0x0000000e4f00720c */ /* 0x002fe200057a1270 */
[----:B------:R-:W1:Y:S01]  /*4e0e0*/  LDC R0, c[0x0][0x398] ;  /* 0x0000e600ff007b82 */ /* 0x000e620000000800 */
[----:B------:R-:W-:Y:S01]  /*4e0f0*/  @P1 STG.E.U16 desc[UR6][R10.64], R24 ;  /* 0x000000180a001986 */ /* 0x000fe2000c101506 */
[----:B------:R-:W-:Y:S02]  /*4e100*/  ISETP.GE.AND P1, PT, R19, R18, PT ;  /* 0x000000121300720c */ /* 0x000fe40003f26270 */
[----:B------:R-:W-:Y:S01]  /*4e110*/  ISETP.LT.AND P4, PT, R64, R15, !P2 ;  /* 0x0000000f4000720c */ /* 0x000fe20005781270 */
[----:B------:R0:W-:Y:S01]  /*4e120*/  @P6 STG.E.U16 desc[UR6][R12.64], R22 ;  /* 0x000000160c006986 */ /* 0x0001e2000c101506 */
[----:B------:R-:W-:-:S02]  /*4e130*/  ISETP.LT.AND P2, PT, R52, R17, !P2 ;  /* 0x000000113400720c */ /* 0x000fc40005741270 */
[----:B------:R-:W-:Y:S01]  /*4e140*/  ISETP.LT.AND P6, PT, R83, R21, !P1 ;  /* 0x000000155300720c */ /* 0x000fe20004fc1270 */
[C---:B------:R-:W-:Y:S01]  /*4e150*/  IMAD.IADD R17, R16.reuse, 0x1, R75 ;  /* 0x0000000110117824 */ /* 0x040fe200078e024b */
[----:B------:R-:W1:Y:S01]  /*4e160*/  LDC R18, c[0x0][0x398] ;  /* 0x0000e600ff127b82 */ /* 0x000e620000000800 */
[----:B0-----:R-:W-:-:S04]  /*4e170*/  IMAD.WIDE R2, R16, 0x2, R36 ;  /* 0x0000000210027825 */ /* 0x001fc800078e0224 */
[C---:B---3--:R-:W-:Y:S01]  /*4e180*/  IMAD.WIDE R8, R16.reuse, 0x2, R6 ;  /* 0x0000000210087825 */ /* 0x048fe200078e0206 */
[----:B------:R-:W-:Y:S02]  /*4e190*/  PRMT R22, R89, 0x7632, R22 ;  /* 0x0000763259167816 */ /* 0x000fe40000000016 */
[----:B------:R-:W0:Y:S01]  /*4e1a0*/  LDC R19, c[0x0][0x398] ;  /* 0x0000e600ff137b82 */ /* 0x000e220000000800 */
[----:B------:R-:W-:-:S04]  /*4e1b0*/  IMAD.WIDE R10, R16, 0x2, R30 ;  /* 0x00000002100a7825 */ /* 0x000fc800078e021e */
[----:B------:R-:W-:-:S03]  /*4e1c0*/  IMAD.WIDE R12, R17, 0x2, R4 ;  /* 0x00000002110c7825 */ /* 0x000fc600078e0204 */
[----:B------:R-:W3:Y:S01]  /*4e1d0*/  LDC R15, c[0x0][0x39c] ;  /* 0x0000e700ff0f7b82 */ /* 0x000ee20000000800 */
[----:B------:R-:W-:Y:S02]  /*4e1e0*/  PRMT R21, R80, 0x7610, R21 ;  /* 0x0000761050157816 */ /* 0x000fe40000000015 */
[----:B------:R-:W2:Y:S05]  /*4e1f0*/  LDL.LU.S16 R80, [R1+0x1a6] ;  /* 0x0001a60001507983 */ /* 0x000eaa0000300600 */
[----:B------:R-:W2:Y:S01]  /*4e200*/  LDC R14, c[0x0][0x398] ;  /* 0x0000e600ff0e7b82 */ /* 0x000ea20000000800 */
[----:B------:R-:W-:Y:S01]  /*4e210*/  PRMT R23, R76, 0x7610, R23 ;  /* 0x000076104c177816 */ /* 0x000fe20000000017 */
[----:B------:R-:W2:Y:S04]  /*4e220*/  LDL.S16 R63, [R1] ;  /* 0x00000000013f7983 */ /* 0x000ea80000100600 */
[----:B------:R0:W-:Y:S02]  /*4e230*/  @P5 STG.E.U16 desc[UR6][R2.64], R21 ;  /* 0x0000001502005986 */ /* 0x0001e4000c101506 */
[----:B------:R-:W2:Y:S02]  /*4e240*/  LDC R16, c[0x0][0x398] ;  /* 0x0000e600ff107b82 */ /* 0x000ea40000000800 */
[----:B------:R-:W-:Y:S04]  /*4e250*/  @P4 STG.E.U16 desc[UR6][R8.64], R89 ;  /* 0x0000005908004986 */ /* 0x000fe8000c101506 */
[----:B------:R-:W-:Y:S04]  /*4e260*/  @P2 STG.E.U16 desc[UR6][R10.64], R22 ;  /* 0x000000160a002986 */ /* 0x000fe8000c101506 */
[----:B------:R2:W-:Y:S01]  /*4e270*/  @P6 STG.E.U16 desc[UR6][R12.64], R23 ;  /* 0x000000170c006986 */ /* 0x0005e2000c101506 */
[----:B-1----:R-:W-:-:S02]  /*4e280*/  ISETP.LT.AND P4, PT, R79, R18, !P1 ;  /* 0x000000124f00720c */ /* 0x002fc40004f81270 */
[----:B0-----:R-:W-:Y:S01]  /*4e290*/  ISETP.LT.AND P5, PT, R64, R19, !P1 ;  /* 0x000000134000720c */ /* 0x001fe20004fa1270 */
[----:B------:R-:W-:Y:S01]  /*4e2a0*/  IMAD.WIDE R2, R17, 0x2, R36 ;  /* 0x0000000211027825 */ /* 0x000fe200078e0224 */
[----:B--2---:R-:W-:-:S03]  /*4e2b0*/  PRMT R13, R70, 0x7610, R13 ;  /* 0x00007610460d7816 */ /* 0x004fc6000000000d */
[----:B------:R-:W-:Y:S01]  /*4e2c0*/  IMAD.WIDE R8, R17, 0x2, R6 ;  /* 0x0000000211087825 */ /* 0x000fe200078e0206 */
[----:B------:R-:W2:Y:S01]  /*4e2d0*/  LDL.LU.S16 R70, [R1+0x2] ;  /* 0x0000020001467983 */ /* 0x000ea20000300600 */
[----:B----4-:R-:W-:Y:S01]  /*4e2e0*/  ISETP.LT.AND P1, PT, R52, R20, !P1 ;  /* 0x000000143400720c */ /* 0x010fe20004f21270 */
[----:B------:R-:W0:Y:S01]  /*4e2f0*/  LDC R18, c[0x0][0x39c] ;  /* 0x0000e700ff127b82 */ /* 0x000e220000000800 */
[----:B------:R-:W-:Y:S01]  /*4e300*/  VIADD R20, R93, 0x29 ;  /* 0x000000295d147836 */ /* 0x000fe20000000000 */
[----:B------:R-:W-:Y:S01]  /*4e310*/  PRMT R24, R91, 0x7632, R24 ;  /* 0x000076325b187816 */ /* 0x000fe20000000018 */
[C---:B------:R-:W-:Y:S01]  /*4e320*/  IMAD.WIDE R10, R17.reuse, 0x2, R30 ;  /* 0x00000002110a7825 */ /* 0x040fe200078e021e */
[----:B------:R1:W-:Y:S02]  /*4e330*/  @P4 STG.E.U16 desc[UR6][R2.64], R13 ;  /* 0x0000000d02004986 */ /* 0x0003e4000c101506 */
[----:B---3--:R-:W-:Y:S02]  /*4e340*/  ISETP.GE.AND P2, PT, R20, R15, PT ;  /* 0x0000000f1400720c */ /* 0x008fe40003f46270 */
[----:B------:R3:W-:Y:S01]  /*4e350*/  @P5 STG.E.U16 desc[UR6][R8.64], R91 ;  /* 0x0000005b08005986 */ /* 0x0007e2000c101506 */
[----:B------:R-:W-:Y:S01]  /*4e360*/  IMAD.IADD R21, R17, 0x1, R75 ;  /* 0x0000000111157824 */ /* 0x000fe200078e024b */
[----:B------:R-:W-:Y:S01]  /*4e370*/  ISETP.LT.AND P5, PT, R79, R0, !P2 ;  /* 0x000000004f00720c */ /* 0x000fe200057a1270 */
[----:B------:R-:W4:Y:S01]  /*4e380*/  LDC R19, c[0x0][0x398] ;  /* 0x0000e600ff137b82 */ /* 0x000f220000000800 */
[----:B------:R3:W-:Y:S01]  /*4e390*/  @P1 STG.E.U16 desc[UR6][R10.64], R24 ;  /* 0x000000180a001986 */ /* 0x0007e2000c101506 */
[----:B------:R-:W-:-:S02]  /*4e3a0*/  ISETP.LT.AND P1, PT, R83, R14, !P2 ;  /* 0x0000000e5300720c */ /* 0x000fc40005721270 */
[----:B------:R-:W-:Y:S01]  /*4e3b0*/  ISETP.LT.AND P4, PT, R64, R16, !P2 ;  /* 0x000000104000720c */ /* 0x000fe20005781270 */
[C---:B-1----:R-:W-:Y:S01]  /*4e3c0*/  IMAD.WIDE R2, R21.reuse, 0x2, R4 ;  /* 0x0000000215027825 */ /* 0x042fe200078e0204 */
[----:B------:R-:W-:Y:S01]  /*4e3d0*/  PRMT R20, R62, 0x7610, R20 ;  /* 0x000076103e147816 */ /* 0x000fe20000000014 */
[----:B------:R-:W2:Y:S01]  /*4e3e0*/  LDL.S16 R61, [R1+0x1a8] ;  /* 0x0001a800013d7983 */ /* 0x000ea20000100600 */
[----:B------:R-:W1:Y:S01]  /*4e3f0*/  LDC R14, c[0x0][0x398] ;  /* 0x0000e600ff0e7b82 */ /* 0x000e620000000800 */
[----:B---3--:R-:W-:-:S04]  /*4e400*/  IMAD.WIDE R8, R21, 0x2, R36 ;  /* 0x0000000215087825 */ /* 0x008fc800078e0224 */
[----:B------:R-:W-:Y:S02]  /*4e410*/  IMAD.WIDE R10, R21, 0x2, R6 ;  /* 0x00000002150a7825 */ /* 0x000fe400078e0206 */
[----:B------:R3:W-:Y:S01]  /*4e420*/  @P1 STG.E.U16 desc[UR6][R2.64], R20 ;  /* 0x0000001402001986 */ /* 0x0007e2000c101506 */
[----:B------:R-:W0:Y:S01]  /*4e430*/  LDC R12, c[0x0][0x398] ;  /* 0x0000e600ff0c7b82 */ /* 0x000e220000000800 */
[----:B------:R-:W-:Y:S02]  /*4e440*/  PRMT R22, R80, 0x7610, R22 ;  /* 0x0000761050167816 */ /* 0x000fe40000000016 */
[----:B------:R-:W-:Y:S01]  /*4e450*/  PRMT R23, R63, 0x7610, R23 ;  /* 0x000076103f177816 */ /* 0x000fe20000000017 */
[----:B------:R-:W2:Y:S01]  /*4e460*/  LDL.LU.S16 R80, [R1+0x1aa] ;  /* 0x0001aa0001507983 */ /* 0x000ea20000300600 */
[----:B------:R-:W-:-:S03]  /*4e470*/  VIADD R13, R93, 0x2a ;  /* 0x0000002a5d0d7836 */ /* 0x000fc60000000000 */
[----:B------:R-:W0:Y:S01]  /*4e480*/  LDC R15, c[0x0][0x398] ;  /* 0x0000e600ff0f7b82 */ /* 0x000e220000000800 */
[----:B------:R-:W2:Y:S04]  /*4e490*/  LDL.S16 R54, [R1+0x8] ;  /* 0x0000080001367983 */ /* 0x000ea80000100600 */
[----:B------:R-:W-:Y:S03]  /*4e4a0*/  @P5 STG.E.U16 desc[UR6][R8.64], R22 ;  /* 0x0000001608005986 */ /* 0x000fe6000c101506 */
[----:B------:R-:W0:Y:S01]  /*4e4b0*/  LDC R0, c[0x0][0x398] ;  /* 0x0000e600ff007b82 */ /* 0x000e220000000800 */
[----:B------:R-:W2:Y:S04]  /*4e4c0*/  LDL.LU.S16 R76, [R1+0xa] ;  /* 0x00000a00014c7983 */ /* 0x000ea80000300600 */
[----:B------:R2:W-:Y:S03]  /*4e4d0*/  @P4 STG.E.U16 desc[UR6][R10.64], R23 ;  /* 0x000000170a004986 */ /* 0x0005e6000c101506 */
[----:B------:R-:W0:Y:S01]  /*4e4e0*/  LDC R17, c[0x0][0x39c] ;  /* 0x0000e700ff117b82 */ /* 0x000e220000000800 */
[----:B------:R-:W2:Y:S01]  /*4e4f0*/  LDL.S16 R62, [R1+0x1ac] ;  /* 0x0001ac00013e7983 */ /* 0x000ea20000100600 */
[----:B----4-:R-:W-:-:S06]  /*4e500*/  ISETP.LT.AND P2, PT, R52, R19, !P2 ;  /* 0x000000133400720c */ /* 0x010fcc0005741270 */
[----:B------:R-:W4:Y:S08]  /*4e510*/  LDC R16, c[0x0][0x398] ;  /* 0x0000e600ff107b82 */ /* 0x000f300000000800 */
[----:B---3--:R-:W3:Y:S01]  /*4e520*/  LDC R20, c[0x0][0x398] ;  /* 0x0000e600ff147b82 */ /* 0x008ee20000000800 */
[----:B--2---:R-:W-:Y:S02]  /*4e530*/  PRMT R11, R70, 0x7610, R11 ;  /* 0x00007610460b7816 */ /* 0x004fe4000000000b */
[----:B------:R-:W2:Y:S01]  /*4e540*/  LDL.LU.S16 R70, [R1+0x1ae] ;  /* 0x0001ae0001467983 */ /* 0x000ea20000300600 */
[----:B0-----:R-:W-:Y:S01]  /*4e550*/  ISETP.GE.AND P1, PT, R13, R18, PT ;  /* 0x000000120d00720c */ /* 0x001fe20003f26270 */
[----:B------:R-:W-:-:S03]  /*4e560*/  IMAD.IADD R13, R21, 0x1, R75 ;  /* 0x00000001150d7824 */ /* 0x000fc600078e024b */
[----:B------:R-:W0:Y:S01]  /*4e570*/  LDC R18, c[0x0][0x398] ;  /* 0x0000e600ff127b82 */ /* 0x000e220000000800 */
[----:B------:R-:W3:Y:S01]  /*4e580*/  LDL.S16 R63, [R1+0x10] ;  /* 0x00001000013f7983 */ /* 0x000ee20000100600 */
[----:B-1----:R-:W-:Y:S01]  /*4e590*/  ISETP.LT.AND P6, PT, R52, R14, !P1 ;  /* 0x0000000e3400720c */ /* 0x002fe20004fc1270 */
[----:B------:R-:W-:Y:S01]  /*4e5a0*/  IMAD.WIDE R2, R21, 0x2, R30 ;  /* 0x0000000215027825 */ /* 0x000fe200078e021e */
[----:B------:R-:W-:Y:S02]  /*4e5b0*/  PRMT R14, R80, 0x7610, R14 ;  /* 0x00007610500e7816 */ /* 0x000fe4000000000e */
[----:B------:R-:W3:Y:S01]  /*4e5c0*/  LDL.LU.S16 R80, [R1+0x12] ;  /* 0x0000120001507983 */ /* 0x000ee20000300600 */
[----:B------:R-:W-:-:S03]  /*4e5d0*/  PRMT R21, R54, 0x7610, R21 ;  /* 0x0000761036157816 */ /* 0x000fc60000000015 */
[----:B------:R-:W3:Y:S01]  /*4e5e0*/  LDL.S16 R54, [R1+0x1b0] ;  /* 0x0001b00001367983 */ /* 0x000ee20000100600 */
[----:B------:R-:W-:-:S03]  /*4e5f0*/  PRMT R22, R76, 0x7610, R22 ;  /* 0x000076104c167816 */ /* 0x000fc60000000016 */
[----:B------:R-:W3:Y:S01]  /*4e600*/  LDL.LU.S16 R76, [R1+0x1b2] ;  /* 0x0001b200014c7983 */ /* 0x000ee20000300600 */
[----:B------:R-:W-:-:S03]  /*4e610*/  PRMT R23, R62, 0x7610, R23 ;  /* 0x000076103e177816 */ /* 0x000fc60000000017 */
[----:B------:R-:W3:Y:S01]  /*4e620*/  LDL.S16 R62, [R1+0xb0] ;  /* 0x0000b000013e7983 */ /* 0x000ee20000100600 */
[----:B--2---:R-:W-:-:S03]  /*4e630*/  PRMT R24, R70, 0x7610, R24 ;  /* 0x0000761046187816 */ /* 0x004fc60000000018 */
[----:B------:R-:W2:Y:S01]  /*4e640*/  LDL.LU.S16 R70, [R1+0xb2] ;  /* 0x0000b20001467983 */ /* 0x000ea20000300600 */
[----:B------:R-:W-:Y:S02]  /*4e650*/  ISETP.LT.AND P5, PT, R83, R12, !P1 ;  /* 0x0000000c5300720c */ /* 0x000fe40004fa1270 */
[----:B------:R-:W1:Y:S01]  /*4e660*/  LDC R12, c[0x0][0x398] ;  /* 0x0000e600ff0c7b82 */ /* 0x000e620000000800 */
[----:B------:R0:W-:Y:S01]  /*4e670*/  @P2 STG.E.U16 desc[UR6][R2.64], R11 ;  /* 0x0000000b02002986 */ /* 0x0001e2000c101506 */
[----:B------:R-:W-:Y:S02]  /*4e680*/  ISETP.LT.AND P4, PT, R79, R15, !P1 ;  /* 0x0000000f4f00720c */ /* 0x000fe40004f81270 */
[----:B------:R-:W-:Y:S01]  /*4e690*/  ISETP.LT.AND P2, PT, R64, R0, !P1 ;  /* 0x000000004000720c */ /* 0x000fe20004f41270 */
[----:B------:R-:W-:-:S03]  /*4e6a0*/  VIADD R0, R93, 0x2b ;  /* 0x0000002b5d007836 */ /* 0x000fc60000000000 */
[----:B------:R-:W3:Y:S02]  /*4e6b0*/  LDC R15, c[0x0][0x398] ;  /* 0x0000e600ff0f7b82 */ /* 0x000ee40000000800 */
[----:B------:R-:W-:Y:S01]  /*4e6c0*/  ISETP.GE.AND P1, PT, R0, R17, PT ;  /* 0x000000110000720c */ /* 0x000fe20003f26270 */
[----:B------:R-:W-:Y:S01]  /*4e6d0*/  IMAD.WIDE R8, R13, 0x2, R4 ;  /* 0x000000020d087825 */ /* 0x000fe200078e0204 */
[----:B------:R-:W-:-:S04]  /*4e6e0*/  PRMT R19, R61, 0x7610, R19 ;  /* 0x000076103d137816 */ /* 0x000fc80000000013 */
[----:B------:R-:W3:Y:S01]  /*4e6f0*/  LDC R0, c[0x0][0x39c] ;  /* 0x0000e700ff007b82 */ /* 0x000ee20000000800 */
[----:B------:R4:W-:Y:S01]  /*4e700*/  @P5 STG.E.U16 desc[UR6][R8.64], R19 ;  /* 0x0000001308005986 */ /* 0x0009e2000c101506 */
[----:B0-----:R-:W-:-:S04]  /*4e710*/  IMAD.WIDE R2, R13, 0x2, R36 ;  /* 0x000000020d027825 */ /* 0x001fc800078e0224 */
[C---:B------:R-:W-:Y:S01]  /*4e720*/  IMAD.WIDE R10, R13.reuse, 0x2, R30 ;  /* 0x000000020d0a7825 */ /* 0x040fe200078e021e */
[----:B------:R0:W-:Y:S03]  /*4e730*/  @P4 STG.E.U16 desc[UR6][R2.64], R14 ;  /* 0x0000000e02004986 */ /* 0x0001e6000c101506 */
[----:B----4-:R-:W-:Y:S01]  /*4e740*/  IMAD.WIDE R8, R13, 0x2, R6 ;  /* 0x000000020d087825 */ /* 0x010fe200078e0206 */
[----:B------:R-:W-:Y:S01]  /*4e750*/  ISETP.LT.AND P5, PT, R83, R16, !P1 ;  /* 0x000000105300720c */ /* 0x000fe20004fa1270 */
[----:B------:R-:W4:Y:S03]  /*4e760*/  LDC R19, c[0x0][0x398] ;  /* 0x0000e600ff137b82 */ /* 0x000f260000000800 */
[----:B------:R0:W-:Y:S01]  /*4e770*/  @P2 STG.E.U16 desc[UR6][R8.64], R21 ;  /* 0x0000001508002986 */ /* 0x0001e2000c101506 */
[----:B------:R-:W-:-:S03]  /*4e780*/  ISETP.LT.AND P4, PT, R64, R18, !P1 ;  /* 0x000000124000720c */ /* 0x000fc60004f81270 */
[----:B------:R0:W-:Y:S01]  /*4e790*/  @P6 STG.E.U16 desc[UR6][R10.64], R22 ;  /* 0x000000160a006986 */ /* 0x0001e2000c101506 */
[----:B-1----:R-:W-:Y:S01]  /*4e7a0*/  ISETP.LT.AND P6, PT, R79, R12, !P1 ;  /* 0x0000000c4f00720c */ /* 0x002fe20004fc1270 */
[----:B------:R-:W-:Y:S01]  /*4e7b0*/  IMAD.IADD R17, R13, 0x1, R75 ;  /* 0x000000010d117824 */ /* 0x000fe200078e024b */
[----:B---3--:R-:W-:Y:S01]  /*4e7c0*/  ISETP.LT.AND P2, PT, R52, R15, !P1 ;  /* 0x0000000f3400720c */ /* 0x008fe20004f41270 */
[----:B------:R-:W-:Y:S01]  /*4e7d0*/  VIADD R15, R93, 0x2c ;  /* 0x0000002c5d0f7836 */ /* 0x000fe20000000000 */
[----:B------:R-:W-:Y:S01]  /*4e7e0*/  PRMT R25, R63, 0x7610, R25 ;  /* 0x000076103f197816 */ /* 0x000fe20000000019 */
[C---:B0-----:R-:W-:Y:S01]  /*4e7f0*/  IMAD.WIDE R2, R17.reuse, 0x2, R36 ;  /* 0x0000000211027825 */ /* 0x041fe200078e0224 */
[----:B------:R-:W3:Y:S01]  /*4e800*/  LDL.S16 R63, [R1+0x1b4] ;  /* 0x0001b400013f7983 */ /* 0x000ee20000100600 */
[----:B------:R-:W0:Y:S02]  /*4e810*/  LDC R16, c[0x0][0x398] ;  /* 0x0000e600ff107b82 */ /* 0x000e240000000800 */
[----:B------:R-:W-:Y:S01]  /*4e820*/  IMAD.WIDE R8, R17, 0x2, R4 ;  /* 0x0000000211087825 */ /* 0x000fe200078e0204 */
[----:B------:R-:W-:-:S03]  /*4e830*/  ISETP.GE.AND P1, PT, R15, R0, PT ;  /* 0x000000000f00720c */ /* 0x000fc60003f26270 */
[----:B------:R-:W-:Y:S01]  /*4e840*/  IMAD.WIDE R10, R17, 0x2, R6 ;  /* 0x00000002110a7825 */ /* 0x000fe200078e0206 */
[----:B------:R1:W-:Y:S01]  /*4e850*/  @P5 STG.E.U16 desc[UR6][R8.64], R23 ;  /* 0x0000001708005986 */ /* 0x0003e2000c101506 */
[----:B------:R-:W0:Y:S03]  /*4e860*/  LDC R18, c[0x0][0x398] ;  /* 0x0000e600ff127b82 */ /* 0x000e260000000800 */
[----:B------:R-:W-:Y:S01]  /*4e870*/  @P6 STG.E.U16 desc[UR6][R2.64], R24 ;  /* 0x0000001802006986 */ /* 0x000fe2000c101506 */
[----:B------:R-:W-:-:S03]  /*4e880*/  ISETP.LT.AND P6, PT, R52, R20, !P1 ;  /* 0x000000143400720c */ /* 0x000fc60004fc1270 */
[----:B------:R2:W-:Y:S01]  /*4e890*/  @P4 STG.E.U16 desc[UR6][R10.64], R25 ;  /* 0x000000190a004986 */ /* 0x0005e2000c101506 */
[----:B------:R-:W0:Y:S01]  /*4e8a0*/  LDC R14, c[0x0][0x39c] ;  /* 0x0000e700ff0e7b82 */ /* 0x000e220000000800 */
[----:B------:R-:W-:-:S07]  /*4e8b0*/  PRMT R26, R80, 0x7610, R26 ;  /* 0x00007610501a7816 */ /* 0x000fce000000001a */
[----:B------:R-:W0:Y:S01]  /*4e8c0*/  LDC R21, c[0x0][0x398] ;  /* 0x0000e600ff157b82 */ /* 0x000e220000000800 */
[----:B------:R-:W3:Y:S01]  /*4e8d0*/  LDL.LU.S16 R80, [R1+0x1b6] ;  /* 0x0001b60001507983 */ /* 0x000ee20000300600 */
[----:B------:R-:W-:-:S03]  /*4e8e0*/  PRMT R20, R54, 0x7610, R20 ;  /* 0x0000761036147816 */ /* 0x000fc60000000014 */
[----:B------:R-:W3:Y:S01]  /*4e8f0*/  LDL.S16 R54, [R1+0x1b8] ;  /* 0x0001b80001367983 */ /* 0x000ee20000100600 */
[----:B------:R-:W-:Y:S02]  /*4e900*/  IMAD.WIDE R12, R17, 0x2, R30 ;  /* 0x00000002110c7825 */ /* 0x000fe400078e021e */
[----:B------:R-:W0:Y:S01]  /*4e910*/  LDC R22, c[0x0][0x398] ;  /* 0x0000e600ff167b82 */ /* 0x000e220000000800 */
[----:B-1----:R-:W-:Y:S02]  /*4e920*/  PRMT R23, R76, 0x7610, R23 ;  /* 0x000076104c177816 */ /* 0x002fe40000000017 */
[----:B------:R-:W3:Y:S01]  /*4e930*/  LDL.S16 R76, [R1+0xb4] ;  /* 0x0000b400014c7983 */ /* 0x000ee20000100600 */
[----:B------:R-:W-:-:S04]  /*4e940*/  VIADD R15, R93, 0x2d ;  /* 0x0000002d5d0f7836 */ /* 0x000fc80000000000 */
[----:B------:R-:W1:Y:S01]  /*4e950*/  LDC R0, c[0x0][0x398] ;  /* 0x0000e600ff007b82 */ /* 0x000e620000000800 */
[----:B--2---:R-:W-:Y:S02]  /*4e960*/  PRMT R25, R70, 0x7610, R25 ;  /* 0x0000761046197816 */ /* 0x004fe40000000019 */
[----:B------:R-:W2:Y:S01]  /*4e970*/  LDL.LU.S16 R70, [R1+0xb6] ;  /* 0x0000b60001467983 */ /* 0x000ea20000300600 */
[----:B0-----:R-:W-:Y:S02]  /*4e980*/  ISETP.LT.AND P5, PT, R79, R18, !P1 ;  /* 0x000000124f00720c */ /* 0x001fe40004fa1270 */
[----:B----4-:R-:W-:Y:S01]  /*4e990*/  ISETP.LT.AND P4, PT, R64, R19, !P1 ;  /* 0x000000134000720c */ /* 0x010fe20004f81270 */
[----:B------:R0:W-:Y:S01]  /*4e9a0*/  @P2 STG.E.U16 desc[UR6][R12.64], R26 ;  /* 0x0000001a0c002986 */ /* 0x0001e2000c101506 */
[----:B------:R-:W-:Y:S01]  /*4e9b0*/  ISETP.LT.AND P2, PT, R83, R16, !P1 ;  /* 0x000000105300720c */ /* 0x000fe20004f41270 */
[----:B------:R-:W-:Y:S01]  /*4e9c0*/  IMAD.IADD R17, R17, 0x1, R75 ;  /* 0x0000000111117824 */ /* 0x000fe200078e024b */
[----:B------:R-:W-:Y:S01]  /*4e9d0*/  ISETP.GE.AND P1, PT, R15, R14, PT ;  /* 0x0000000e0f00720c */ /* 0x000fe20003f26270 */
[----:B------:R-:W4:Y:S02]  /*4e9e0*/  LDC R16, c[0x0][0x398] ;  /* 0x0000e600ff107b82 */ /* 0x000f240000000800 */
[----:B------:R-:W-:-:S06]  /*4e9f0*/  IMAD.WIDE R10, R17, 0x2, R4 ;  /* 0x00000002110a7825 */ /* 0x000fcc00078e0204 */
[----:B------:R-:W1:Y:S02]  /*4ea00*/  LDC R15, c[0x0][0x39c] ;  /* 0x0000e700ff0f7b82 */ /* 0x000e640000000800 */
[----:B------:R0:W-:Y:S01]  /*4ea10*/  @P2 STG.E.U16 desc[UR6][R10.64], R20 ;  /* 0x000000140a002986 */ /* 0x0001e2000c101506 */
[----:B------:R-:W-:Y:S01]  /*4ea20*/  ISETP.LT.AND P2, PT, R83, R21, !P1 ;  /* 0x000000155300720c */ /* 0x000fe20004f41270 */
[C---:B------:R-:W-:Y:S01]  /*4ea30*/  IMAD.WIDE R8, R17.reuse, 0x2, R36 ;  /* 0x0000000211087825 */ /* 0x040fe200078e0224 */
[----:B------:R-:W-:Y:S02]  /*4ea40*/  PRMT R24, R62, 0x7610, R24 ;  /* 0x000076103e187816 */ /* 0x000fe40000000018 */
[----:B------:R-:W4:Y:S01]  /*4ea50*/  LDL.LU.S16 R62, [R1+0x1ba] ;  /* 0x0001ba00013e7983 */ /* 0x000f220000300600 */
[C---:B------:R-:W-:Y:S01]  /*4ea60*/  IMAD.WIDE R2, R17.reuse, 0x2, R6 ;  /* 0x0000000211027825 */ /* 0x040fe200078e0206 */
[----:B------:R-:W2:Y:S03]  /*4ea70*/  LDC R14, c[0x0][0x398] ;  /* 0x0000e600ff0e7b82 */ /* 0x000ea60000000800 */
[C---:B0-----:R-:W-:Y:S01]  /*4ea80*/  IMAD.WIDE R12, R17.reuse, 0x2, R30 ;  /* 0x00000002110c7825 */ /* 0x041fe200078e021e */
[----:B------:R-:W-:Y:S03]  /*4ea90*/  @P5 STG.E.U16 desc[UR6][R8.64], R23 ;  /* 0x0000001708005986 */ /* 0x000fe6000c101506 */
[----:B------:R-:W-:Y:S01]  /*4eaa0*/  IMAD.IADD R17, R17, 0x1, R75 ;  /* 0x0000000111117824 */ /* 0x000fe200078e024b */
[----:B------:R0:W-:Y:S01]  /*4eab0*/  @P4 STG.E.U16 desc[UR6][R2.64], R24 ;  /* 0x0000001802004986 */ /* 0x0001e2000c101506 */
[----:B------:R-:W-:Y:S01]  /*4eac0*/  ISETP.LT.AND P4, PT, R79, R22, !P1 ;  /* 0x000000164f00720c */ /* 0x000fe20004f81270 */
[----:B------:R-:W-:Y:S01]  /*4ead0*/  VIADD R22, R93, 0x2e ;  /* 0x0000002e5d167836 */ /* 0x000fe20000000000 */
[----:B------:R-:W2:Y:S01]  /*4eae0*/  LDC R18, c[0x0][0x398] ;  /* 0x0000e600ff127b82 */ /* 0x000ea20000000800 */
[----:B------:R1:W-:Y:S07]  /*4eaf0*/  @P6 STG.E.U16 desc[UR6][R12.64], R25 ;  /* 0x000000190c006986 */ /* 0x0003ee000c101506 */
[----:B------:R-:W2:Y:S01]  /*4eb00*/  LDC R20, c[0x0][0x398] ;  /* 0x0000e600ff147b82 */ /* 0x000ea20000000800 */
[----:B0-----:R-:W-:Y:S01]  /*4eb10*/  IMAD.WIDE R2, R17, 0x2, R4 ;  /* 0x0000000211027825 */ /* 0x001fe200078e0204 */
[----:B---3--:R-:W-:-:S02]  /*4eb20*/  PRMT R11, R63, 0x7610, R11 ;  /* 0x000076103f0b7816 */ /* 0x008fc4000000000b */
[----:B------:R-:W3:Y:S04]  /*4eb30*/  LDL.S16 R63, [R1+0xb8] ;  /* 0x0000b800013f7983 */ /* 0x000ee80000100600 */
[----:B------:R0:W-:Y:S01]  /*4eb40*/  @P2 STG.E.U16 desc[UR6][R2.64], R11 ;  /* 0x0000000b02002986 */ /* 0x0001e2000c101506 */
[----:B-1----:R-:W-:Y:S01]  /*4eb50*/  ISETP.GE.AND P2, PT, R22, R15, PT ;  /* 0x0000000f1600720c */ /* 0x002fe20003f46270 */
[----:B------:R-:W1:Y:S01]  /*4eb60*/  LDC R19, c[0x0][0x398] ;  /* 0x0000e600ff137b82 */ /* 0x000e620000000800 */
[----:B------:R-:W-:Y:S02]  /*4eb70*/  PRMT R10, R80, 0x7610, R10 ;  /* 0x00007610500a7816 */ /* 0x000fe4000000000a */
[----:B------:R-:W-:Y:S01]  /*4eb80*/  PRMT R21, R76, 0x7610, R21 ;  /* 0x000076104c157816 */ /* 0x000fe20000000015 */
[----:B------:R-:W3:Y:S01]  /*4eb90*/  LDL.LU.S16 R80, [R1+0xba] ;  /* 0x0000ba0001507983 */ /* 0x000ee20000300600 */
[----:B------:R-:W-:Y:S01]  /*4eba0*/  IMAD.WIDE R8, R17, 0x2, R36 ;  /* 0x0000000211087825 */ /* 0x000fe200078e0224 */
[----:B------:R-:W-:-:S02]  /*4ebb0*/  PRMT R23, R54, 0x7610, R23 ;  /* 0x0000761036177816 */ /* 0x000fc40000000017 */
[----:B------:R-:W0:Y:S01]  /*4ebc0*/  LDC R12, c[0x0][0x39c] ;  /* 0x0000e700ff0c7b82 */ /* 0x000e220000000800 */
[----:B------:R-:W3:Y:S01]  /*4ebd0*/  LDL.S16 R76, [R1+0x1bc] ;  /* 0x0001bc00014c7983 */ /* 0x000ee20000100600 */
[----:B--2---:R-:W-:Y:S01]  /*4ebe0*/  PRMT R22, R70, 0x7610, R22 ;  /* 0x0000761046167816 */ /* 0x004fe20000000016 */
[----:B0-----:R-:W-:Y:S02]  /*4ebf0*/  IMAD.WIDE R2, R17, 0x2, R6 ;  /* 0x0000000211027825 */ /* 0x001fe400078e0206 */
[----:B------:R-:W2:Y:S03]  /*4ec00*/  LDL.LU.S16 R70, [R1+0x1be] ;  /* 0x0001be0001467983 */ /* 0x000ea60000300600 */
[----:B------:R-:W0:Y:S01]  /*4ec10*/  LDC R15, c[0x0][0x398] ;  /* 0x0000e600ff0f7b82 */ /* 0x000e220000000800 */
[----:B------:R1:W-:Y:S01]  /*4ec20*/  @P4 STG.E.U16 desc[UR6][R8.64], R10 ;  /* 0x0000000a08004986 */ /* 0x0003e2000c101506 */
[----:B------:R-:W-:-:S02]  /*4ec30*/  ISETP.LT.AND P4, PT, R64, R14, !P1 ;  /* 0x0000000e4000720c */ /* 0x000fc40004f81270 */
[----:B------:R-:W-:Y:S01]  /*4ec40*/  ISETP.LT.AND P1, PT, R52, R0, !P1 ;  /* 0x000000003400720c */ /* 0x000fe20004f21270 */
[----:B------:R-:W-:Y:S01]  /*4ec50*/  IMAD.IADD R13, R17, 0x1, R75 ;  /* 0x00000001110d7824 */ /* 0x000fe200078e024b */
[----:B----4-:R-:W-:Y:S01]  /*4ec60*/  ISETP.LT.AND P5, PT, R83, R16, !P2 ;  /* 0x000000105300720c */ /* 0x010fe200057a1270 */
[----:B------:R-:W4:Y:S01]  /*4ec70*/  LDL.S16 R54, [R1+0xbc] ;  /* 0x0000bc0001367983 */ /* 0x000f220000100600 */
[----:B------:R-:W0:Y:S01]  /*4ec80*/  LDC R14, c[0x0][0x398] ;  /* 0x0000e600ff0e7b82 */ /* 0x000e220000000800 */
[----:B-1----:R-:W-:-:S06]  /*4ec90*/  IMAD.WIDE R8, R17, 0x2, R30 ;  /* 0x0000000211087825 */ /* 0x002fcc00078e021e */
[----:B------:R1:W-:Y:S01]  /*4eca0*/  @P4 STG.E.U16 desc[UR6][R2.64], R21 ;  /* 0x0000001502004986 */ /* 0x0003e2000c101506 */
[----:B------:R-:W-:Y:S01]  /*4ecb0*/  ISETP.LT.AND P4, PT, R79, R18, !P2 ;  /* 0x000000124f00720c */ /* 0x000fe20005781270 */
[C---:B------:R-:W-:Y:S01]  /*4ecc0*/  IMAD.WIDE R10, R13.reuse, 0x2, R4 ;  /* 0x000000020d0a7825 */ /* 0x040fe200078e0204 */
[----:B------:R-:W0:Y:S01]  /*4ecd0*/  LDC R16, c[0x0][0x398] ;  /* 0x0000e600ff107b82 */ /* 0x000e220000000800 */
[----:B------:R0:W-:Y:S01]  /*4ece0*/  @P1 STG.E.U16 desc[UR6][R8.64], R22 ;  /* 0x0000001608001986 */ /* 0x0001e2000c101506 */
[----:B------:R-:W-:Y:S02]  /*4ecf0*/  ISETP.LT.AND P1, PT, R52, R20, !P2 ;  /* 0x000000143400720c */ /* 0x000fe40005721270 */
[----:B------:R-:W-:Y:S02]  /*4ed00*/  PRMT R20, R62, 0x7610, R20 ;  /* 0x000076103e147816 */ /* 0x000fe40000000014 */
[----:B------:R-:W4:Y:S02]  /*4ed10*/  LDL.LU.S16 R62, [R1+0xbe] ;  /* 0x0000be00013e7983 */ /* 0x000f240000300600 */
[----:B------:R-:W0:Y:S01]  /*4ed20*/  LDC R0, c[0x0][0x39c] ;  /* 0x0000e700ff007b82 */ /* 0x000e220000000800 */
[----:B-1----:R-:W-:Y:S01]  /*4ed30*/  IMAD.WIDE R2, R13, 0x2, R36 ;  /* 0x000000020d027825 */ /* 0x002fe200078e0224 */
[----:B------:R-:W-:Y:S04]  /*4ed40*/  @P5 STG.E.U16 desc[UR6][R10.64], R23 ;  /* 0x000000170a005986 */ /* 0x000fe8000c101506 */
[----:B------:R1:W-:Y:S01]  /*4ed50*/  @P4 STG.E.U16 desc[UR6][R2.64], R20 ;  /* 0x0000001402004986 */ /* 0x0003e2000c101506 */
[----:B---3--:R-:W-:Y:S01]  /*4ed60*/  PRMT R24, R63, 0x7610, R24 ;  /* 0x000076103f187816 */ /* 0x008fe20000000018 */
[----:B------:R-:W-:-:S02]  /*4ed70*/  VIADD R17, R93, 0x2f ;  /* 0x0000002f5d117836 */ /* 0x000fc40000000000 */
[----:B------:R-:W3:Y:S01]  /*4ed80*/  LDL.S16 R63, [R1+0x1c0] ;  /* 0x0001c000013f7983 */ /* 0x000ee20000100600 */
[----:B------:R-:W-:Y:S01]  /*4ed90*/  VIADD R21, R93, 0x30 ;  /* 0x000000305d157836 */ /* 0x000fe20000000000 */
[----:B------:R-:W0:Y:S02]  /*4eda0*/  LDC R18, c[0x0][0x398] ;  /* 0x0000e600ff127b82 */ /* 0x000e240000000800 */
[----:B0-----:R-:W-:Y:S02]  /*4edb0*/  PRMT R22, R80, 0x7610, R22 ;  /* 0x0000761050167816 */ /* 0x001fe40000000016 */
[----:B------:R-:W3:Y:S01]  /*4edc0*/  LDL.LU.S16 R80, [R1+0x1c2] ;  /* 0x0001c20001507983 */ /* 0x000ee20000300600 */
[----:B-1----:R-:W-:-:S03]  /*4edd0*/  PRMT R20, R76, 0x7610, R20 ;  /* 0x000076104c147816 */ /* 0x002fc60000000014 */
[----:B------:R-:W3:Y:S01]  /*4ede0*/  LDL.S16 R76, [R1+0xc0] ;  /* 0x0000c000014c7983 */ /* 0x000ee20000100600 */
[----:B--2---:R-:W-:-:S03]  /*4edf0*/  PRMT R23, R70, 0x7610, R23 ;  /* 0x0000761046177816 */ /* 0x004fc60000000017 */
[----:B------:R-:W2:Y:S01]  /*4ee00*/  LDL.LU.S16 R70, [R1+0xc2] ;  /* 0x0000c20001467983 */ /* 0x000ea20000300600 */
[----:B------:R-:W-:Y:S02]  /*4ee10*/  ISETP.LT.AND P5, PT, R64, R19, !P2 ;  /* 0x000000134000720c */ /* 0x000fe400057a1270 */
[----:B------:R-:W0:Y:S01]  /*4ee20*/  LDC R19, c[0x0][0x398] ;  /* 0x0000e600ff137b82 */ /* 0x000e220000000800 */
[----:B------:R-:W-:Y:S01]  /*4ee30*/  IMAD.WIDE R8, R13, 0x2, R6 ;  /* 0x000000020d087825 */ /* 0x000fe200078e0206 */
[----:B------:R-:W-:-:S04]  /*4ee40*/  ISETP.GE.AND P2, PT, R17, R12, PT ;  /* 0x0000000c1100720c */ /* 0x000fc80003f46270 */
[----:B------:R-:W-:Y:S01]  /*4ee50*/  ISETP.LT.AND P4, PT, R83, R14, !P2 ;  /* 0x0000000e5300720c */ /* 0x000fe20005781270 */
[----:B------:R-:W-:Y:S01]  /*4ee60*/  IMAD.WIDE R10, R13, 0x2, R30 ;  /* 0x000000020d0a7825 */ /* 0x000fe200078e021e */
[----:B------:R-:W-:Y:S01]  /*4ee70*/  ISETP.LT.AND P6, PT, R64, R16, !P2 ;  /* 0x000000104000720c */ /* 0x000fe200057c1270 */
[----:B------:R-:W1:Y:S02]  /*4ee80*/  LDC R17, c[0x0][0x398] ;  /* 0x0000e600ff117b82 */ /* 0x000e640000000800 */
[----:B------:R4:W-:Y:S01]  /*4ee90*/  @P5 STG.E.U16 desc[UR6][R8.64], R24 ;  /* 0x0000001808005986 */ /* 0x0009e2000c101506 */
[----:B------:R-:W-:Y:S01]  /*4eea0*/  ISETP.LT.AND P5, PT, R79, R15, !P2 ;  /* 0x0000000f4f00720c */ /* 0x000fe200057a1270 */
[----:B------:R-:W-:Y:S02]  /*4eeb0*/  IMAD.IADD R13, R13, 0x1, R75 ;  /* 0x000000010d0d7824 */ /* 0x000fe400078e024b */
[----:B------:R4:W-:Y:S02]  /*4eec0*/  @P1 STG.E.U16 desc[UR6][R10.64], R22 ;  /* 0x000000160a001986 */ /* 0x0009e4000c101506 */
[----:B------:R-:W-:Y:S01]  /*4eed0*/  IMAD.WIDE R2, R13, 0x2, R4 ;  /* 0x000000020d027825 */ /* 0x000fe200078e0204 */
[----:B------:R-:W-:Y:S01]  /*4eee0*/  ISETP.GE.AND P1, PT, R21, R0, PT ;  /* 0x000000001500720c */ /* 0x000fe20003f26270 */
[----:B------:R-:W1:Y:S02]  /*4eef0*/  LDC R14, c[0x0][0x398] ;  /* 0x0000e600ff0e7b82 */ /* 0x000e640000000800 */
[----:B----4-:R-:W-:Y:S01]  /*4ef00*/  IMAD.WIDE R8, R13, 0x2, R36 ;  /* 0x000000020d087825 */ /* 0x010fe200078e0224 */
[----:B------:R-:W-:Y:S01]  /*4ef10*/  @P4 STG.E.U16 desc[UR6][R2.64], R20 ;  /* 0x0000001402004986 */ /* 0x000fe2000c101506 */
[----:B------:R-:W-:-:S02]  /*4ef20*/  PRMT R22, R54, 0x7610, R22 ;  /* 0x0000761036167816 */ /* 0x000fc40000000016 */
[----:B------:R-:W-:Y:S01]  /*4ef30*/  IMAD.WIDE R10, R13, 0x2, R6 ;  /* 0x000000020d0a7825 */ /* 0x000fe200078e0206 */
[----:B------:R-:W-:Y:S01]  /*4ef40*/  @P5 STG.E.U16 desc[UR6][R8.64], R23 ;  /* 0x0000001708005986 */ /* 0x000fe2000c101506 */
[----:B0-----:R-:W-:Y:S01]  /*4ef50*/  ISETP.LT.AND P4, PT, R79, R19, !P1 ;  /* 0x000000134f00720c */ /* 0x001fe20004f81270 */
[----:B------:R-:W0:Y:S01]  /*4ef60*/  LDC R12, c[0x0][0x39c] ;  /* 0x0000e700ff0c7b82 */ /* 0x000e220000000800 */
[----:B------:R-:W-:Y:S01]  /*4ef70*/  PRMT R0, R62, 0x7610, R0 ;  /* 0x000076103e007816 */ /* 0x000fe20000000000 */
[----:B------:R4:W-:Y:S04]  /*4ef80*/  @P6 STG.E.U16 desc[UR6][R10.64], R22 ;  /* 0x000000160a006986 */ /* 0x0009e8000c101506 */
[----:B------:R-:W2:Y:S02]  /*4ef90*/  LDL.S16 R62, [R1+0x1c4] ;  /* 0x0001c400013e7983 */ /* 0x000ea40000100600 */
[----:B------:R-:W0:Y:S01]  /*4efa0*/  LDC R15, c[0x0][0x398] ;  /* 0x0000e600ff0f7b82 */ /* 0x000e220000000800 */
[----:B---3--:R-:W-:-:S02]  /*4efb0*/  PRMT R19, R63, 0x7610, R19 ;  /* 0x000076103f137816 */ /* 0x008fc40000000013 */
[----:B------:R-:W3:Y:S05]  /*4efc0*/  LDL.LU.S16 R63, [R1+0x1c6] ;  /* 0x0001c600013f7983 */ /* 0x000eea0000300600 */
[----:B------:R-:W0:Y:S01]  /*4efd0*/  LDC R16, c[0x0][0x398] ;  /* 0x0000e600ff107b82 */ /* 0x000e220000000800 */
[----:B----4-:R-:W-:Y:S02]  /*4efe0*/  PRMT R10, R80, 0x7610, R10 ;  /* 0x00007610500a7816 */ /* 0x010fe4000000000a */
[----:B------:R-:W4:Y:S01]  /*4eff0*/  LDL.S16 R80, [R1+0xc4] ;  /* 0x0000c40001507983 */ /* 0x000f220000100600 */
[----:B--2---:R-:W-:-:S03]  /*4f000*/  PRMT R20, R70, 0x7610, R20 ;  /* 0x0000761046147816 */ /* 0x004fc60000000014 */
[----:B------:R-:W2:Y:S01]  /*4f010*/  LDL.LU.S16 R70, [R1+0xc6] ;  /* 0x0000c60001467983 */ /* 0x000ea20000300600 */
[----:B-1----:R-:W-:Y:S02]  /*4f020*/  ISETP.LT.AND P2, PT, R52, R17, !P2 ;  /* 0x000000113400720c */ /* 0x002fe40005741270 */
[----:B------:R-:W-:Y:S01]  /*4f030*/  ISETP.LT.AND P5, PT, R83, R18, !P1 ;  /* 0x000000125300720c */ /* 0x000fe20004fa1270 */
[----:B------:R-:W1:Y:S01]  /*4f040*/  LDC R17, c[0x0][0x398] ;  /* 0x0000e600ff117b82 */ /* 0x000e620000000800 */
[C---:B------:R-:W-:Y:S01]  /*4f050*/  IMAD.WIDE R2, R13.reuse, 0x2, R30 ;  /* 0x000000020d027825 */ /* 0x040fe200078e021e */
[----:B------:R-:W2:Y:S06]  /*4f060*/  LDL.S16 R60, [R1+0x1c8] ;  /* 0x0001c800013c7983 */ /* 0x000eac0000100600 */
[----:B------:R-:W3:Y:S01]  /*4f070*/  LDC R18, c[0x0][0x398] ;  /* 0x0000e600ff127b82 */ /* 0x000ee20000000800 */
[----:B------:R-:W-:Y:S01]  /*4f080*/  IMAD.IADD R13, R13, 0x1, R75 ;  /* 0x000000010d0d7824 */ /* 0x000fe200078e024b */
[----:B------:R0:W-:Y:S01]  /*4f090*/  @P2 STG.E.U16 desc[UR6][R2.64], R0 ;  /* 0x0000000002002986 */ /* 0x0001e2000c101506 */
[----:B------:R-:W-:Y:S01]  /*4f0a0*/  ISETP.LT.AND P2, PT, R64, R14, !P1 ;  /* 0x0000000e4000720c */ /* 0x000fe20004f41270 */
[----:B------:R-:W-:-:S02]  /*4f0b0*/  VIADD R11, R93, 0x31 ;  /* 0x000000315d0b7836 */ /* 0x000fc40000000000 */
[C---:B------:R-:W-:Y:S01]  /*4f0c0*/  IMAD.WIDE R8, R13.reuse, 0x2, R36 ;  /* 0x000000020d087825 */ /* 0x040fe200078e0224 */
[----:B------:R-:W2:Y:S03]  /*4f0d0*/  LDL.LU.S16 R54, [R1+0x1ca] ;  /* 0x0001ca0001367983 */ /* 0x000ea60000300600 */
[----:B0-----:R-:W-:Y:S01]  /*4f0e0*/  IMAD.WIDE R2, R13, 0x2, R4 ;  /* 0x000000020d027825 */ /* 0x001fe200078e0204 */
[----:B------:R-:W-:Y:S01]  /*4f0f0*/  ISETP.LT.AND P1, PT, R52, R15, !P1 ;  /* 0x0000000f3400720c */ /* 0x000fe20004f21270 */
[----:B------:R-:W0:Y:S03]  /*4f100*/  LDC R0, c[0x0][0x39c] ;  /* 0x0000e700ff007b82 */ /* 0x000e260000000800 */
[----:B------:R1:W-:Y:S04]  /*4f110*/  @P5 STG.E.U16 desc[UR6][R2.64], R19 ;  /* 0x0000001302005986 */ /* 0x0003e8000c101506 */
[----:B------:R1:W-:Y:S01]  /*4f120*/  @P4 STG.E.U16 desc[UR6][R8.64], R10 ;  /* 0x0000000a08004986 */ /* 0x0003e2000c101506 */
[----:B------:R-:W-:Y:S01]  /*4f130*/  ISETP.GE.AND P4, PT, R11, R12, PT ;  /* 0x0000000c0b00720c */ /* 0x000fe20003f86270 */
[----:B------:R-:W0:Y:S01]  /*4f140*/  LDC R14, c[0x0][0x398] ;  /* 0x0000e600ff0e7b82 */ /* 0x000e220000000800 */
[----:B------:R-:W-:Y:S01]  /*4f150*/  PRMT R11, R76, 0x7610, R11 ;  /* 0x000076104c0b7816 */ /* 0x000fe2000000000b */
[----:B-1----:R-:W-:Y:S01]  /*4f160*/  IMAD.WIDE R2, R13, 0x2, R6 ;  /* 0x000000020d027825 */ /* 0x002fe200078e0206 */
[----:B------:R-:W-:Y:S01]  /*4f170*/  ISETP.LT.AND P5, PT, R79, R17, !P4 ;  /* 0x000000114f00720c */ /* 0x000fe200067a1270 */
[----:B------:R-:W2:Y:S01]  /*4f180*/  LDL.S16 R76, [R1+0xc8] ;  /* 0x0000c800014c7983 */ /* 0x000ea20000100600 */
[----:B---3--:R-:W-:Y:S01]  /*4f190*/  ISETP.LT.AND P6, PT, R64, R18, !P4 ;  /* 0x000000124000720c */ /* 0x008fe200067c1270 */
[----:B------:R-:W-:Y:S01]  /*4f1a0*/  IMAD.WIDE R8, R13, 0x2, R30 ;  /* 0x000000020d087825 */ /* 0x000fe200078e021e */
[----:B------:R-:W-:Y:S01]  /*4f1b0*/  PRMT R21, R62, 0x7610, R21 ;  /* 0x000076103e157816 */ /* 0x000fe20000000015 */
[----:B------:R1:W-:Y:S01]  /*4f1c0*/  @P2 STG.E.U16 desc[UR6][R2.64], R11 ;  /* 0x0000000b02002986 */ /* 0x0003e2000c101506 */
[----:B------:R-:W-:Y:S01]  /*4f1d0*/  ISETP.LT.AND P2, PT, R83, R16, !P4 ;  /* 0x000000105300720c */ /* 0x000fe20006741270 */
[----:B------:R-:W-:Y:S01]  /*4f1e0*/  IMAD.IADD R13, R13, 0x1, R75 ;  /* 0x000000010d0d7824 */ /* 0x000fe200078e024b */
[----:B------:R-:W-:Y:S01]  /*4f1f0*/  PRMT R22, R63, 0x7610, R22 ;  /* 0x000076103f167816 */ /* 0x000fe20000000016 */
[----:B------:R3:W-:Y:S01]  /*4f200*/  @P1 STG.E.U16 desc[UR6][R8.64], R20 ;  /* 0x0000001408001986 */ /* 0x0007e2000c101506 */
[----:B------:R-:W0:Y:S03]  /*4f210*/  LDC R12, c[0x0][0x398] ;  /* 0x0000e600ff0c7b82 */ /* 0x000e260000000800 */
[----:B------:R-:W2:Y:S01]  /*4f220*/  LDL.LU.S16 R62, [R1+0xca] ;  /* 0x0000ca00013e7983 */ /* 0x000ea20000300600 */
[----:B-1----:R-:W-:-:S03]  /*4f230*/  IMAD.WIDE R2, R13, 0x2, R4 ;  /* 0x000000020d027825 */ /* 0x002fc600078e0204 */
[----:B------:R-:W2:Y:S01]  /*4f240*/  LDL.S16 R61, [R1+0x1cc] ;  /* 0x0001cc00013d7983 */ /* 0x000ea20000100600 */
[----:B------:R-:W1:Y:S01]  /*4f250*/  LDC R15, c[0x0][0x398] ;  /* 0x0000e600ff0f7b82 */ /* 0x000e620000000800 */
[C---:B---3--:R-:W-:Y:S02]  /*4f260*/  IMAD.WIDE R8, R13.reuse, 0x2, R36 ;  /* 0x000000020d087825 */ /* 0x048fe400078e0224 */
[----:B------:R-:W-:Y:S02]  /*4f270*/  @P2 STG.E.U16 desc[UR6][R2.64], R21 ;  /* 0x0000001502002986 */ /* 0x000fe4000c101506 */
[----:B------:R-:W-:Y:S02]  /*4f280*/  IMAD.WIDE R10, R13, 0x2, R6 ;  /* 0x000000020d0a7825 */ /* 0x000fe400078e0206 */
[----:B------:R-:W-:Y:S01]  /*4f290*/  @P5 STG.E.U16 desc[UR6][R8.64], R22 ;  /* 0x0000001608005986 */ /* 0x000fe2000c101506 */
[----:B------:R-:W3:Y:S01]  /*4f2a0*/  LDC R16, c[0x0][0x398] ;  /* 0x0000e600ff107b82 */ /* 0x000ee20000000800 */
[----:B------:R-:W-:-:S07]  /*4f2b0*/  VIADD R19, R93, 0x32 ;  /* 0x000000325d137836 */ /* 0x000fce0000000000 */
[----:B------:R-:W0:Y:S01]  /*4f2c0*/  LDC R17, c[0x0][0x398] ;  /* 0x0000e600ff117b82 */ /* 0x000e220000000800 */
[----:B----4-:R-:W-:-:S05]  /*4f2d0*/  PRMT R20, R80, 0x7610, R20 ;  /* 0x0000761050147816 */ /* 0x010fca0000000014 */
[----:B------:R2:W-:Y:S02]  /*4f2e0*/  @P6 STG.E.U16 desc[UR6][R10.64], R20 ;  /* 0x000000140a006986 */ /* 0x0005e4000c101506 */
[----:B--2---:R-:W-:Y:S02]  /*4f2f0*/  PRMT R11, R70, 0x7610, R11 ;  /* 0x00007610460b7816 */ /* 0x004fe4000000000b */
[----:B------:R-:W2:Y:S01]  /*4f300*/  LDL.LU.S16 R70, [R1+0x1ce] ;  /* 0x0001ce0001467983 */ /* 0x000ea20000300600 */
[----:B0-----:R-:W-:Y:S02]  /*4f310*/  ISETP.GE.AND P2, PT, R19, R0, PT ;  /* 0x000000001300720c */ /* 0x001fe40003f46270 */
[----:B------:R-:W-:Y:S01]  /*4f320*/  ISETP.LT.AND P5, PT, R52, R12, !P4 ;  /* 0x0000000c3400720c */ /* 0x000fe200067a1270 */
[----:B------:R-:W4:Y:S01]  /*4f330*/  LDL.S16 R63, [R1+0xcc] ;  /* 0x0000cc00013f7983 */ /* 0x000f220000100600 */
[----:B------:R-:W-:Y:S01]  /*4f340*/  ISETP.LT.AND P4, PT, R83, R14, !P2 ;  /* 0x0000000e5300720c */ /* 0x000fe20005781270 */
[----:B------:R-:W-:Y:S01]  /*4f350*/  IMAD.WIDE R2, R13, 0x2, R30 ;  /* 0x000000020d027825 */ /* 0x000fe200078e021e */
[----:B-1----:R-:W-:Y:S01]  /*4f360*/  ISETP.LT.AND P6, PT, R79, R15, !P2 ;  /* 0x0000000f4f00720c */ /* 0x002fe200057c1270 */
[----:B------:R-:W3:Y:S01]  /*4f370*/  LDL.LU.S16 R80, [R1+0xce] ;  /* 0x0000ce0001507983 */ /* 0x000ee20000300600 */
[----:B------:R-:W-:Y:S01]  /*4f380*/  PRMT R21, R60, 0x7610, R21 ;  /* 0x000076103c157816 */ /* 0x000fe20000000015 */
[----:B------:R-:W-:Y:S01]  /*4f390*/  IMAD.IADD R15, R13, 0x1, R75 ;  /* 0x000000010d0f7824 */ /* 0x000fe200078e024b */
[----:B------:R-:W0:Y:S03]  /*4f3a0*/  LDC R0, c[0x0][0x39c] ;  /* 0x0000e700ff007b82 */ /* 0x000e260000000800 */
[----:B------:R-:W-:-:S02]  /*4f3b0*/  IMAD.WIDE R8, R15, 0x2, R4 ;  /* 0x000000020f087825 */ /* 0x000fc400078e0204 */
[----:B------:R-:W-:Y:S01]  /*4f3c0*/  @P5 STG.E.U16 desc[UR6][R2.64], R11 ;  /* 0x0000000b02005986 */ /* 0x000fe2000c101506 */
[----:B------:R-:W-:Y:S01]  /*4f3d0*/  PRMT R20, R54, 0x7610, R20 ;  /* 0x0000761036147816 */ /* 0x000fe20000000014 */
[----:B------:R-:W-:Y:S01]  /*4f3e0*/  VIADD R18, R93, 0x35 ;  /* 0x000000355d127836 */ /* 0x000fe20000000000 */
[----:B------:R-:W1:Y:S01]  /*4f3f0*/  LDC R12, c[0x0][0x398] ;  /* 0x0000e600ff0c7b82 */ /* 0x000e620000000800 */
[----:B------:R-:W4:Y:S04]  /*4f400*/  LDL.S16 R54, [R1+0x1d0] ;  /* 0x0001d00001367983 */ /* 0x000f280000100600 */
[----:B------:R2:W-:Y:S01]  /*4f410*/  @P4 STG.E.U16 desc[UR6][R8.64], R21 ;  /* 0x0000001508004986 */ /* 0x0005e2000c101506 */
[----:B------:R-:W-:Y:S02]  /*4f420*/  PRMT R22, R76, 0x7610, R22 ;  /* 0x000076104c167816 */ /* 0x000fe40000000016 */
[----:B------:R-:W0:Y:S01]  /*4f430*/  LDC R13, c[0x0][0x398] ;  /* 0x0000e600ff0d7b82 */ /* 0x000e220000000800 */
[----:B------:R-:W4:Y:S07]  /*4f440*/  LDL.LU.S16 R76, [R1+0x1d2] ;  /* 0x0001d200014c7983 */ /* 0x000f2e0000300600 */
[----:B------:R-:W0:Y:S01]  /*4f450*/  LDC R19, c[0x0][0x398] ;  /* 0x0000e600ff137b82 */ /* 0x000e220000000800 */
[----:B------:R-:W-:-:S02]  /*4f460*/  PRMT R23, R62, 0x7610, R23 ;  /* 0x000076103e177816 */ /* 0x000fc40000000017 */
[----:B------:R-:W4:Y:S05]  /*4f470*/  LDL.S16 R62, [R1+0xd0] ;  /* 0x0000d000013e7983 */ /* 0x000f2a0000100600 */
[----:B------:R-:W0:Y:S01]  /*4f480*/  LDC R14, c[0x0][0x39c] ;  /* 0x0000e700ff0e7b82 */ /* 0x000e220000000800 */
[----:B--2---:R-:W-:Y:S02]  /*4f490*/  PRMT R21, R70, 0x7610, R21 ;  /* 0x0000761046157816 */ /* 0x004fe40000000015 */
[----:B------:R-:W2:Y:S01]  /*4f4a0*/  LDL.LU.S16 R70, [R1+0xd2] ;  /* 0x0000d20001467983 */ /* 0x000ea20000300600 */
[----:B------:R-:W-:-:S04]  /*4f4b0*/  ISETP.GE.AND P1, PT, R18, R35, PT ;  /* 0x000000231200720c */ /* 0x000fc80003f26270 */
[----:B------:R-:W4:Y:S01]  /*4f4c0*/  LDC R18, c[0x0][0x398] ;  /* 0x0000e600ff127b82 */ /* 0x000f220000000800 */
[----:B---3--:R-:W-:Y:S02]  /*4f4d0*/  ISETP.LT.AND P5, PT, R64, R16, !P2 ;  /* 0x000000104000720c */ /* 0x008fe400057a1270 */
[----:B------:R-:W-:Y:S01]  /*4f4e0*/  ISETP.LT.AND P2, PT, R52, R17, !P2 ;  /* 0x000000113400720c */ /* 0x000fe20005741270 */
[----:B------:R-:W-:Y:S02]  /*4f4f0*/  VIADD R17, R93, 0x33 ;  /* 0x000000335d117836 */ /* 0x000fe40000000000 */
[C---:B------:R-:W-:Y:S02]  /*4f500*/  IMAD.WIDE R8, R15.reuse, 0x2, R36 ;  /* 0x000000020f087825 */ /* 0x040fe400078e0224 */
[----:B------:R-:W3:Y:S02]  /*4f510*/  LDC R16, c[0x0][0x398] ;  /* 0x0000e600ff107b82 */ /* 0x000ee40000000800 */
[----:B------:R-:W-:Y:S01]  /*4f520*/  IMAD.WIDE R2, R15, 0x2, R6 ;  /* 0x000000020f027825 */ /* 0x000fe200078e0206 */
[----:B0-----:R-:W-:-:S03]  /*4f530*/  ISETP.GE.AND P4, PT, R17, R0, PT ;  /* 0x000000001100720c */ /* 0x001fc60003f86270 */
[----:B------:R-:W-:Y:S01]  /*4f540*/  IMAD.WIDE R10, R15, 0x2, R30 ;  /* 0x000000020f0a7825 */ /* 0x000fe200078e021e */
[----:B------:R-:W-:Y:S01]  /*4f550*/  @P6 STG.E.U16 desc[UR6][R8.64], R20 ;  /* 0x0000001408006986 */ /* 0x000fe2000c101506 */
[----:B------:R-:W0:Y:S03]  /*4f560*/  LDC R0, c[0x0][0x398] ;  /* 0x0000e600ff007b82 */ /* 0x000e260000000800 */
[----:B------:R4:W-:Y:S01]  /*4f570*/  @P5 STG.E.U16 desc[UR6][R2.64], R22 ;  /* 0x0000001602005986 */ /* 0x0009e2000c101506 */
[----:B------:R-:W-:-:S03]  /*4f580*/  ISETP.LT.AND P6, PT, R64, R13, !P4 ;  /* 0x0000000d4000720c */ /* 0x000fc600067c1270 */
[----:B------:R3:W-:Y:S01]  /*4f590*/  @P2 STG.E.U16 desc[UR6][R10.64], R23 ;  /* 0x000000170a002986 */ /* 0x0007e2000c101506 */
[----:B-1----:R-:W-:Y:S01]  /*4f5a0*/  ISETP.LT.AND P2, PT, R83, R12, !P4 ;  /* 0x0000000c5300720c */ /* 0x002fe20006741270 */
[----:B------:R-:W1:Y:S01]  /*4f5b0*/  LDC R17, c[0x0][0x398] ;  /* 0x0000e600ff117b82 */ /* 0x000e620000000800 */
[----:B----4-:R-:W-:Y:S01]  /*4f5c0*/  ISETP.LT.AND P5, PT, R79, R18, !P4 ;  /* 0x000000124f00720c */ /* 0x010fe200067a1270 */
[----:B------:R-:W-:Y:S01]  /*4f5d0*/  IMAD.IADD R15, R15, 0x1, R75 ;  /* 0x000000010f0f7824 */ /* 0x000fe200078e024b */
[----:B------:R-:W-:Y:S02]  /*4f5e0*/  ISETP.LT.AND P4, PT, R52, R19, !P4 ;  /* 0x000000133400720c */ /* 0x000fe40006781270 */
[----:B------:R-:W-:Y:S01]  /*4f5f0*/  PRMT R22, R63, 0x7610, R22 ;  /* 0x000076103f167816 */ /* 0x000fe20000000016 */
[----:B------:R-:W-:Y:S01]  /*4f600*/  IMAD.WIDE R2, R15, 0x2, R4 ;  /* 0x000000020f027825 */ /* 0x000fe200078e0204 */
[----:B------:R-:W4:Y:S01]  /*4f610*/  LDL.S16 R63, [R1+0x1d4] ;  /* 0x0001d400013f7983 */ /* 0x000f220000100600 */
[----:B------:R-:W-:Y:S01]  /*4f620*/  PRMT R20, R61, 0x7610, R20 ;  /* 0x000076103d147816 */ /* 0x000fe20000000014 */
[----:B------:R-:W0:Y:S01]  /*4f630*/  LDC R18, c[0x0][0x398] ;  /* 0x0000e600ff127b82 */ /* 0x000e220000000800 */
[----:B------:R-:W-:Y:S01]  /*4f640*/  IMAD.WIDE R8, R15, 0x2, R36 ;  /* 0x000000020f087825 */ /* 0x000fe200078e0224 */
[----:B---3--:R-:W-:-:S02]  /*4f650*/  PRMT R23, R80, 0x7610, R23 ;  /* 0x0000761050177816 */ /* 0x008fc40000000017 */
[----:B------:R-:W3:Y:S01]  /*4f660*/  LDL.LU.S16 R80, [R1+0x1d6] ;  /* 0x0001d60001507983 */ /* 0x000ee20000300600 */
[----:B------:R-:W-:-:S04]  /*4f670*/  IMAD.WIDE R10, R15, 0x2, R6 ;  /* 0x000000020f0a7825 */ /* 0x000fc800078e0206 */
[----:B------:R-:W-:Y:S01]  /*4f680*/  IMAD.WIDE R12, R15, 0x2, R30 ;  /* 0x000000020f0c7825 */ /* 0x000fe200078e021e */
[----:B------:R-:W-:Y:S04]  /*4f690*/  @P2 STG.E.U16 desc[UR6][R2.64], R20 ;  /* 0x0000001402002986 */ /* 0x000fe8000c101506 */
[----:B------:R-:W-:Y:S04]  /*4f6a0*/  @P5 STG.E.U16 desc[UR6][R8.64], R21 ;  /* 0x0000001508005986 */ /* 0x000fe8000c101506 */
[----:B------:R1:W-:Y:S04]  /*4f6b0*/  @P6 STG.E.U16 desc[UR6][R10.64], R22 ;  /* 0x000000160a006986 */ /* 0x0003e8000c101506 */
[----:B------:R1:W-:Y:S04]  /*4f6c0*/  @P4 STG.E.U16 desc[UR6][R12.64], R23 ;  /* 0x000000170c004986 */ /* 0x0003e8000c101506 */
[----:B------:R-:W3:Y:S01]  /*4f6d0*/  LDL.S16 R61, [R1+0xd4] ;  /* 0x0000d400013d7983 */ /* 0x000ee20000100600 */
[----:B-1----:R-:W-:-:S03]  /*4f6e0*/  PRMT R22, R76, 0x7610, R22 ;  /* 0x000076104c167816 */ /* 0x002fc60000000016 */
[----:B------:R-:W3:Y:S01]  /*4f6f0*/  LDL.S16 R76, [R1+0x1d8] ;  /* 0x0001d800014c7983 */ /* 0x000ee20000100600 */
[----:B------:R-:W-:-:S03]  /*4f700*/  PRMT R23, R62, 0x7610, R23 ;  /* 0x000076103e177816 */ /* 0x000fc60000000017 */
[----:B------:R-:W3:Y:S01]  /*4f710*/  LDL.LU.S16 R62, [R1+0x1da] ;  /* 0x0001da00013e7983 */ /* 0x000ee20000300600 */
[----:B--2---:R-:W-:-:S03]  /*4f720*/  PRMT R24, R70, 0x7610, R24 ;  /* 0x0000761046187816 */ /* 0x004fc60000000018 */
[----:B------:R-:W2:Y:S01]  /*4f730*/  LDL.LU.S16 R70, [R1+0xd6] ;  /* 0x0000d60001467983 */ /* 0x000ea20000300600 */
[----:B------:R-:W-:-:S05]  /*4f740*/  VIADD R19, R93, 0x34 ;  /* 0x000000345d137836 */ /* 0x000fca0000000000 */
[----:B------:R-:W-:Y:S02]  /*4f750*/  ISETP.GE.AND P2, PT, R19, R14, PT ;  /* 0x0000000e1300720c */ /* 0x000fe40003f46270 */
[----:B------:R-:W1:Y:S02]  /*4f760*/  LDC R14, c[0x0][0x398] ;  /* 0x0000e600ff0e7b82 */ /* 0x000e640000000800 */
[----:B0-----:R-:W-:-:S06]  /*4f770*/  ISETP.LT.AND P6, PT, R83, R0, !P2 ;  /* 0x000000005300720c */ /* 0x001fcc00057c1270 */
[----:B------:R-:W0:Y:S01]  /*4f780*/  LDC R0, c[0x0][0x398] ;  /* 0x0000e600ff007b82 */ /* 0x000e220000000800 */
[----:B------:R-:W-:-:S07]  /*4f790*/  ISETP.LT.AND P4, PT, R79, R16, !P2 ;  /* 0x000000104f00720c */ /* 0x000fce0005781270 */
[----:B------:R-:W4:Y:S01]  /*4f7a0*/  LDC R19, c[0x0][0x398] ;  /* 0x0000e600ff137b82 */ /* 0x000f220000000800 */
[----:B------:R-:W-:Y:S02]  /*4f7b0*/  ISETP.LT.AND P5, PT, R64, R17, !P2 ;  /* 0x000000114000720c */ /* 0x000fe400057a1270 */
[----:B------:R-:W-:Y:S02]  /*4f7c0*/  ISETP.LT.AND P2, PT, R52, R18, !P2 ;  /* 0x000000123400720c */ /* 0x000fe40005741270 */
[----:B------:R-:W-:Y:S02]  /*4f7d0*/  IADD3 R15, PT, PT, R15, R75, RZ ;  /* 0x0000004b0f0f7210 */ /* 0x000fe40007ffe0ff */
[----:B------:R-:W-:Y:S01]  /*4f7e0*/  PRMT R21, R54, 0x7610, R21 ;  /* 0x0000761036157816 */ /* 0x000fe20000000015 */
[----:B------:R-:W2:Y:S02]  /*4f7f0*/  LDC R16, c[0x0][0x398] ;  /* 0x0000e600ff107b82 */ /* 0x000ea40000000800 */
[----:B------:R-:W-:-:S04]  /*4f800*/  IMAD.WIDE R2, R15, 0x2, R4 ;  /* 0x000000020f027825 */ /* 0x000fc800078e0204 */
[C---:B------:R-:W-:Y:S01]  /*4f810*/  IMAD.WIDE R8, R15.reuse, 0x2, R36 ;  /* 0x000000020f087825 */ /* 0x040fe200078e0224 */
[----:B------:R3:W-:Y:S01]  /*4f820*/  @P6 STG.E.U16 desc[UR6][R2.64], R21 ;  /* 0x0000001502006986 */ /* 0x0007e2000c101506 */
[----:B------:R-:W2:Y:S02]  /*4f830*/  LDC R17, c[0x0][0x398] ;  /* 0x0000e600ff117b82 */ /* 0x000ea40000000800 */
[C---:B------:R-:W-:Y:S01]  /*4f840*/  IMAD.WIDE R10, R15.reuse, 0x2, R6 ;  /* 0x000000020f0a7825 */ /* 0x040fe200078e0206 */
[----:B------:R0:W-:Y:S03]  /*4f850*/  @P4 STG.E.U16 desc[UR6][R8.64], R22 ;  /* 0x0000001608004986 */ /* 0x0001e6000c101506 */
[----:B------:R-:W-:Y:S01]  /*4f860*/  IMAD.WIDE R12, R15, 0x2, R30 ;  /* 0x000000020f0c7825 */ /* 0x000fe200078e021e */
[----:B------:R-:W-:Y:S01]  /*4f870*/  @P5 STG.E.U16 desc[UR6][R10.64], R23 ;  /* 0x000000170a005986 */ /* 0x000fe2000c101506 */
[----:B-1----:R-:W-:Y:S01]  /*4f880*/  ISETP.LT.AND P4, PT, R79, R14, !P1 ;  /* 0x0000000e4f00720c */ /* 0x002fe20004f81270 */
[----:B------:R-:W1:Y:S02]  /*4f890*/  LDC R18, c[0x0][0x398] ;  /* 0x0000e600ff127b82 */ /* 0x000e640000000800 */
[----:B------:R3:W-:Y:S01]  /*4f8a0*/  @P2 STG.E.U16 desc[UR6][R12.64], R24 ;  /* 0x000000180c002986 */ /* 0x0007e2000c101506 */
[----:B0-----:R-:W-:-:S02]  /*4f8b0*/  ISETP.LT.AND P2, PT, R83, R0, !P1 ;  /* 0x000000005300720c */ /* 0x001fc40004f41270 */
[----:B----4-:R-:W-:Y:S01]  /*4f8c0*/  ISETP.LT.AND P5, PT, R64, R19, !P1 ;  /* 0x000000134000720c */ /* 0x010fe20004fa1270 */
[----:B------:R-:W-:Y:S01]  /*4f8d0*/  IMAD.IADD R15, R15, 0x1, R75 ;  /* 0x000000010f0f7824 */ /* 0x000fe200078e024b */
[----:B------:R-:W-:Y:S01]  /*4f8e0*/  PRMT R19, R63, 0x7610, R19 ;  /* 0x000076103f137816 */ /* 0x000fe20000000013 */
[----:B------:R-:W0:Y:S01]  /*4f8f0*/  LDC R0, c[0x0][0x398] ;  /* 0x0000e600ff007b82 */ /* 0x000e220000000800 */
[----:B------:R-:W4:Y:S01]  /*4f900*/  LDL.S16 R63, [R1+0xd8] ;  /* 0x0000d800013f7983 */ /* 0x000f220000100600 */
[----:B---3--:R-:W-:Y:S01]  /*4f910*/  PRMT R21, R80, 0x7610, R21 ;  /* 0x0000761050157816 */ /* 0x008fe20000000015 */
[C---:B------:R-:W-:Y:S02]  /*4f920*/  IMAD.WIDE R2, R15.reuse, 0x2, R4 ;  /* 0x000000020f027825 */ /* 0x040fe400078e0204 */
[----:B------:R-:W3:Y:S02]  /*4f930*/  LDL.LU.S16 R80, [R1+0xda] ;  /* 0x0000da0001507983 */ /* 0x000ee40000300600 */
[----:B------:R-:W-:Y:S01]  /*4f940*/  IMAD.WIDE R8, R15, 0x2, R36 ;  /* 0x000000020f087825 */ /* 0x000fe200078e0224 */
[----:B------:R-:W0:Y:S01]  /*4f950*/  LDC R12, c[0x0][0x398] ;  /* 0x0000e600ff0c7b82 */ /* 0x000e220000000800 */
[----:B------:R-:W3:Y:S01]  /*4f960*/  LDL.S16 R54, [R1+0x1dc] ;  /* 0x0001dc0001367983 */ /* 0x000ee20000100600 */
[----:B------:R-:W-:-:S03]  /*4f970*/  PRMT R22, R76, 0x7610, R22 ;  /* 0x000076104c167816 */ /* 0x000fc60000000016 */
[----:B------:R1:W-:Y:S01]  /*4f980*/  @P2 STG.E.U16 desc[UR6][R2.64], R19 ;  /* 0x0000001302002986 */ /* 0x0003e2000c101506 */
[----:B------:R-:W-:Y:S01]  /*4f990*/  PRMT R23, R62, 0x7610, R23 ;  /* 0x000076103e177816 */ /* 0x000fe20000000017 */
[----:B------:R-:W-:Y:S02]  /*4f9a0*/  VIADD R20, R93, 0x36 ;  /* 0x000000365d147836 */ /* 0x000fe40000000000 */
[----:B------:R2:W-:Y:S01]  /*4f9b0*/  @P4 STG.E.U16 desc[UR6][R8.64], R21 ;  /* 0x0000001508004986 */ /* 0x0005e2000c101506 */
[----:B------:R-:W0:Y:S03]  /*4f9c0*/  LDC R14, c[0x0][0x398] ;  /* 0x0000e600ff0e7b82 */ /* 0x000e260000000800 */
[----:B------:R-:W3:Y:S04]  /*4f9d0*/  LDL.LU.S16 R76, [R1+0x1de] ;  /* 0x0001de00014c7983 */ /* 0x000ee80000300600 */
[----:B------:R-:W3:Y:S01]  /*4f9e0*/  LDL.S16 R62, [R1+0xdc] ;  /* 0x0000dc00013e7983 */ /* 0x000ee20000100600 */
[----:B------:R-:W-:Y:S01]  /*4f9f0*/  PRMT R25, R61, 0x7610, R25 ;  /* 0x000076103d197816 */ /* 0x000fe20000000019 */
[----:B------:R-:W-:Y:S01]  /*4fa00*/  IMAD.WIDE R10, R15, 0x2, R6 ;  /* 0x000000020f0a7825 */ /* 0x000fe200078e0206 */
[----:B-1----:R-:W1:Y:S01]  /*4fa10*/  LDC R19, c[0x0][0x398] ;  /* 0x0000e600ff137b82 */ /* 0x002e620000000800 */
[----:B--2---:R-:W-:-:S02]  /*4fa20*/  PRMT R21, R70, 0x7610, R21 ;  /* 0x0000761046157816 */ /* 0x004fc40000000015 */
[----:B------:R-:W2:Y:S01]  /*4fa30*/  LDL.LU.S16 R70, [R1+0xde] ;  /* 0x0000de0001467983 */ /* 0x000ea20000300600 */
[----:B------:R-:W-:Y:S02]  /*4fa40*/  ISETP.GE.AND P6, PT, R20, R33, PT ;  /* 0x000000211400720c */ /* 0x000fe40003fc6270 */
[----:B------:R-:W-:Y:S02]  /*4fa50*/  ISETP.LT.AND P2, PT, R52, R16, !P1 ;  /* 0x000000103400720c */ /* 0x000fe40004f41270 */
[----:B------:R-:W-:Y:S01]  /*4fa60*/  ISETP.LT.AND P4, PT, R83, R17, !P6 ;  /* 0x000000115300720c */ /* 0x000fe20007781270 */
[----:B------:R-:W-:Y:S01]  /*4fa70*/  IMAD.IADD R13, R15, 0x1, R75 ;  /* 0x000000010f0d7824 */ /* 0x000fe200078e024b */
[----:B------:R0:W-:Y:S01]  /*4fa80*/  @P5 STG.E.U16 desc[UR6][R10.64], R25 ;  /* 0x000000190a005986 */ /* 0x0001e2000c101506 */
[----:B------:R-:W-:Y:S01]  /*4fa90*/  ISETP.LT.AND P5, PT, R79, R18, !P6 ;  /* 0x000000124f00720c */ /* 0x000fe200077a1270 */
[----:B------:R-:W-:Y:S01]  /*4faa0*/  VIADD R20, R93, 0x37 ;  /* 0x000000375d147836 */ /* 0x000fe20000000000 */
[----:B------:R-:W1:Y:S01]  /*4fab0*/  LDC R16, c[0x0][0x398] ;  /* 0x0000e600ff107b82 */ /* 0x000e620000000800 */
[----:B------:R-:W-:-:S07]  /*4fac0*/  IMAD.WIDE R8, R13, 0x2, R4 ;  /* 0x000000020d087825 */ /* 0x000fce00078e0204 */
[----:B------:R-:W1:Y:S01]  /*4fad0*/  LDC R17, c[0x0][0x398] ;  /* 0x0000e600ff117b82 */ /* 0x000e620000000800 */
[----:B0-----:R-:W-:Y:S01]  /*4fae0*/  IMAD.WIDE R10, R15, 0x2, R30 ;  /* 0x000000020f0a7825 */ /* 0x001fe200078e021e */
[----:B------:R-:W-:-:S04]  /*4faf0*/  ISETP.GE.AND P1, PT, R20, R45, PT ;  /* 0x0000002d1400720c */ /* 0x000fc80003f26270 */
[----:B------:R0:W-:Y:S01]  /*4fb00*/  @P2 STG.E.U16 desc[UR6][R10.64], R21 ;  /* 0x000000150a002986 */ /* 0x0001e2000c101506 */
[----:B------:R-:W-:Y:S01]  /*4fb10*/  IMAD.WIDE R2, R13, 0x2, R36 ;  /* 0x000000020d027825 */ /* 0x000fe200078e0224 */
[----:B------:R-:W1:Y:S02]  /*4fb20*/  LDC R18, c[0x0][0x398] ;  /* 0x0000e600ff127b82 */ /* 0x000e640000000800 */
[----:B------:R-:W-:Y:S01]  /*4fb30*/  @P4 STG.E.U16 desc[UR6][R8.64], R22 ;  /* 0x0000001608004986 */ /* 0x000fe2000c101506 */
[----:B------:R-:W-:Y:S02]  /*4fb40*/  ISETP.LT.AND P4, PT, R64, R0, !P6 ;  /* 0x000000004000720c */ /* 0x000fe40007781270 */
[----:B------:R-:W-:Y:S01]  /*4fb50*/  ISETP.LT.AND P6, PT, R52, R12, !P6 ;  /* 0x0000000c3400720c */ /* 0x000fe200077c1270 */
[----:B------:R0:W-:Y:S01]  /*4fb60*/  @P5 STG.E.U16 desc[UR6][R2.64], R23 ;  /* 0x0000001702005986 */ /* 0x0001e2000c101506 */
[----:B------:R-:W-:Y:S01]  /*4fb70*/  ISETP.LT.AND P5, PT, R83, R14, !P1 ;  /* 0x0000000e5300720c */ /* 0x000fe20004fa1270 */
[C---:B------:R-:W-:Y:S01]  /*4fb80*/  IMAD.IADD R15, R13.reuse, 0x1, R75 ;  /* 0x000000010d0f7824 */ /* 0x040fe200078e024b */
[----:B------:R-:W1:Y:S01]  /*4fb90*/  LDC R0, c[0x0][0x398] ;  /* 0x0000e600ff007b82 */ /* 0x000e620000000800 */
[----:B0-----:R-:W-:-:S07]  /*4fba0*/  IMAD.WIDE R10, R13, 0x2, R6 ;  /* 0x000000020d0a7825 */ /* 0x001fce00078e0206 */
[----:B------:R-:W0:Y:S01]  /*4fbb0*/  LDC R14, c[0x0][0x398] ;  /* 0x0000e600ff0e7b82 */ /* 0x000e220000000800 */
[----:B------:R-:W-:Y:S01]  /*4fbc0*/  IMAD.WIDE R2, R13, 0x2, R30 ;  /* 0x000000020d027825 */ /* 0x000fe200078e021e */
[----:B----4-:R-:W-:Y:S02]  /*4fbd0*/  PRMT R9, R63, 0x7610, R9 ;  /* 0x000076103f097816 */ /* 0x010fe40000000009 */
[----:B------:R-:W4:Y:S01]  /*4fbe0*/  LDL.S16 R63, [R1+0x1e0] ;  /* 0x0001e000013f7983 */ /* 0x000f220000100600 */
[----:B---3--:R-:W-:-:S03]  /*4fbf0*/  PRMT R20, R80, 0x7610, R20 ;  /* 0x0000761050147816 */ /* 0x008fc60000000014 */
[----:B------:R3:W-:Y:S04]  /*4fc00*/  @P4 STG.E.U16 desc[UR6][R10.64], R9 ;  /* 0x000000090a004986 */ /* 0x0007e8000c101506 */
[----:B------:R-:W4:Y:S04]  /*4fc10*/  LDL.LU.S16 R80, [R1+0x1e2] ;  /* 0x0001e20001507983 */ /* 0x000f280000300600 */
[----:B------:R-:W4:Y:S01]  /*4fc20*/  LDL.S16 R61, [R1+0xe0] ;  /* 0x0000e000013d7983 */ /* 0x000f220000100600 */
[----:B---3--:R-:W-:Y:S01]  /*4fc30*/  PRMT R11, R54, 0x7610, R11 ;  /* 0x00007610360b7816 */ /* 0x008fe2000000000b */
[----:B------:R-:W-:-:S02]  /*4fc40*/  IMAD.WIDE R8, R15, 0x2, R4 ;  /* 0x000000020f087825 */ /* 0x000fc400078e0204 */
[----:B------:R-:W-:Y:S01]  /*4fc50*/  @P6 STG.E.U16 desc[UR6][R2.64], R20 ;  /* 0x0000001402006986 */ /* 0x000fe2000c101506 */
[----:B------:R-:W-:-:S03]  /*4fc60*/  PRMT R21, R76, 0x7610, R21 ;  /* 0x000076104c157816 */ /* 0x000fc60000000015 */
[----:B------:R2:W-:Y:S04]  /*4fc70*/  @P5 STG.E.U16 desc[UR6][R8.64], R11 ;  /* 0x0000000b08005986 */ /* 0x0005e8000c101506 */
[----:B------:R-:W3:Y:S04]  /*4fc80*/  LDL.S16 R54, [R1+0x1e4] ;  /* 0x0001e40001367983 */ /* 0x000ee80000100600 */
[----:B------:R-:W3:Y:S01]  /*4fc90*/  LDL.LU.S16 R76, [R1+0xe2] ;  /* 0x0000e200014c7983 */ /* 0x000ee20000300600 */
[----:B--2---:R-:W-:-:S03]  /*4fca0*/  PRMT R9, R70, 0x7610, R9 ;  /* 0x0000761046097816 */ /* 0x004fc60000000009 */
[----:B------:R-:W2:Y:S01]  /*4fcb0*/  LDL.LU.S16 R70, [R1+0x1e6] ;  /* 0x0001e60001467983 */ /* 0x000ea20000300600 */
[----:B-1----:R-:W-:Y:S02]  /*4fcc0*/  ISETP.LT.AND P6, PT, R79, R16, !P1 ;  /* 0x000000104f00720c */ /* 0x002fe40004fc1270 */
[----:B------:R-:W-:Y:S01]  /*4fcd0*/  ISETP.LT.AND P4, PT, R64, R17, !P1 ;  /* 0x000000114000720c */ /* 0x000fe20004f81270 */
[----:B------:R-:W-:Y:S01]  /*4fce0*/  VIADD R12, R93, 0x38 ;  /* 0x000000385d0c7836 */ /* 0x000fe20000000000 */
[----:B------:R-:W-:Y:S01]  /*4fcf0*/  ISETP.LT.AND P1, PT, R52, R18, !P1 ;  /* 0x000000123400720c */ /* 0x000fe20004f21270 */
[C---:B------:R-:W-:Y:S01]  /*4fd00*/  IMAD.WIDE R10, R15.reuse, 0x2, R36 ;  /* 0x000000020f0a7825 */ /* 0x040fe200078e0224 */
[----:B------:R-:W-:Y:S01]  /*4fd10*/  PRMT R22, R62, 0x7610, R22 ;  /* 0x000076103e167816 */ /* 0x000fe20000000016 */
[----:B------:R-:W1:Y:S01]  /*4fd20*/  LDC R16, c[0x0][0x398] ;  /* 0x0000e600ff107b82 */ /* 0x000e620000000800 */
[----:B------:R-:W-:Y:S01]  /*4fd30*/  ISETP.GE.AND P2, PT, R12, R43, PT ;  /* 0x0000002b0c00720c */ /* 0x000fe20003f46270 */
[C---:B------:R-:W-:Y:S01]  /*4fd40*/  IMAD.WIDE R12, R15.reuse, 0x2, R6 ;  /* 0x000000020f0c7825 */ /* 0x040fe200078e0206 */
[----:B------:R-:W3:Y:S03]  /*4fd50*/  LDL.S16 R62, [R1+0xe4] ;  /* 0x0000e400013e7983 */ /* 0x000ee60000100600 */
[----:B------:R-:W-:Y:S01]  /*4fd60*/  IMAD.WIDE R2, R15, 0x2, R30 ;  /* 0x000000020f027825 */ /* 0x000fe200078e021e */
[----:B------:R0:W-:Y:S02]  /*4fd70*/  @P6 STG.E.U16 desc[UR6][R10.64], R21 ;  /* 0x000000150a006986 */ /* 0x0001e4000c101506 */
[----:B0-----:R-:W-:Y:S01]  /*4fd80*/  ISETP.LT.AND P5, PT, R79, R14, !P2 ;  /* 0x0000000e4f00720c */ /* 0x001fe200057a1270 */
[----:B------:R-:W0:Y:S01]  /*4fd90*/  LDC R17, c[0x0][0x398] ;  /* 0x0000e600ff117b82 */ /* 0x000e220000000800 */
[----:B------:R-:W-:Y:S01]  /*4fda0*/  @P4 STG.E.U16 desc[UR6][R12.64], R22 ;  /* 0x000000160c004986 */ /* 0x000fe2000c101506 */
[----:B------:R-:W-:-:S03]  /*4fdb0*/  ISETP.LT.AND P6, PT, R64, R19, !P2 ;  /* 0x000000134000720c */ /* 0x000fc600057c1270 */
[----:B------:R1:W-:Y:S01]  /*4fdc0*/  @P1 STG.E.U16 desc[UR6][R2.64], R9 ;  /* 0x0000000902001986 */ /* 0x0003e2000c101506 */
[----:B------:R-:W-:Y:S01]  /*4fdd0*/  ISETP.LT.AND P1, PT, R83, R0, !P2 ;  /* 0x000000005300720c */ /* 0x000fe20005721270 */
[----:B------:R-:W-:Y:S01]  /*4fde0*/  IMAD.IADD R15, R15, 0x1, R75 ;  /* 0x000000010f0f7824 */ /* 0x000fe200078e024b */
[----:B------:R-:W0:Y:S03]  /*4fdf0*/  LDC R18, c[0x0][0x398] ;  /* 0x0000e600ff127b82 */ /* 0x000e260000000800 */
[----:B------:R-:W-:-:S05]  /*4fe00*/  IMAD.WIDE R10, R15, 0x2, R6 ;  /* 0x000000020f0a7825 */ /* 0x000fca00078e0206 */
[----:B------:R-:W0:Y:S01]  /*4fe10*/  LDC R0, c[0x0][0x398] ;  /* 0x0000e600ff007b82 */ /* 0x000e220000000800 */
[----:B-1----:R-:W-:-:S04]  /*4fe20*/  IMAD.WIDE R2, R15, 0x2, R4 ;  /* 0x000000020f027825 */ /* 0x002fc800078e0204 */
[----:B------:R-:W-:-:S03]  /*4fe30*/  IMAD.WIDE R8, R15, 0x2, R36 ;  /* 0x000000020f087825 */ /* 0x000fc600078e0224 */
[----:B------:R-:W1:Y:S01]  /*4fe40*/  LDC R14, c[0x0][0x398] ;  /* 0x0000e600ff0e7b82 */ /* 0x000e620000000800 */
[----:B------:R-:W-:-:S07]  /*4fe50*/  VIADD R20, R93, 0x39 ;  /* 0x000000395d147836 */ /* 0x000fce0000000000 */
[----:B------:R-:W0:Y:S01]  /*4fe60*/  LDC R12, c[0x0][0x398] ;  /* 0x0000e600ff0c7b82 */ /* 0x000e220000000800 */
[----:B----4-:R-:W-:Y:S02]  /*4fe70*/  PRMT R13, R63, 0x7610, R13 ;  /* 0x000076103f0d7816 */ /* 0x010fe4000000000d */
[----:B------:R-:W4:Y:S01]  /*4fe80*/  LDL.LU.S16 R63, [R1+0xe6] ;  /* 0x0000e600013f7983 */ /* 0x000f220000300600 */
[----:B------:R-:W-:-:S03]  /*4fe90*/  PRMT R19, R80, 0x7610, R19 ;  /* 0x0000761050137816 */ /* 0x000fc60000000013 */
[----:B------:R0:W-:Y:S01]  /*4fea0*/  @P1 STG.E.U16 desc[UR6][R2.64], R13 ;  /* 0x0000000d02001986 */ /* 0x0001e2000c101506 */
[----:B------:R-:W-:-:S03]  /*4feb0*/  PRMT R21, R61, 0x7610, R21 ;  /* 0x000076103d157816 */ /* 0x000fc60000000015 */
[----:B------:R1:W-:Y:S04]  /*4fec0*/  @P5 STG.E.U16 desc[UR6][R8.64], R19 ;  /* 0x0000001308005986 */ /* 0x0003e8000c101506 */
[----:B------:R2:W-:Y:S04]  /*4fed0*/  @P6 STG.E.U16 desc[UR6][R10.64], R21 ;  /* 0x000000150a006986 */ /* 0x0005e8000c101506 */
[----:B------:R-:W4:Y:S01]  /*4fee0*/  LDL.S16 R80, [R1+0x1e8] ;  /* 0x0001e80001507983 */ /* 0x000f220000100600 */
[----:B------:R-:W-:Y:S01]  /*4fef0*/  ISETP.GE.AND P4, PT, R20, R39, PT ;  /* 0x000000271400720c */ /* 0x000fe20003f86270 */
[----:B0-----:R-:W-:Y:S01]  /*4ff00*/  IMAD.WIDE R2, R15, 0x2, R30 ;  /* 0x000000020f027825 */ /* 0x001fe200078e021e */
[----:B-1----:R-:W0:Y:S01]  /*4ff10*/  LDC R19, c[0x0][0x398] ;  /* 0x0000e600ff137b82 */ /* 0x002e220000000800 */
[----:B--2---:R-:W-:-:S02]  /*4ff20*/  PRMT R21, R70, 0x7610, R21 ;  /* 0x0000761046157816 */ /* 0x004fc40000000015 */
[----:B------:R-:W2:Y:S01]  /*4ff30*/  LDL.LU.S16 R70, [R1+0x1ea] ;  /* 0x0001ea0001467983 */ /* 0x000ea20000300600 */
[----:B------:R-:W-:Y:S02]  /*4ff40*/  ISETP.LT.AND P5, PT, R52, R16, !P2 ;  /* 0x000000103400720c */ /* 0x000fe400057a1270 */
[----:B------:R-:W-:Y:S01]  /*4ff50*/  ISETP.LT.AND P2, PT, R83, R17, !P4 ;  /* 0x000000115300720c */ /* 0x000fe20006741270 */
[----:B------:R-:W2:Y:S01]  /*4ff60*/  LDL.S16 R61, [R1+0xe8] ;  /* 0x0000e800013d7983 */ /* 0x000ea20000100600 */
[----:B------:R-:W-:Y:S02]  /*4ff70*/  ISETP.LT.AND P6, PT, R79, R18, !P4 ;  /* 0x000000124f00720c */ /* 0x000fe400067c1270 */
[----:B---3--:R-:W-:Y:S01]  /*4ff80*/  PRMT R13, R76, 0x7610, R13 ;  /* 0x000076104c0d7816 */ /* 0x008fe2000000000d */
[----:B------:R-:W-:Y:S01]  /*4ff90*/  IMAD.IADD R17, R15, 0x1, R75 ;  /* 0x000000010f117824 */ /* 0x000fe200078e024b */
[----:B------:R-:W-:Y:S01]  /*4ffa0*/  PRMT R22, R54, 0x7610, R22 ;  /* 0x0000761036167816 */ /* 0x000fe20000000016 */
[----:B------:R-:W-:Y:S01]  /*4ffb0*/  VIADD R20, R93, 0x3a ;  /* 0x0000003a5d147836 */ /* 0x000fe20000000000 */
[----:B------:R-:W3:Y:S01]  /*4ffc0*/  LDL.LU.S16 R76, [R1+0xea] ;  /* 0x0000ea00014c7983 */ /* 0x000ee20000300600 */
[C---:B------:R-:W-:Y:S01]  /*4ffd0*/  IMAD.WIDE R8, R17.reuse, 0x2, R4 ;  /* 0x0000000211087825 */ /* 0x040fe200078e0204 */
[----:B------:R-:W1:Y:S02]  /*4ffe0*/  LDC R16, c[0x0][0x398] ;  /* 0x0000e600ff107b82 */ /* 0x000e640000000800 */
[----:B------:R0:W-:Y:S01]  /*4fff0*/  @P5 STG.E.U16 desc[UR6][R2.64], R13 ;  /* 0x0000000d02005986 */ /* 0x0001e2000c101506 */
[----:B------:R-:W-:Y:S01]  /*50000*/  ISETP.LT.AND P5, PT, R64, R0, !P4 ;  /* 0x000000004000720c */ /* 0x000fe200067a1270 */
[----:B------:R-:W-:Y:S01]  /*50010*/  IMAD.WIDE R10, R17, 0x2, R36 ;  /* 0x00000002110a7825 */ /* 0x000fe200078e0224 */
[----:B------:R-:W-:-:S02]  /*50020*/  ISETP.LT.AND P4, PT, R52, R14, !P4 ;  /* 0x0000000e3400720c */ /* 0x000fc40006781270 */
[----:B------:R-:W-:Y:S01]  /*50030*/  ISETP.GE.AND P1, PT, R20, R41, PT ;  /* 0x000000291400720c */ /* 0x000fe20003f26270 */
[----:B------:R0:W-:Y:S01]  /*50040*/  @P2 STG.E.U16 desc[UR6][R8.64], R22 ;  /* 0x0000001608002986 */ /* 0x0001e2000c101506 */
[----:B------:R-:W1:Y:S02]  /*50050*/  LDC R18, c[0x0][0x398] ;  /* 0x0000e600ff127b82 */ /* 0x000e640000000800 */
[----:B------:R-:W-:Y:S01]  /*50060*/  ISETP.LT.AND P2, PT, R83, R12, !P1 ;  /* 0x0000000c5300720c */ /* 0x000fe20004f41270 */
[----:B------:R4:W-:Y:S01]  /*50070*/  @P6 STG.E.U16 desc[UR6][R10.64], R21 ;  /* 0x000000150a006986 */ /* 0x0009e2000c101506 */
[----:B0-----:R-:W-:-:S04]  /*50080*/  IMAD.WIDE R12, R17, 0x2, R6 ;  /* 0x00000002110c7825 */ /* 0x001fc800078e0206 */
[----:B------:R-:W0:Y:S01]  /*50090*/  LDC R0, c[0x0][0x398] ;  /* 0x0000e600ff007b82 */ /* 0x000e220000000800 */
[----:B------:R-:W-:Y:S02]  /*500a0*/  PRMT R9, R62, 0x7610, R9 ;  /* 0x000076103e097816 */ /* 0x000fe40000000009 */
[----:B------:R-:W3:Y:S01]  /*500b0*/  LDL.S16 R62, [R1+0x1ec] ;  /* 0x0001ec00013e7983 */ /* 0x000ee20000100600 */
[----:B------:R-:W-:-:S04]  /*500c0*/  IMAD.WIDE R2, R17, 0x2, R30 ;  /* 0x0000000211027825 */ /* 0x000fc800078e021e */
[----:B------:R-:W0:Y:S01]  /*500d0*/  LDC R14, c[0x0][0x398] ;  /* 0x0000e600ff0e7b82 */ /* 0x000e220000000800 */
[----:B------:R0:W-:Y:S01]  /*500e0*/  @P5 STG.E.U16 desc[UR6][R12.64], R9 ;  /* 0x000000090c005986 */ /* 0x0001e2000c101506 */
[----:B------:R-:W-:-:S06]  /*500f0*/  IMAD.IADD R15, R17, 0x1, R75 ;  /* 0x00000001110f7824 */ /* 0x000fcc00078e024b */
[----:B------:R-:W1:Y:S01]  /*50100*/  LDC R20, c[0x0][0x398] ;  /* 0x0000e600ff147b82 */ /* 0x000e620000000800 */
[----:B----4-:R-:W-:Y:S02]  /*50110*/  PRMT R11, R63, 0x7610, R11 ;  /* 0x000076103f0b7816 */ /* 0x010fe4000000000b */
[----:B------:R-:W4:Y:S04]  /*50120*/  LDL.LU.S16 R63, [R1+0x1ee] ;  /* 0x0001ee00013f7983 */ /* 0x000f280000300600 */
[----:B------:R2:W-:Y:S01]  /*50130*/  @P4 STG.E.U16 desc[UR6][R2.64], R11 ;  /* 0x0000000b02004986 */ /* 0x0005e2000c101506 */
[----:B0-----:R-:W-:-:S03]  /*50140*/  PRMT R13, R80, 0x7610, R13 ;  /* 0x00007610500d7816 */ /* 0x001fc6000000000d */
[----:B------:R-:W4:Y:S01]  /*50150*/  LDL.S16 R80, [R1+0xec] ;  /* 0x0000ec0001507983 */ /* 0x000f220000100600 */
[----:B--2---:R-:W-:-:S03]  /*50160*/  PRMT R3, R70, 0x7610, R3 ;  /* 0x0000761046037816 */ /* 0x004fc60000000003 */
[----:B------:R-:W2:Y:S01]  /*50170*/  LDL.LU.S16 R70, [R1+0xee] ;  /* 0x0000ee0001467983 */ /* 0x000ea20000300600 */
[----:B-1----:R-:W-:Y:S01]  /*50180*/  ISETP.LT.AND P5, PT, R79, R16, !P1 ;  /* 0x000000104f00720c */ /* 0x002fe20004fa1270 */
[----:B------:R-:W-:Y:S01]  /*50190*/  VIADD R10, R93, 0x3b ;  /* 0x0000003b5d0a7836 */ /* 0x000fe20000000000 */
[----:B------:R-:W-:Y:S01]  /*501a0*/  ISETP.LT.AND P6, PT, R64, R18, !P1 ;  /* 0x000000124000720c */ /* 0x000fe20004fc1270 */
[C---:B------:R-:W-:Y:S01]  /*501b0*/  IMAD.WIDE R8, R15.reuse, 0x2, R4 ;  /* 0x000000020f087825 */ /* 0x040fe200078e0204 */
[----:B------:R-:W2:Y:S01]  /*501c0*/  LDL.S16 R54, [R1+0x1f0] ;  /* 0x0001f00001367983 */ /* 0x000ea20000100600 */
[----:B------:R-:W0:Y:S01]  /*501d0*/  LDC R16, c[0x0][0x398] ;  /* 0x0000e600ff107b82 */ /* 0x000e220000000800 */
[----:B------:R-:W-:Y:S01]  /*501e0*/  ISETP.GE.AND P4, PT, R10, R47, PT ;  /* 0x0000002f0a00720c */ /* 0x000fe20003f86270 */
[C---:B------:R-:W-:Y:S01]  /*501f0*/  IMAD.WIDE R10, R15.reuse, 0x2, R36 ;  /* 0x000000020f0a7825 */ /* 0x040fe200078e0224 */
[----:B------:R1:W-:Y:S05]  /*50200*/  @P2 STG.E.U16 desc[UR6][R8.64], R13 ;  /* 0x0000000d08002986 */ /* 0x0003ea000c101506 */
[----:B------:R3:W-:Y:S01]  /*50210*/  @P5 STG.E.U16 desc[UR6][R10.64], R3 ;  /* 0x000000030a005986 */ /* 0x0007e2000c101506 */
[----:B------:R-:W-:Y:S01]  /*50220*/  ISETP.LT.AND P5, PT, R52, R0, !P1 ;  /* 0x000000003400720c */ /* 0x000fe20004fa1270 */
[----:B------:R-:W-:Y:S01]  /*50230*/  IMAD.IADD R17, R15, 0x1, R75 ;  /* 0x000000010f117824 */ /* 0x000fe200078e024b */
[----:B------:R-:W0:Y:S01]  /*50240*/  LDC R18, c[0x0][0x398] ;  /* 0x0000e600ff127b82 */ /* 0x000e220000000800 */
[----:B-1----:R-:W-:Y:S01]  /*50250*/  PRMT R9, R61, 0x7610, R9 ;  /* 0x000076103d097816 */ /* 0x002fe20000000009 */
[----:B------:R-:W-:Y:S01]  /*50260*/  IMAD.WIDE R12, R15, 0x2, R6 ;  /* 0x000000020f0c7825 */ /* 0x000fe200078e0206 */
[----:B------:R-:W-:-:S05]  /*50270*/  ISETP.LT.AND P1, PT, R83, R14, !P4 ;  /* 0x0000000e5300720c */ /* 0x000fca0006721270 */
[----:B------:R-:W1:Y:S01]  /*50280*/  LDC R0, c[0x0][0x398] ;  /* 0x0000e600ff007b82 */ /* 0x000e620000000800 */
[----:B------:R3:W-:Y:S01]  /*50290*/  @P6 STG.E.U16 desc[UR6][R12.64], R9 ;  /* 0x000000090c006986 */ /* 0x0007e2000c101506 */
[----:B------:R-:W-:Y:S01]  /*502a0*/  ISETP.LT.AND P6, PT, R79, R19, !P4 ;  /* 0x000000134f00720c */ /* 0x000fe200067c1270 */
[----:B------:R-:W-:Y:S02]  /*502b0*/  VIADD R22, R93, 0x3c ;  /* 0x0000003c5d167836 */ /* 0x000fe40000000000 */
[----:B---3--:R-:W-:Y:S01]  /*502c0*/  IMAD.WIDE R2, R15, 0x2, R30 ;  /* 0x000000020f027825 */ /* 0x008fe200078e021e */
[----:B------:R-:W-:Y:S02]  /*502d0*/  PRMT R19, R62, 0x7610, R19 ;  /* 0x000076103e137816 */ /* 0x000fe40000000013 */
[----:B------:R-:W3:Y:S01]  /*502e0*/  LDC R14, c[0x0][0x398] ;  /* 0x0000e600ff0e7b82 */ /* 0x000ee20000000800 */
[----:B------:R-:W-:Y:S01]  /*502f0*/  IMAD.WIDE R10, R17, 0x2, R36 ;  /* 0x00000002110a7825 */ /* 0x000fe200078e0224 */
[----:B------:R-:W-:-:S02]  /*50300*/  ISETP.GE.AND P2, PT, R22, R49, PT ;  /* 0x000000311600720c */ /* 0x000fc40003f46270 */
[----:B------:R-:W-:Y:S01]  /*50310*/  PRMT R13, R76, 0x7610, R13 ;  /* 0x000076104c0d7816 */ /* 0x000fe2000000000d */
[----:B------:R-:W-:Y:S01]  /*50320*/  IMAD.WIDE R8, R17, 0x2, R4 ;  /* 0x0000000211087825 */ /* 0x000fe200078e0204 */
[----:B------:R-:W3:Y:S02]  /*50330*/  LDL.LU.S16 R76, [R1+0x1f2] ;  /* 0x0001f200014c7983 */ /* 0x000ee40000300600 */
[----:B------:R-:W0:Y:S01]  /*50340*/  LDC R12, c[0x0][0x398] ;  /* 0x0000e600ff0c7b82 */ /* 0x000e220000000800 */
[----:B------:R-:W-:Y:S01]  /*50350*/  VIADD R22, R93, 0x3d ;  /* 0x0000003d5d167836 */ /* 0x000fe20000000000 */
[----:B------:R-:W3:Y:S04]  /*50360*/  LDL.S16 R62, [R1+0xf0] ;  /* 0x0000f000013e7983 */ /* 0x000ee80000100600 */
[----:B------:R0:W-:Y:S01]  /*50370*/  @P5 STG.E.U16 desc[UR6][R2.64], R13 ;  /* 0x0000000d02005986 */ /* 0x0001e2000c101506 */
[----:B----4-:R-:W-:-:S03]  /*50380*/  PRMT R21, R63, 0x7610, R21 ;  /* 0x000076103f157816 */ /* 0x010fc60000000015 */
[----:B------:R4:W-:Y:S01]  /*50390*/  @P1 STG.E.U16 desc[UR6][R8.64], R19 ;  /* 0x0000001308001986 */ /* 0x0009e2000c101506 */
[----:B------:R-:W1:Y:S03]  /*503a0*/  LDC R15, c[0x0][0x398] ;  /* 0x0000e600ff0f7b82 */ /* 0x000e660000000800 */
[----:B------:R-:W3:Y:S01]  /*503b0*/  LDL.LU.S16 R63, [R1+0xf2] ;  /* 0x0000f200013f7983 */ /* 0x000ee20000300600 */
[----:B------:R-:W-:-:S03]  /*503c0*/  ISETP.GE.AND P5, PT, R22, R51, PT ;  /* 0x000000331600720c */ /* 0x000fc60003fa6270 */
[----:B------:R0:W-:Y:S01]  /*503d0*/  @P6 STG.E.U16 desc[UR6][R10.64], R21 ;  /* 0x000000150a006986 */ /* 0x0001e2000c101506 */
[----:B------:R-:W-:Y:S02]  /*503e0*/  ISETP.LT.AND P6, PT, R83, R20, !P2 ;  /* 0x000000145300720c */ /* 0x000fe400057c1270 */
[----:B------:R-:W-:Y:S02]  /*503f0*/  PRMT R20, R80, 0x7610, R20 ;  /* 0x0000761050147816 */ /* 0x000fe40000000014 */
[----:B------:R-:W3:Y:S01]  /*50400*/  LDL.S16 R80, [R1+0x1f4] ;  /* 0x0001f40001507983 */ /* 0x000ee20000100600 */
[----:B0-----:R-:W-:Y:S01]  /*50410*/  ISETP.LT.AND P1, PT, R64, R16, !P4 ;  /* 0x000000104000720c */ /* 0x001fe20006721270 */
[C---:B------:R-:W-:Y:S01]  /*50420*/  IMAD.IADD R13, R17.reuse, 0x1, R75 ;  /* 0x00000001110d7824 */ /* 0x040fe200078e024b */
[----:B--2---:R-:W-:Y:S01]  /*50430*/  PRMT R22, R70, 0x7610, R22 ;  /* 0x0000761046167816 */ /* 0x004fe20000000016 */
[C---:B------:R-:W-:Y:S01]  /*50440*/  IMAD.WIDE R2, R17.reuse, 0x2, R6 ;  /* 0x0000000211027825 */ /* 0x040fe200078e0206 */
[----:B------:R-:W2:Y:S01]  /*50450*/  LDL.LU.S16 R70, [R1+0x1f6] ;  /* 0x0001f60001467983 */ /* 0x000ea20000300600 */
[----:B------:R-:W-:Y:S01]  /*50460*/  ISETP.LT.AND P4, PT, R52, R18, !P4 ;  /* 0x000000123400720c */ /* 0x000fe20006781270 */
[----:B------:R-:W0:Y:S02]  /*50470*/  LDC R16, c[0x0][0x398] ;  /* 0x0000e600ff107b82 */ /* 0x000e240000000800 */
[----:B------:R-:W2:Y:S01]  /*50480*/  LDL.S16 R85, [R1+0xf4] ;  /* 0x0000f40001557983 */ /* 0x000ea20000100600 */
[----:B----4-:R-:W-:Y:S01]  /*50490*/  IMAD.WIDE R8, R17, 0x2, R30 ;  /* 0x0000000211087825 */ /* 0x010fe200078e021e */
[----:B------:R-:W-:-:S02]  /*504a0*/  PRMT R19, R54, 0x7610, R19 ;  /* 0x0000761036137816 */ /* 0x000fc40000000013 */
[----:B------:R-:W4:Y:S01]  /*504b0*/  LDL.LU.S16 R50, [R1+0xf6] ;  /* 0x0000f60001327983 */ /* 0x000f220000300600 */
[----:B------:R-:W-:Y:S01]  /*504c0*/  IMAD.WIDE R10, R13, 0x2, R4 ;  /* 0x000000020d0a7825 */ /* 0x000fe200078e0204 */
[----:B------:R-:W0:Y:S02]  /*504d0*/  LDC R17, c[0x0][0x398] ;  /* 0x0000e600ff117b82 */ /* 0x000e240000000800 */
[----:B------:R3:W-:Y:S04]  /*504e0*/  @P1 STG.E.U16 desc[UR6][R2.64], R20 ;  /* 0x0000001402001986 */ /* 0x0007e8000c101506 */
[----:B------:R-:W4:Y:S01]  /*504f0*/  LDL.S16 R60, [R1+0x1f8] ;  /* 0x0001f800013c7983 */ /* 0x000f220000100600 */
[----:B------:R-:W-:Y:S01]  /*50500*/  VIADD R18, R93, 0x3e ;  /* 0x0000003e5d127836 */ /* 0x000fe20000000000 */
[----:B------:R-:W0:Y:S02]  /*50510*/  LDC R21, c[0x0][0x398] ;  /* 0x0000e600ff157b82 */ /* 0x000e240000000800 */
[----:B------:R3:W-:Y:S01]  /*50520*/  @P4 STG.E.U16 desc[UR6][R8.64], R22 ;  /* 0x0000001608004986 */ /* 0x0007e2000c101506 */
[----:B-1----:R-:W-:-:S03]  /*50530*/  ISETP.LT.AND P4, PT, R79, R0, !P2 ;  /* 0x000000004f00720c */ /* 0x002fc60005781270 */
[----:B------:R1:W-:Y:S01]  /*50540*/  @P6 STG.E.U16 desc[UR6][R10.64], R19 ;  /* 0x000000130a006986 */ /* 0x0003e2000c101506 */
[----:B---3--:R-:W-:Y:S01]  /*50550*/  ISETP.LT.AND P6, PT, R64, R14, !P2 ;  /* 0x0000000e4000720c */ /* 0x008fe200057c1270 */
[C---:B------:R-:W-:Y:S01]  /*50560*/  IMAD.WIDE R2, R13.reuse, 0x2, R36 ;  /* 0x000000020d027825 */ /* 0x040fe200078e0224 */
[----:B------:R-:W-:Y:S01]  /*50570*/  ISETP.LT.AND P2, PT, R52, R12, !P2 ;  /* 0x0000000c3400720c */ /* 0x000fe20005741270 */
[----:B------:R-:W3:Y:S01]  /*50580*/  LDL.LU.S16 R61, [R1+0x1fa] ;  /* 0x0001fa00013d7983 */ /* 0x000ee20000300600 */
[----:B------:R-:W-:Y:S01]  /*50590*/  ISETP.GE.AND P1, PT, R18, R55, PT ;  /* 0x000000371200720c */ /* 0x000fe20003f26270 */
[----:B------:R-:W0:Y:S01]  /*505a0*/  LDC R0, c[0x0][0x398] ;  /* 0x0000e600ff007b82 */ /* 0x000e220000000800 */
[C---:B------:R-:W-:Y:S01]  /*505b0*/  IMAD.WIDE R8, R13.reuse, 0x2, R6 ;  /* 0x000000020d087825 */ /* 0x040fe200078e0206 */
[----:B------:R-:W3:Y:S03]  /*505c0*/  LDL.S16 R54, [R1+0xf8] ;  /* 0x0000f80001367983 */ /* 0x000ee60000100600 */
[----:B-1----:R-:W-:-:S03]  /*505d0*/  IMAD.WIDE R10, R13, 0x2, R30 ;  /* 0x000000020d0a7825 */ /* 0x002fc600078e021e */
[----:B------:R-:W1:Y:S01]  /*505e0*/  LDC R12, c[0x0][0x398] ;  /* 0x0000e600ff0c7b82 */ /* 0x000e620000000800 */
[----:B------:R-:W-:Y:S02]  /*505f0*/  PRMT R18, R76, 0x7610, R18 ;  /* 0x000076104c127816 */ /* 0x000fe40000000012 */
[----:B------:R-:W3:Y:S01]  /*50600*/  LDL.LU.S16 R76, [R1+0xfa] ;  /* 0x0000fa00014c7983 */ /* 0x000ee20000300600 */
[----:B------:R-:W-:-:S03]  /*50610*/  PRMT R22, R62, 0x7610, R22 ;  /* 0x000076103e167816 */ /* 0x000fc60000000016 */
[----:B------:R0:W-:Y:S01]  /*50620*/  @P4 STG.E.U16 desc[UR6][R2.64], R18 ;  /* 0x0000001202004986 */ /* 0x0001e2000c101506 */
[----:B------:R-:W1:Y:S03]  /*50630*/  LDC R14, c[0x0][0x398] ;  /* 0x0000e600ff0e7b82 */ /* 0x000e660000000800 */
[----:B------:R0:W-:Y:S04]  /*50640*/  @P6 STG.E.U16 desc[UR6][R8.64], R22 ;  /* 0x0000001608006986 */ /* 0x0001e8000c101506 */
[----:B------:R-:W3:Y:S01]  /*50650*/  LDL.S16 R62, [R1+0x1fc] ;  /* 0x0001fc00013e7983 */ /* 0x000ee20000100600 */
[----:B------:R-:W-:Y:S01]  /*50660*/  PRMT R23, R63, 0x7610, R23 ;  /* 0x000076103f177816 */ /* 0x000fe20000000017 */
[----:B------:R-:W-:-:S02]  /*50670*/  IMAD.IADD R13, R13, 0x1, R75 ;  /* 0x000000010d0d7824 */ /* 0x000fc400078e024b */
[----:B------:R-:W3:Y:S01]  /*50680*/  LDL.LU.S16 R63, [R1+0x1fe] ;  /* 0x0001fe00013f7983 */ /* 0x000ee20000300600 */
[----:B0-----:R-:W0:Y:S03]  /*50690*/  LDC R18, c[0x0][0x398] ;  /* 0x0000e600ff127b82 */ /* 0x001e260000000800 */
[----:B------:R2:W-:Y:S05]  /*506a0*/  @P2 STG.E.U16 desc[UR6][R10.64], R23 ;  /* 0x000000170a002986 */ /* 0x0005ea000c101506 */
[----:B------:R-:W0:Y:S01]  /*506b0*/  LDC R19, c[0x0][0x398] ;  /* 0x0000e600ff137b82 */ /* 0x000e220000000800 */
[----:B------:R-:W-:-:S02]  /*506c0*/  PRMT R22, R80, 0x7610, R22 ;  /* 0x0000761050167816 */ /* 0x000fc40000000016 */
[----:B------:R-:W3:Y:S05]  /*506d0*/  LDL.S16 R80, [R1+0xfc] ;  /* 0x0000fc0001507983 */ /* 0x000eea0000100600 */
[----:B------:R-:W0:Y:S01]  /*506e0*/  LDC R20, c[0x0][0x398] ;  /* 0x0000e600ff147b82 */ /* 0x000e220000000800 */
[----:B--2---:R-:W-:Y:S02]  /*506f0*/  PRMT R23, R70, 0x7610, R23 ;  /* 0x0000761046177816 */ /* 0x004fe40000000017 */
[----:B------:R-:W2:Y:S01]  /*50700*/  LDL.LU.S16 R70, [R1+0xfe] ;  /* 0x0000fe0001467983 */ /* 0x000ea20000300600 */
[----:B------:R-:W-:Y:S02]  /*50710*/  ISETP.LT.AND P4, PT, R83, R15, !P5 ;  /* 0x0000000f5300720c */ /* 0x000fe40006f81270 */
[----:B------:R-:W-:-:S02]  /*50720*/  ISETP.LT.AND P6, PT, R79, R16, !P5 ;  /* 0x000000104f00720c */ /* 0x000fc40006fc1270 */
[----:B------:R-:W-:Y:S01]  /*50730*/  ISETP.LT.AND P2, PT, R64, R17, !P5 ;  /* 0x000000114000720c */ /* 0x000fe20006f41270 */
[----:B------:R-:W3:Y:S01]  /*50740*/  LDC R16, c[0x0][0x398] ;  /* 0x0000e600ff107b82 */ /* 0x000ee20000000800 */
[----:B------:R-:W-:-:S04]  /*50750*/  IMAD.WIDE R2, R13, 0x2, R4 ;  /* 0x000000020d027825 */ /* 0x000fc800078e0204 */
[----:B------:R-:W-:-:S03]  /*50760*/  IMAD.WIDE R8, R13, 0x2, R36 ;  /* 0x000000020d087825 */ /* 0x000fc600078e0224 */
[----:B------:R-:W3:Y:S01]  /*50770*/  LDC R17, c[0x0][0x398] ;  /* 0x0000e600ff117b82 */ /* 0x000ee20000000800 */
[----:B------:R-:W-:Y:S01]  /*50780*/  PRMT R24, R85, 0x7610, R24 ;  /* 0x0000761055187816 */ /* 0x000fe20000000018 */
[----:B------:R-:W-:Y:S01]  /*50790*/  IMAD.WIDE R10, R13, 0x2, R6 ;  /* 0x000000020d0a7825 */ /* 0x000fe200078e0206 */
[----:B------:R0:W-:Y:S01]  /*507a0*/  @P4 STG.E.U16 desc[UR6][R2.64], R22 ;  /* 0x0000001602004986 */ /* 0x0001e2000c101506 */
[----:B------:R-:W-:-:S03]  /*507b0*/  ISETP.LT.AND P4, PT, R52, R0, !P5 ;  /* 0x000000003400720c */ /* 0x000fc60006f81270 */
[----:B------:R-:W-:Y:S01]  /*507c0*/  @P6 STG.E.U16 desc[UR6][R8.64], R23 ;  /* 0x0000001708006986 */ /* 0x000fe2000c101506 */
[----:B-1----:R-:W-:Y:S01]  /*507d0*/  ISETP.LT.AND P6, PT, R83, R12, !P1 ;  /* 0x0000000c5300720c */ /* 0x002fe20004fc1270 */
[----:B------:R-:W-:Y:S02]  /*507e0*/  IMAD.IADD R15, R13, 0x1, R75 ;  /* 0x000000010d0f7824 */ /* 0x000fe400078e024b */
[----:B------:R1:W-:Y:S01]  /*507f0*/  @P2 STG.E.U16 desc[UR6][R10.64], R24 ;  /* 0x000000180a002986 */ /* 0x0003e2000c101506 */
[----:B------:R-:W-:Y:S01]  /*50800*/  ISETP.LT.AND P2, PT, R79, R14, !P1 ;  /* 0x0000000e4f00720c */ /* 0x000fe20004f41270 */
[----:B------:R-:W-:Y:S01]  /*50810*/  IMAD.WIDE R12, R13, 0x2, R30 ;  /* 0x000000020d0c7825 */ /* 0x000fe200078e021e */
[----:B----4-:R-:W-:-:S03]  /*50820*/  PRMT R0, R50, 0x7610, R0 ;  /* 0x0000761032007816 */ /* 0x010fc60000000000 */
[----:B0-----:R-:W-:Y:S01]  /*50830*/  IMAD.WIDE R2, R15, 0x2, R4 ;  /* 0x000000020f027825 */ /* 0x001fe200078e0204 */
[----:B---3--:R-:W-:Y:S01]  /*50840*/  PRMT R14, R61, 0x7610, R14 ;  /* 0x000076103d0e7816 */ /* 0x008fe2000000000e */
[----:B------:R0:W-:Y:S01]  /*50850*/  @P4 STG.E.U16 desc[UR6][R12.64], R0 ;  /* 0x000000000c004986 */ /* 0x0001e2000c101506 */
[----:B-1----:R-:W-:Y:S01]  /*50860*/  PRMT R11, R60, 0x7610, R11 ;  /* 0x000076103c0b7816 */ /* 0x002fe2000000000b */
[----:B------:R-:W-:Y:S01]  /*50870*/  IMAD.WIDE R8, R15, 0x2, R36 ;  /* 0x000000020f087825 */ /* 0x000fe200078e0224 */
[----:B------:R-:W-:-:S03]  /*50880*/  ISETP.LT.AND P5, PT, R83, R19, !P0 ;  /* 0x000000135300720c */ /* 0x000fc600047a1270 */
[----:B------:R1:W-:Y:S01]  /*50890*/  @P6 STG.E.U16 desc[UR6][R2.64], R11 ;  /* 0x0000000b02006986 */ /* 0x0003e2000c101506 */
[----:B------:R-:W-:Y:S02]  /*508a0*/  ISETP.LT.AND P6, PT, R64, R16, !P1 ;  /* 0x000000104000720c */ /* 0x000fe40004fc1270 */
[----:B------:R-:W-:Y:S01]  /*508b0*/  ISETP.LT.AND P1, PT, R52, R18, !P1 ;  /* 0x000000123400720c */ /* 0x000fe20004f21270 */
[----:B------:R3:W-:Y:S01]  /*508c0*/  @P2 STG.E.U16 desc[UR6][R8.64], R14 ;  /* 0x0000000e08002986 */ /* 0x0007e2000c101506 */
[----:B------:R-:W-:Y:S02]  /*508d0*/  ISETP.LT.AND P4, PT, R79, R17, !P0 ;  /* 0x000000114f00720c */ /* 0x000fe40004781270 */
[----:B------:R-:W-:Y:S01]  /*508e0*/  ISETP.LT.AND P2, PT, R64, R20, !P0 ;  /* 0x000000144000720c */ /* 0x000fe20004741270 */
[C---:B------:R-:W-:Y:S01]  /*508f0*/  IMAD.IADD R17, R15.reuse, 0x1, R75 ;  /* 0x000000010f117824 */ /* 0x040fe200078e024b */
[----:B------:R-:W-:Y:S01]  /*50900*/  ISETP.LT.AND P0, PT, R52, R21, !P0 ;  /* 0x000000153400720c */ /* 0x000fe20004701270 */
[----:B0-----:R-:W-:Y:S01]  /*50910*/  IMAD.WIDE R12, R15, 0x2, R30 ;  /* 0x000000020f0c7825 */ /* 0x001fe200078e021e */
[----:B------:R-:W-:-:S02]  /*50920*/  PRMT R0, R76, 0x7610, R0 ;  /* 0x000076104c007816 */ /* 0x000fc40000000000 */
[----:B-1----:R-:W-:Y:S01]  /*50930*/  PRMT R3, R54, 0x7610, R3 ;  /* 0x0000761036037816 */ /* 0x002fe20000000003 */
[----:B------:R-:W-:Y:S01]  /*50940*/  IMAD.WIDE R10, R15, 0x2, R6 ;  /* 0x000000020f0a7825 */ /* 0x000fe200078e0206 */
[----:B------:R-:W-:Y:S02]  /*50950*/  PRMT R2, R62, 0x7610, R2 ;  /* 0x000076103e027816 */ /* 0x000fe40000000002 */
[----:B------:R-:W-:Y:S01]  /*50960*/  PRMT R18, R63, 0x7610, R18 ;  /* 0x000076103f127816 */ /* 0x000fe20000000012 */
[C---:B------:R-:W-:Y:S01]  /*50970*/  IMAD.WIDE R4, R17.reuse, 0x2, R4 ;  /* 0x0000000211047825 */ /* 0x040fe200078e0204 */
[----:B------:R0:W-:Y:S03]  /*50980*/  @P6 STG.E.U16 desc[UR6][R10.64], R3 ;  /* 0x000000030a006986 */ /* 0x0001e6000c101506 */
[C---:B------:R-:W-:Y:S01]  /*50990*/  IMAD.WIDE R36, R17.reuse, 0x2, R36 ;  /* 0x0000000211247825 */ /* 0x040fe200078e0224 */
[----:B------:R0:W-:Y:S03]  /*509a0*/  @P1 STG.E.U16 desc[UR6][R12.64], R0 ;  /* 0x000000000c001986 */ /* 0x0001e6000c101506 */
[C---:B------:R-:W-:Y:S01]  /*509b0*/  IMAD.WIDE R6, R17.reuse, 0x2, R6 ;  /* 0x0000000211067825 */ /* 0x040fe200078e0206 */
[----:B------:R0:W-:Y:S03]  /*509c0*/  @P5 STG.E.U16 desc[UR6][R4.64], R2 ;  /* 0x0000000204005986 */ /* 0x0001e6000c101506 */
[----:B------:R-:W-:Y:S01]  /*509d0*/  IMAD.WIDE R30, R17, 0x2, R30 ;  /* 0x00000002111e7825 */ /* 0x000fe200078e021e */
[----:B---3--:R-:W-:Y:S01]  /*509e0*/  PRMT R8, R80, 0x7610, R8 ;  /* 0x0000761050087816 */ /* 0x008fe20000000008 */
[----:B------:R0:W-:Y:S04]  /*509f0*/  @P4 STG.E.U16 desc[UR6][R36.64], R18 ;  /* 0x0000001224004986 */ /* 0x0001e8000c101506 */
[----:B------:R0:W-:Y:S01]  /*50a00*/  @P2 STG.E.U16 desc[UR6][R6.64], R8 ;  /* 0x0000000806002986 */ /* 0x0001e2000c101506 */
[----:B--2---:R-:W-:-:S05]  /*50a10*/  PRMT R15, R70, 0x7610, R15 ;  /* 0x00007610460f7816 */ /* 0x004fca000000000f */
[----:B------:R0:W-:Y:S01]  /*50a20*/  @P0 STG.E.U16 desc[UR6][R30.64], R15 ;  /* 0x0000000f1e000986 */ /* 0x0001e2000c101506 */
[----:B------:R-:W-:Y:S06]  /*50a30*/  BAR.SYNC.DEFER_BLOCKING 0x0 ;  /* 0x0000000000007b1d */ /* 0x000fec0000010000 */
[----:B------:R-:W-:Y:S05]  /*50a40*/  @P3 BRA `(.L_x_13) ;  /* 0x0000000000a03947 */ /* 0x000fea0003800000 */
[----:B0-----:R-:W0:Y:S01]  /*50a50*/  S2R R3, SR_CgaCtaId ;  /* 0x0000000000037919 */ /* 0x001e220000008800 */
[----:B------:R-:W-:Y:S01]  /*50a60*/  NOP ;  /* 0x0000000000007918 */ /* 0x000fe20000000000 */
[----:B------:R-:W-:Y:S01]  /*50a70*/  MOV R0, 0x50 ;  /* 0x0000005000007802 */ /* 0x000fe20000000f00 */
[----:B------:R-:W-:-:S03]  /*50a80*/  IMAD.MOV.U32 R7, RZ, RZ, 0x1 ;  /* 0x00000001ff077424 */ /* 0x000fc600078e00ff */
[----:B0-----:R-:W-:Y:S01]  /*50a90*/  LEA R9, R3, R0, 0x18 ;  /* 0x0000000003097211 */ /* 0x001fe200078ec0ff */
[----:B------:R-:W-:Y:S02]  /*50aa0*/  IMAD.U32 R0, RZ, RZ, UR5 ;  /* 0x00000005ff007e24 */ /* 0x000fe4000f8e00ff */
[----:B------:R-:W-:Y:S02]  /*50ab0*/  IMAD.MOV.U32 R3, RZ, RZ, 0xff ;  /* 0x000000ffff037424 */ /* 0x000fe400078e00ff */
[----:B------:R-:W0:Y:S01]  /*50ac0*/  LDS R5, [R9] ;  /* 0x0000000009057984 */ /* 0x000e220000000800 */
[----:B------:R-:W-:-:S04]  /*50ad0*/  LOP3.LUT R0, R0, 0xffff, RZ, 0xc0, !PT ;  /* 0x0000ffff00007812 */ /* 0x000fc800078ec0ff */
[----:B------:R-:W-:-:S05]  /*50ae0*/  SHF.R.U32.HI R0, RZ, 0x5, R0 ;  /* 0x00000005ff007819 */ /* 0x000fca0000011600 */
[----:B------:R-:W-:Y:S01]  /*50af0*/  VIADD R2, R0, 0x10 ;  /* 0x0000001000027836 */ /* 0x000fe20000000000 */
[----:B------:R-:W-:-:S04]  /*50b00*/  SHF.L.U32 R0, R3, R0, RZ ;  /* 0x0000000003007219 */ /* 0x000fc800000006ff */
[----:B------:R-:W-:-:S04]  /*50b10*/  SHF.L.U32 R3, R7, R2, RZ ;  /* 0x0000000207037219 */ /* 0x000fc800000006ff */
[----:B------:R-:W-:-:S04]  /*50b20*/  LOP3.LUT R0, R3, R0, RZ, 0xfc, !PT ;  /* 0x0000000003007212 */ /* 0x000fc800078efcff */
[C---:B------:R-:W-:Y:S02]  /*50b30*/  LOP3.LUT R2, R0.reuse, 0xffff, RZ, 0xc0, !PT ;  /* 0x0000ffff00027812 */ /* 0x040fe400078ec0ff */
[----:B0-----:R-:W-:-:S04]  /*50b40*/  LOP3.LUT R3, R0, 0xffff, R5, 0x80, !PT ;  /* 0x0000ffff00037812 */ /* 0x001fc800078e8005 */
[----:B------:R-:W-:-:S13]  /*50b50*/  ISETP.NE.AND P0, PT, R3, R2, PT ;  /* 0x000000020300720c */ /* 0x000fda0003f05270 */
[----:B------:R-:W-:Y:S05]  /*50b60*/  @P0 BRA `(.L_x_14) ;  /* 0x0000000000500947 */ /* 0x000fea0003800000 */
[----:B------:R-:W-:Y:S02]  /*50b70*/  SHF.R.U32.HI R5, RZ, 0x10, R5 ;  /* 0x00000010ff057819 */ /* 0x000fe40000011605 */
[----:B------:R-:W-:-:S04]  /*50b80*/  SHF.R.U32.HI R2, RZ, 0x10, R0 ;  /* 0x00000010ff027819 */ /* 0x000fc80000011600 */
[----:B------:R-:W-:-:S04]  /*50b90*/  LOP3.LUT R5, R5, R2, RZ, 0xc0, !PT ;  /* 0x0000000205057212 */ /* 0x000fc800078ec0ff */
[----:B------:R-:W-:-:S13]  /*50ba0*/  ISETP.NE.AND P0, PT, R5, R2, PT ;  /* 0x000000020500720c */ /* 0x000fda0003f05270 */
[----:B------:R-:W-:Y:S05]  /*50bb0*/  @P0 BRA `(.L_x_15) ;  /* 0x0000000000300947 */ /* 0x000fea0003800000 */
[----:B------:R-:W-:Y:S01]  /*50bc0*/  R2UR UR4, R0 ;  /* 0x00000000000472ca */ /* 0x000fe200000e0000 */
[----:B------:R-:W0:Y:S01]  /*50bd0*/  S2R R3, SR_LANEID ;  /* 0x0000000000037919 */ /* 0x000e220000000000 */
[----:B------:R-:W-:-:S06]  /*50be0*/  VOTE.ANY R2, PT, PT ;  /* 0x0000000000027806 */ /* 0x000fcc00038e0100 */
[----:B------:R-:W0:Y:S05]  /*50bf0*/  FLO.U32 R2, R2 ;  /* 0x0000000200027300 */ /* 0x000e2a00000e0000 */
[----:B------:R-:W-:-:S06]  /*50c00*/  ULOP3.LUT UR4, URZ, UR4, URZ, 0x33, !UPT ;  /* 0x00000004ff047292 */ /* 0x000fcc000f8e33ff */
[----:B------:R-:W-:-:S04]  /*50c10*/  IMAD.U32 R4, RZ, RZ, UR4 ;  /* 0x00000004ff047e24 */ /* 0x000fc8000f8e00ff */
[----:B------:R-:W1:Y:S02]  /*50c20*/  REDUX UR5, R4 ;  /* 0x00000000040573c4 */ /* 0x000e640000000000 */
[----:B------:R2:W-:Y:S01]  /*50c30*/  UTCATOMSWS.AND URZ, UR4 ;  /* 0x0000000400ff79e3 */ /* 0x0005e20008000000 */
[----:B0-----:R-:W-:Y:S01]  /*50c40*/  ISETP.EQ.U32.AND P0, PT, R2, R3, PT ;  /* 0x000000030200720c */ /* 0x001fe20003f02070 */
[----:B-1----:R-:W-:-:S12]  /*50c50*/  IMAD.U32 R0, RZ, RZ, UR5 ;  /* 0x00000005ff007e24 */ /* 0x002fd8000f8e00ff */
[----:B------:R2:W-:Y:S01]  /*50c60*/  @P0 ATOMS.AND RZ, [R9], R0 ;  /* 0x0000000009ff038c */ /* 0x0005e20002800000 */
[----:B------:R-:W-:Y:S05]  /*50c70*/  BRA `(.L_x_13) ;  /* 0x0000000000147947 */ /* 0x000fea0003800000 */
.L_x_15:
[----:B------:R-:W-:-:S07]  /*50c80*/  MOV R2, 0x50ca0 ;  /* 0x00050ca000027802 */ /* 0x000fce0000000f00 */
[----:B------:R-:W-:Y:S05]  /*50c90*/  CALL.REL.NOINC `($__internal_0_$__cuda_sm10x_tcgen05_guardrail_trap_col_being_dealloced_not_returned_by_alloc) ;  /* 0x0000000000387944 */ /* 0x000fea0003c00000 */
[----:B------:R-:W-:Y:S05]  /*50ca0*/  BRA `(.L_x_13) ;  /* 0x0000000000087947 */ /* 0x000fea0003800000 */
.L_x_14:
[----:B------:R-:W-:-:S07]  /*50cb0*/  MOV R2, 0x50cd0 ;  /* 0x00050cd000027802 */ /* 0x000fce0000000f00 */
[----:B------:R-:W-:Y:S05]  /*50cc0*/  CALL.REL.NOINC `($__internal_2_$__cuda_sm10x_tcgen05_guardrail_trap_unallocated_columns_being_dealloced) ;  /* 0x0000000000447944 */ /* 0x000fea0003c00000 */
.L_x_13:
[----:B------:R-:W-:Y:S01]  /*50cd0*/  NOP ;  /* 0x0000000000007918 */ /* 0x000fe20000000000 */
[----:B--2---:R-:W-:Y:S05]  /*50ce0*/  EXIT ;  /* 0x000000000000794d */ /* 0x004fea0003800000 */
.L_x_8:
[----:B-----5:R1:W-:Y:S04]  /*50cf0*/  STL [R1+0x1f48], R0 ;  /* 0x001f480001007387 */ /* 0x0203e80000100800 */
[----:B-1----:R-:W2:Y:S02]  /*50d00*/  LDL R0, [R1+0xea8] ;  /* 0x000ea80001007983 */ /* 0x002ea40000100800 */
[----:B--2---:R1:W2:Y:S02]  /*50d10*/  SYNCS.PHASECHK.TRANS64.TRYWAIT P1, [UR4], R0 ;  /* 0x00000000ff0075a7 */ /* 0x0042a40008021104 */
[----:B-1----:R1:W5:Y:S02]  /*50d20*/  LDL.LU R0, [R1+0x1f48] ;  /* 0x001f480001007983 */ /* 0x0023640000300800 */
[----:B-12---:R-:W-:Y:S05]  /*50d30*/  @!P1 BRA `(.L_x_8) ;  /* 0xfffffffc00ec9947 */ /* 0x006fea000383ffff */
[----:B------:R-:W-:Y:S05]  /*50d40*/  BRA `(.L_x_16) ;  /* 0xfffffcac00787947 */ /* 0x000fea000383ffff */
.L_x_12:
[----:B------:R-:W3:Y:S02]  /*50d50*/  SYNCS.PHASECHK.TRANS64.TRYWAIT P0, [UR4], R0 ;  /* 0x00000000ff0075a7 */ /* 0x000ee40008001104 */
[----:B---3--:R-:W-:Y:S05]  /*50d60*/  @!P0 BRA `(.L_x_12) ;  /* 0xfffffffc00f88947 */ /* 0x008fea000383ffff */
[----:B------:R-:W-:Y:S05]  /*50d70*/  BRA `(.L_x_11) ;  /* 0xffffff6400587947 */ /* 0x000fea000383ffff */
        .weak           $__internal_0_$__cuda_sm10x_tcgen05_guardrail_trap_col_being_dealloced_not_returned_by_alloc
        .type           $__internal_0_$__cuda_sm10x_tcgen05_guardrail_trap_col_being_dealloced_not_returned_by_alloc,@function
        .size           $__internal_0_$__cuda_sm10x_tcgen05_guardrail_trap_col_being_dealloced_not_returned_by_alloc,($__internal_1_$__cuda_sm10x_tcgen05_guardrail_trap_phase_invalid_during_alloc - $__internal_0_$__cuda_sm10x_tcgen05_guardrail_trap_col_being_dealloced_not_returned_by_alloc)
$__internal_0_$__cuda_sm10x_tcgen05_guardrail_trap_col_being_dealloced_not_returned_by_alloc:
[----:B------:R-:W-:Y:S05]  /*50d80*/  BPT.TRAP 0x1 ;  /* 0x000000040000795c */ /* 0x000fea0000300000 */
[----:B------:R-:W-:-:S04]  /*50d90*/  IMAD.MOV.U32 R3, RZ, RZ, 0x0 ;  /* 0x00000000ff037424 */ /* 0x000fc800078e00ff */
[----:B------:R-:W-:Y:S05]  /*50da0*/  RET.REL.NODEC R2 `(matmul_kernel) ;  /* 0xfffffaf002947950 */ /* 0x000fea0003c3ffff */
        .weak           $__internal_1_$__cuda_sm10x_tcgen05_guardrail_trap_phase_invalid_during_alloc
        .type           $__internal_1_$__cuda_sm10x_tcgen05_guardrail_trap_phase_invalid_during_alloc,@function
        .size           $__internal_1_$__cuda_sm10x_tcgen05_guardrail_trap_phase_invalid_during_alloc,($__internal_2_$__cuda_sm10x_tcgen05_guardrail_trap_unallocated_columns_being_dealloced - $__internal_1_$__cuda_sm10x_tcgen05_guardrail_trap_phase_invalid_during_alloc)
$__internal_1_$__cuda_sm10x_tcgen05_guardrail_trap_phase_invalid_during_alloc:
[----:B------:R-:W-:Y:S05]  /*50db0*/  BPT.TRAP 0x1 ;  /* 0x000000040000795c */ /* 0x000fea0000300000 */
[----:B------:R-:W-:-:S04]  /*50dc0*/  IMAD.MOV.U32 R3, RZ, RZ, 0x0 ;  /* 0x00000000ff037424 */ /* 0x000fc800078e00ff */
[----:B------:R-:W-:Y:S05]  /*50dd0*/  RET.REL.NODEC R2 `(matmul_kernel) ;  /* 0xfffffaf002887950 */ /* 0x000fea0003c3ffff */
        .weak           $__internal_2_$__cuda_sm10x_tcgen05_guardrail_trap_unallocated_columns_being_dealloced
        .type           $__internal_2_$__cuda_sm10x_tcgen05_guardrail_trap_unallocated_columns_being_dealloced,@function
        .size           $__internal_2_$__cuda_sm10x_tcgen05_guardrail_trap_unallocated_columns_being_dealloced,(.L_x_20 - $__internal_2_$__cuda_sm10x_tcgen05_guardrail_trap_unallocated_columns_being_dealloced)
$__internal_2_$__cuda_sm10x_tcgen05_guardrail_trap_unallocated_columns_being_dealloced:
[----:B------:R-:W-:Y:S05]  /*50de0*/  BPT.TRAP 0x1 ;  /* 0x000000040000795c */ /* 0x000fea0000300000 */
[----:B------:R-:W-:-:S04]  /*50df0*/  IMAD.MOV.U32 R3, RZ, RZ, 0x0 ;  /* 0x00000000ff037424 */ /* 0x000fc800078e00ff */
[----:B------:R-:W-:Y:S05]  /*50e00*/  RET.REL.NODEC R2 `(matmul_kernel) ;  /* 0xfffffaf0027c7950 */ /* 0x000fea0003c3ffff */
.L_x_17:
[----:B------:R-:W-:-:S00]  /*50e10*/  BRA `(.L_x_17) ;  /* 0xfffffffc00fc7947 */ /* 0x000fc0000383ffff */
[----:B------:R-:W-:-:S00]  /*50e20*/  NOP ;  /* 0x0000000000007918 */ /* 0x000fc00000000000 */
        /* <DEDUP_REMOVED lines=13> */
.L_x_20:


//--------------------- .nv.shared.matmul_kernel  --------------------------
	.section	.nv.shared.matmul_kernel,"aw",@nobits
	.sectionflags	@""
	.align	16
	.zero		1024


//--------------------- .nv.shared.reserved.0     --------------------------
	.section	.nv.shared.reserved.0,"aw",@nobits
	.align	8
	.weak		__nv_reservedSMEM_offset_0_alias
	.size		__nv_reservedSMEM_offset_0_alias, 0, 64
	.other		__nv_reservedSMEM_offset_0_alias,@"STO_CUDA_RESERVED_SHARED STV_DEFAULT"
__nv_reservedSMEM_offset_0_alias:
	.zero		0
.nv.shared.reserved.0:
	.zero		64
	.weak		__nv_reservedSMEM_allocation_phase
	.type		__nv_reservedSMEM_allocation_phase,@object
	.size		__nv_reservedSMEM_allocation_phase,(.L_0 - __nv_reservedSMEM_allocation_phase)
__nv_reservedSMEM_allocation_phase:
	.zero		1
.L_0:
	.zero		7
	.weak		__nv_reservedSMEM_devtool_atexit_pc
	.type		__nv_reservedSMEM_devtool_atexit_pc,@object
	.size		__nv_reservedSMEM_devtool_atexit_pc,(__nv_reservedSMEM_allocation_mask - __nv_reservedSMEM_devtool_atexit_pc)
__nv_reservedSMEM_devtool_atexit_pc:
	.zero		8
	.weak		__nv_reservedSMEM_allocation_mask
	.type		__nv_reservedSMEM_allocation_mask,@object
	.size		__nv_reservedSMEM_allocation_mask,(.L_2 - __nv_reservedSMEM_allocation_mask)
__nv_reservedSMEM_allocation_mask:
	.zero		4
.L_2:


//--------------------- .nv.constant0.matmul_kernel --------------------------
	.section	.nv.constant0.matmul_kernel,"a",@progbits
	.sectionflags	@""
	.align	4
.nv.constant0.matmul_kernel:
	.zero		976


//--------------------- SYMBOLS --------------------------

	.type		.nv.reservedSmem.offset0,@object
	.size		.nv.reservedSmem.offset0,0x4
	.type		.nv.reservedSmem.cap,@object
	.size		.nv.reservedSmem.cap,0x4
